//
// Generated by NVIDIA NVVM Compiler
//
// Compiler Build ID: CL-36424714
// Cuda compilation tools, release 13.0, V13.0.88
// Based on NVVM 20.0.0
//

.version 9.0
.target sm_100
.address_size 64

	// .globl	_Z16waller_ssw_fusedPKaS0_PKfS2_S2_S2_S2_Pfi10TuningFork
// _ZZ16waller_ssw_fusedPKaS0_PKfS2_S2_S2_S2_Pfi10TuningForkE6K_tile has been demoted
// _ZZ16waller_ssw_fusedPKaS0_PKfS2_S2_S2_S2_Pfi10TuningForkE6V_tile has been demoted

.visible .entry _Z16waller_ssw_fusedPKaS0_PKfS2_S2_S2_S2_Pfi10TuningFork(
	.param .u64 .ptr .align 1 _Z16waller_ssw_fusedPKaS0_PKfS2_S2_S2_S2_Pfi10TuningFork_param_0,
	.param .u64 .ptr .align 1 _Z16waller_ssw_fusedPKaS0_PKfS2_S2_S2_S2_Pfi10TuningFork_param_1,
	.param .u64 .ptr .align 1 _Z16waller_ssw_fusedPKaS0_PKfS2_S2_S2_S2_Pfi10TuningFork_param_2,
	.param .u64 .ptr .align 1 _Z16waller_ssw_fusedPKaS0_PKfS2_S2_S2_S2_Pfi10TuningFork_param_3,
	.param .u64 .ptr .align 1 _Z16waller_ssw_fusedPKaS0_PKfS2_S2_S2_S2_Pfi10TuningFork_param_4,
	.param .u64 .ptr .align 1 _Z16waller_ssw_fusedPKaS0_PKfS2_S2_S2_S2_Pfi10TuningFork_param_5,
	.param .u64 .ptr .align 1 _Z16waller_ssw_fusedPKaS0_PKfS2_S2_S2_S2_Pfi10TuningFork_param_6,
	.param .u64 .ptr .align 1 _Z16waller_ssw_fusedPKaS0_PKfS2_S2_S2_S2_Pfi10TuningFork_param_7,
	.param .u32 _Z16waller_ssw_fusedPKaS0_PKfS2_S2_S2_S2_Pfi10TuningFork_param_8,
	.param .align 4 .b8 _Z16waller_ssw_fusedPKaS0_PKfS2_S2_S2_S2_Pfi10TuningFork_param_9[32]
)
{
	.reg .pred 	%p<15>;
	.reg .b16 	%rs<193>;
	.reg .b32 	%r<699>;
	.reg .b32 	%f<4178>;
	.reg .b64 	%rd<54>;
	// demoted variable
	.shared .align 1 .b8 _ZZ16waller_ssw_fusedPKaS0_PKfS2_S2_S2_S2_Pfi10TuningForkE6K_tile[8192];
	// demoted variable
	.shared .align 1 .b8 _ZZ16waller_ssw_fusedPKaS0_PKfS2_S2_S2_S2_Pfi10TuningForkE6V_tile[8192];
	ld.param.f32 	%f1168, [_Z16waller_ssw_fusedPKaS0_PKfS2_S2_S2_S2_Pfi10TuningFork_param_9+28];
	ld.param.f32 	%f1167, [_Z16waller_ssw_fusedPKaS0_PKfS2_S2_S2_S2_Pfi10TuningFork_param_9+24];
	ld.param.f32 	%f1166, [_Z16waller_ssw_fusedPKaS0_PKfS2_S2_S2_S2_Pfi10TuningFork_param_9+16];
	ld.param.f32 	%f1163, [_Z16waller_ssw_fusedPKaS0_PKfS2_S2_S2_S2_Pfi10TuningFork_param_9+4];
	ld.param.f32 	%f1162, [_Z16waller_ssw_fusedPKaS0_PKfS2_S2_S2_S2_Pfi10TuningFork_param_9];
	ld.param.u64 	%rd13, [_Z16waller_ssw_fusedPKaS0_PKfS2_S2_S2_S2_Pfi10TuningFork_param_6];
	ld.param.u32 	%r150, [_Z16waller_ssw_fusedPKaS0_PKfS2_S2_S2_S2_Pfi10TuningFork_param_8];
	mov.u32 	%r151, %ctaid.x;
	mov.u32 	%r152, %ntid.x;
	mov.u32 	%r153, %tid.x;
	mad.lo.s32 	%r1, %r151, %r152, %r153;
	setp.ge.s32 	%p1, %r1, %r150;
	@%p1 bra 	$L__BB0_17;
	ld.param.u64 	%rd47, [_Z16waller_ssw_fusedPKaS0_PKfS2_S2_S2_S2_Pfi10TuningFork_param_3];
	ld.param.u64 	%rd44, [_Z16waller_ssw_fusedPKaS0_PKfS2_S2_S2_S2_Pfi10TuningFork_param_2];
	cvta.to.global.u64 	%rd17, %rd13;
	shr.s32 	%r154, %r1, 31;
	shr.u32 	%r155, %r154, 26;
	add.s32 	%r156, %r1, %r155;
	and.b32  	%r157, %r156, 33554368;
	sub.s32 	%r158, %r1, %r157;
	shl.b32 	%r2, %r158, 7;
	mul.wide.s32 	%rd18, %r2, 4;
	add.s64 	%rd15, %rd44, %rd18;
	// begin inline asm
	prefetch.global.L2 [%rd15];
	// end inline asm
	add.s64 	%rd16, %rd47, %rd18;
	// begin inline asm
	prefetch.global.L2 [%rd16];
	// end inline asm
	shl.b32 	%r159, %r1, 7;
	mul.wide.s32 	%rd19, %r159, 4;
	add.s64 	%rd20, %rd17, %rd19;
	ld.global.nc.f32 	%f1, [%rd20];
	ld.global.nc.f32 	%f2, [%rd20+4];
	ld.global.nc.f32 	%f3, [%rd20+8];
	ld.global.nc.f32 	%f4, [%rd20+12];
	ld.global.nc.f32 	%f5, [%rd20+16];
	ld.global.nc.f32 	%f6, [%rd20+20];
	ld.global.nc.f32 	%f7, [%rd20+24];
	ld.global.nc.f32 	%f8, [%rd20+28];
	ld.global.nc.f32 	%f9, [%rd20+32];
	ld.global.nc.f32 	%f10, [%rd20+36];
	ld.global.nc.f32 	%f11, [%rd20+40];
	ld.global.nc.f32 	%f12, [%rd20+44];
	ld.global.nc.f32 	%f13, [%rd20+48];
	ld.global.nc.f32 	%f14, [%rd20+52];
	ld.global.nc.f32 	%f15, [%rd20+56];
	ld.global.nc.f32 	%f16, [%rd20+60];
	ld.global.nc.f32 	%f17, [%rd20+64];
	ld.global.nc.f32 	%f18, [%rd20+68];
	ld.global.nc.f32 	%f19, [%rd20+72];
	ld.global.nc.f32 	%f20, [%rd20+76];
	ld.global.nc.f32 	%f21, [%rd20+80];
	ld.global.nc.f32 	%f22, [%rd20+84];
	ld.global.nc.f32 	%f23, [%rd20+88];
	ld.global.nc.f32 	%f24, [%rd20+92];
	ld.global.nc.f32 	%f25, [%rd20+96];
	ld.global.nc.f32 	%f26, [%rd20+100];
	ld.global.nc.f32 	%f27, [%rd20+104];
	ld.global.nc.f32 	%f28, [%rd20+108];
	ld.global.nc.f32 	%f29, [%rd20+112];
	ld.global.nc.f32 	%f30, [%rd20+116];
	ld.global.nc.f32 	%f31, [%rd20+120];
	ld.global.nc.f32 	%f32, [%rd20+124];
	ld.global.nc.f32 	%f33, [%rd20+128];
	ld.global.nc.f32 	%f34, [%rd20+132];
	ld.global.nc.f32 	%f35, [%rd20+136];
	ld.global.nc.f32 	%f36, [%rd20+140];
	ld.global.nc.f32 	%f37, [%rd20+144];
	ld.global.nc.f32 	%f38, [%rd20+148];
	ld.global.nc.f32 	%f39, [%rd20+152];
	ld.global.nc.f32 	%f40, [%rd20+156];
	ld.global.nc.f32 	%f41, [%rd20+160];
	ld.global.nc.f32 	%f42, [%rd20+164];
	ld.global.nc.f32 	%f43, [%rd20+168];
	ld.global.nc.f32 	%f44, [%rd20+172];
	ld.global.nc.f32 	%f45, [%rd20+176];
	ld.global.nc.f32 	%f46, [%rd20+180];
	ld.global.nc.f32 	%f47, [%rd20+184];
	ld.global.nc.f32 	%f48, [%rd20+188];
	ld.global.nc.f32 	%f49, [%rd20+192];
	ld.global.nc.f32 	%f50, [%rd20+196];
	ld.global.nc.f32 	%f51, [%rd20+200];
	ld.global.nc.f32 	%f52, [%rd20+204];
	ld.global.nc.f32 	%f53, [%rd20+208];
	ld.global.nc.f32 	%f54, [%rd20+212];
	ld.global.nc.f32 	%f55, [%rd20+216];
	ld.global.nc.f32 	%f56, [%rd20+220];
	ld.global.nc.f32 	%f57, [%rd20+224];
	ld.global.nc.f32 	%f58, [%rd20+228];
	ld.global.nc.f32 	%f59, [%rd20+232];
	ld.global.nc.f32 	%f60, [%rd20+236];
	ld.global.nc.f32 	%f61, [%rd20+240];
	ld.global.nc.f32 	%f62, [%rd20+244];
	ld.global.nc.f32 	%f63, [%rd20+248];
	ld.global.nc.f32 	%f64, [%rd20+252];
	ld.global.nc.f32 	%f65, [%rd20+256];
	ld.global.nc.f32 	%f66, [%rd20+260];
	ld.global.nc.f32 	%f67, [%rd20+264];
	ld.global.nc.f32 	%f68, [%rd20+268];
	ld.global.nc.f32 	%f69, [%rd20+272];
	ld.global.nc.f32 	%f70, [%rd20+276];
	ld.global.nc.f32 	%f71, [%rd20+280];
	ld.global.nc.f32 	%f72, [%rd20+284];
	ld.global.nc.f32 	%f73, [%rd20+288];
	ld.global.nc.f32 	%f74, [%rd20+292];
	ld.global.nc.f32 	%f75, [%rd20+296];
	ld.global.nc.f32 	%f76, [%rd20+300];
	ld.global.nc.f32 	%f77, [%rd20+304];
	ld.global.nc.f32 	%f78, [%rd20+308];
	ld.global.nc.f32 	%f79, [%rd20+312];
	ld.global.nc.f32 	%f80, [%rd20+316];
	ld.global.nc.f32 	%f81, [%rd20+320];
	ld.global.nc.f32 	%f82, [%rd20+324];
	ld.global.nc.f32 	%f83, [%rd20+328];
	ld.global.nc.f32 	%f84, [%rd20+332];
	ld.global.nc.f32 	%f85, [%rd20+336];
	ld.global.nc.f32 	%f86, [%rd20+340];
	ld.global.nc.f32 	%f87, [%rd20+344];
	ld.global.nc.f32 	%f88, [%rd20+348];
	ld.global.nc.f32 	%f89, [%rd20+352];
	ld.global.nc.f32 	%f90, [%rd20+356];
	ld.global.nc.f32 	%f91, [%rd20+360];
	ld.global.nc.f32 	%f92, [%rd20+364];
	ld.global.nc.f32 	%f93, [%rd20+368];
	ld.global.nc.f32 	%f94, [%rd20+372];
	ld.global.nc.f32 	%f95, [%rd20+376];
	ld.global.nc.f32 	%f96, [%rd20+380];
	ld.global.nc.f32 	%f97, [%rd20+384];
	ld.global.nc.f32 	%f98, [%rd20+388];
	ld.global.nc.f32 	%f99, [%rd20+392];
	ld.global.nc.f32 	%f100, [%rd20+396];
	ld.global.nc.f32 	%f101, [%rd20+400];
	ld.global.nc.f32 	%f102, [%rd20+404];
	ld.global.nc.f32 	%f103, [%rd20+408];
	ld.global.nc.f32 	%f104, [%rd20+412];
	ld.global.nc.f32 	%f105, [%rd20+416];
	ld.global.nc.f32 	%f106, [%rd20+420];
	ld.global.nc.f32 	%f107, [%rd20+424];
	ld.global.nc.f32 	%f108, [%rd20+428];
	ld.global.nc.f32 	%f109, [%rd20+432];
	ld.global.nc.f32 	%f110, [%rd20+436];
	ld.global.nc.f32 	%f111, [%rd20+440];
	ld.global.nc.f32 	%f112, [%rd20+444];
	ld.global.nc.f32 	%f113, [%rd20+448];
	ld.global.nc.f32 	%f114, [%rd20+452];
	ld.global.nc.f32 	%f115, [%rd20+456];
	ld.global.nc.f32 	%f116, [%rd20+460];
	ld.global.nc.f32 	%f117, [%rd20+464];
	ld.global.nc.f32 	%f118, [%rd20+468];
	ld.global.nc.f32 	%f119, [%rd20+472];
	ld.global.nc.f32 	%f120, [%rd20+476];
	ld.global.nc.f32 	%f121, [%rd20+480];
	ld.global.nc.f32 	%f122, [%rd20+484];
	ld.global.nc.f32 	%f123, [%rd20+488];
	ld.global.nc.f32 	%f124, [%rd20+492];
	ld.global.nc.f32 	%f125, [%rd20+496];
	ld.global.nc.f32 	%f126, [%rd20+500];
	ld.global.nc.f32 	%f127, [%rd20+504];
	ld.global.nc.f32 	%f128, [%rd20+508];
	setp.lt.s32 	%p2, %r1, 0;
	mov.f32 	%f3791, 0f00000000;
	mov.f32 	%f3792, %f3791;
	mov.f32 	%f3793, %f3791;
	mov.f32 	%f3794, %f3791;
	mov.f32 	%f3795, %f3791;
	mov.f32 	%f3796, %f3791;
	mov.f32 	%f3797, %f3791;
	mov.f32 	%f3798, %f3791;
	mov.f32 	%f3799, %f3791;
	mov.f32 	%f3800, %f3791;
	mov.f32 	%f3801, %f3791;
	mov.f32 	%f3802, %f3791;
	mov.f32 	%f3803, %f3791;
	mov.f32 	%f3804, %f3791;
	mov.f32 	%f3805, %f3791;
	mov.f32 	%f3806, %f3791;
	mov.f32 	%f3807, %f3791;
	mov.f32 	%f3808, %f3791;
	mov.f32 	%f3809, %f3791;
	mov.f32 	%f3810, %f3791;
	mov.f32 	%f3811, %f3791;
	mov.f32 	%f3812, %f3791;
	mov.f32 	%f3813, %f3791;
	mov.f32 	%f3814, %f3791;
	mov.f32 	%f3815, %f3791;
	mov.f32 	%f3816, %f3791;
	mov.f32 	%f3817, %f3791;
	mov.f32 	%f3818, %f3791;
	mov.f32 	%f3819, %f3791;
	mov.f32 	%f3820, %f3791;
	mov.f32 	%f3821, %f3791;
	mov.f32 	%f3822, %f3791;
	mov.f32 	%f3823, %f3791;
	mov.f32 	%f3824, %f3791;
	mov.f32 	%f3825, %f3791;
	mov.f32 	%f3826, %f3791;
	mov.f32 	%f3827, %f3791;
	mov.f32 	%f3828, %f3791;
	mov.f32 	%f3829, %f3791;
	mov.f32 	%f3830, %f3791;
	mov.f32 	%f3831, %f3791;
	mov.f32 	%f3832, %f3791;
	mov.f32 	%f3833, %f3791;
	mov.f32 	%f3834, %f3791;
	mov.f32 	%f3835, %f3791;
	mov.f32 	%f3836, %f3791;
	mov.f32 	%f3837, %f3791;
	mov.f32 	%f3838, %f3791;
	mov.f32 	%f3839, %f3791;
	mov.f32 	%f3840, %f3791;
	mov.f32 	%f3841, %f3791;
	mov.f32 	%f3842, %f3791;
	mov.f32 	%f3843, %f3791;
	mov.f32 	%f3844, %f3791;
	mov.f32 	%f3845, %f3791;
	mov.f32 	%f3846, %f3791;
	mov.f32 	%f3847, %f3791;
	mov.f32 	%f3848, %f3791;
	mov.f32 	%f3849, %f3791;
	mov.f32 	%f3850, %f3791;
	mov.f32 	%f3851, %f3791;
	mov.f32 	%f3852, %f3791;
	mov.f32 	%f3853, %f3791;
	mov.f32 	%f3854, %f3791;
	mov.f32 	%f3855, %f3791;
	mov.f32 	%f3856, %f3791;
	mov.f32 	%f3857, %f3791;
	mov.f32 	%f3858, %f3791;
	mov.f32 	%f3859, %f3791;
	mov.f32 	%f3860, %f3791;
	mov.f32 	%f3861, %f3791;
	mov.f32 	%f3862, %f3791;
	mov.f32 	%f3863, %f3791;
	mov.f32 	%f3864, %f3791;
	mov.f32 	%f3865, %f3791;
	mov.f32 	%f3866, %f3791;
	mov.f32 	%f3867, %f3791;
	mov.f32 	%f3868, %f3791;
	mov.f32 	%f3869, %f3791;
	mov.f32 	%f3870, %f3791;
	mov.f32 	%f3871, %f3791;
	mov.f32 	%f3872, %f3791;
	mov.f32 	%f3873, %f3791;
	mov.f32 	%f3874, %f3791;
	mov.f32 	%f3875, %f3791;
	mov.f32 	%f3876, %f3791;
	mov.f32 	%f3877, %f3791;
	mov.f32 	%f3878, %f3791;
	mov.f32 	%f3879, %f3791;
	mov.f32 	%f3880, %f3791;
	mov.f32 	%f3881, %f3791;
	mov.f32 	%f3882, %f3791;
	mov.f32 	%f3883, %f3791;
	mov.f32 	%f3884, %f3791;
	mov.f32 	%f3885, %f3791;
	mov.f32 	%f3886, %f3791;
	mov.f32 	%f3887, %f3791;
	mov.f32 	%f3888, %f3791;
	mov.f32 	%f3889, %f3791;
	mov.f32 	%f3890, %f3791;
	mov.f32 	%f3891, %f3791;
	mov.f32 	%f3892, %f3791;
	mov.f32 	%f3893, %f3791;
	mov.f32 	%f3894, %f3791;
	mov.f32 	%f3895, %f3791;
	mov.f32 	%f3896, %f3791;
	mov.f32 	%f3897, %f3791;
	mov.f32 	%f3898, %f3791;
	mov.f32 	%f3899, %f3791;
	mov.f32 	%f3900, %f3791;
	mov.f32 	%f3901, %f3791;
	mov.f32 	%f3902, %f3791;
	mov.f32 	%f3903, %f3791;
	mov.f32 	%f3904, %f3791;
	mov.f32 	%f3905, %f3791;
	mov.f32 	%f3906, %f3791;
	mov.f32 	%f3907, %f3791;
	mov.f32 	%f3908, %f3791;
	mov.f32 	%f3909, %f3791;
	mov.f32 	%f3910, %f3791;
	mov.f32 	%f3911, %f3791;
	mov.f32 	%f3912, %f3791;
	mov.f32 	%f3913, %f3791;
	mov.f32 	%f3914, %f3791;
	mov.f32 	%f3915, %f3791;
	mov.f32 	%f3916, %f3791;
	mov.f32 	%f3917, %f3791;
	mov.f32 	%f3918, %f3791;
	mov.f32 	%f3919, %f3791;
	@%p2 bra 	$L__BB0_14;
	mul.f32 	%f1172, %f128, 0f42FE0000;
	min.f32 	%f1173, %f1172, 0f42FE0000;
	max.f32 	%f1174, %f1173, 0fC2FE0000;
	cvt.rzi.s32.f32 	%r161, %f1174;
	mul.f32 	%f1175, %f127, 0f42FE0000;
	min.f32 	%f1176, %f1175, 0f42FE0000;
	max.f32 	%f1177, %f1176, 0fC2FE0000;
	cvt.rzi.s32.f32 	%r162, %f1177;
	mul.f32 	%f1178, %f126, 0f42FE0000;
	min.f32 	%f1179, %f1178, 0f42FE0000;
	max.f32 	%f1180, %f1179, 0fC2FE0000;
	cvt.rzi.s32.f32 	%r163, %f1180;
	mul.f32 	%f1181, %f125, 0f42FE0000;
	min.f32 	%f1182, %f1181, 0f42FE0000;
	max.f32 	%f1183, %f1182, 0fC2FE0000;
	cvt.rzi.s32.f32 	%r164, %f1183;
	mul.f32 	%f1184, %f124, 0f42FE0000;
	min.f32 	%f1185, %f1184, 0f42FE0000;
	max.f32 	%f1186, %f1185, 0fC2FE0000;
	cvt.rzi.s32.f32 	%r165, %f1186;
	mul.f32 	%f1187, %f123, 0f42FE0000;
	min.f32 	%f1188, %f1187, 0f42FE0000;
	max.f32 	%f1189, %f1188, 0fC2FE0000;
	cvt.rzi.s32.f32 	%r166, %f1189;
	mul.f32 	%f1190, %f122, 0f42FE0000;
	min.f32 	%f1191, %f1190, 0f42FE0000;
	max.f32 	%f1192, %f1191, 0fC2FE0000;
	cvt.rzi.s32.f32 	%r167, %f1192;
	mul.f32 	%f1193, %f121, 0f42FE0000;
	min.f32 	%f1194, %f1193, 0f42FE0000;
	max.f32 	%f1195, %f1194, 0fC2FE0000;
	cvt.rzi.s32.f32 	%r168, %f1195;
	mul.f32 	%f1196, %f120, 0f42FE0000;
	min.f32 	%f1197, %f1196, 0f42FE0000;
	max.f32 	%f1198, %f1197, 0fC2FE0000;
	cvt.rzi.s32.f32 	%r169, %f1198;
	mul.f32 	%f1199, %f119, 0f42FE0000;
	min.f32 	%f1200, %f1199, 0f42FE0000;
	max.f32 	%f1201, %f1200, 0fC2FE0000;
	cvt.rzi.s32.f32 	%r170, %f1201;
	mul.f32 	%f1202, %f118, 0f42FE0000;
	min.f32 	%f1203, %f1202, 0f42FE0000;
	max.f32 	%f1204, %f1203, 0fC2FE0000;
	cvt.rzi.s32.f32 	%r171, %f1204;
	mul.f32 	%f1205, %f117, 0f42FE0000;
	min.f32 	%f1206, %f1205, 0f42FE0000;
	max.f32 	%f1207, %f1206, 0fC2FE0000;
	cvt.rzi.s32.f32 	%r172, %f1207;
	mul.f32 	%f1208, %f116, 0f42FE0000;
	min.f32 	%f1209, %f1208, 0f42FE0000;
	max.f32 	%f1210, %f1209, 0fC2FE0000;
	cvt.rzi.s32.f32 	%r173, %f1210;
	mul.f32 	%f1211, %f115, 0f42FE0000;
	min.f32 	%f1212, %f1211, 0f42FE0000;
	max.f32 	%f1213, %f1212, 0fC2FE0000;
	cvt.rzi.s32.f32 	%r174, %f1213;
	mul.f32 	%f1214, %f114, 0f42FE0000;
	min.f32 	%f1215, %f1214, 0f42FE0000;
	max.f32 	%f1216, %f1215, 0fC2FE0000;
	cvt.rzi.s32.f32 	%r175, %f1216;
	mul.f32 	%f1217, %f113, 0f42FE0000;
	min.f32 	%f1218, %f1217, 0f42FE0000;
	max.f32 	%f1219, %f1218, 0fC2FE0000;
	cvt.rzi.s32.f32 	%r176, %f1219;
	mul.f32 	%f1220, %f112, 0f42FE0000;
	min.f32 	%f1221, %f1220, 0f42FE0000;
	max.f32 	%f1222, %f1221, 0fC2FE0000;
	cvt.rzi.s32.f32 	%r177, %f1222;
	mul.f32 	%f1223, %f111, 0f42FE0000;
	min.f32 	%f1224, %f1223, 0f42FE0000;
	max.f32 	%f1225, %f1224, 0fC2FE0000;
	cvt.rzi.s32.f32 	%r178, %f1225;
	mul.f32 	%f1226, %f110, 0f42FE0000;
	min.f32 	%f1227, %f1226, 0f42FE0000;
	max.f32 	%f1228, %f1227, 0fC2FE0000;
	cvt.rzi.s32.f32 	%r179, %f1228;
	mul.f32 	%f1229, %f109, 0f42FE0000;
	min.f32 	%f1230, %f1229, 0f42FE0000;
	max.f32 	%f1231, %f1230, 0fC2FE0000;
	cvt.rzi.s32.f32 	%r180, %f1231;
	mul.f32 	%f1232, %f108, 0f42FE0000;
	min.f32 	%f1233, %f1232, 0f42FE0000;
	max.f32 	%f1234, %f1233, 0fC2FE0000;
	cvt.rzi.s32.f32 	%r181, %f1234;
	mul.f32 	%f1235, %f107, 0f42FE0000;
	min.f32 	%f1236, %f1235, 0f42FE0000;
	max.f32 	%f1237, %f1236, 0fC2FE0000;
	cvt.rzi.s32.f32 	%r182, %f1237;
	mul.f32 	%f1238, %f106, 0f42FE0000;
	min.f32 	%f1239, %f1238, 0f42FE0000;
	max.f32 	%f1240, %f1239, 0fC2FE0000;
	cvt.rzi.s32.f32 	%r183, %f1240;
	mul.f32 	%f1241, %f105, 0f42FE0000;
	min.f32 	%f1242, %f1241, 0f42FE0000;
	max.f32 	%f1243, %f1242, 0fC2FE0000;
	cvt.rzi.s32.f32 	%r184, %f1243;
	mul.f32 	%f1244, %f104, 0f42FE0000;
	min.f32 	%f1245, %f1244, 0f42FE0000;
	max.f32 	%f1246, %f1245, 0fC2FE0000;
	cvt.rzi.s32.f32 	%r185, %f1246;
	mul.f32 	%f1247, %f103, 0f42FE0000;
	min.f32 	%f1248, %f1247, 0f42FE0000;
	max.f32 	%f1249, %f1248, 0fC2FE0000;
	cvt.rzi.s32.f32 	%r186, %f1249;
	mul.f32 	%f1250, %f102, 0f42FE0000;
	min.f32 	%f1251, %f1250, 0f42FE0000;
	max.f32 	%f1252, %f1251, 0fC2FE0000;
	cvt.rzi.s32.f32 	%r187, %f1252;
	mul.f32 	%f1253, %f101, 0f42FE0000;
	min.f32 	%f1254, %f1253, 0f42FE0000;
	max.f32 	%f1255, %f1254, 0fC2FE0000;
	cvt.rzi.s32.f32 	%r188, %f1255;
	mul.f32 	%f1256, %f100, 0f42FE0000;
	min.f32 	%f1257, %f1256, 0f42FE0000;
	max.f32 	%f1258, %f1257, 0fC2FE0000;
	cvt.rzi.s32.f32 	%r189, %f1258;
	mul.f32 	%f1259, %f99, 0f42FE0000;
	min.f32 	%f1260, %f1259, 0f42FE0000;
	max.f32 	%f1261, %f1260, 0fC2FE0000;
	cvt.rzi.s32.f32 	%r190, %f1261;
	mul.f32 	%f1262, %f98, 0f42FE0000;
	min.f32 	%f1263, %f1262, 0f42FE0000;
	max.f32 	%f1264, %f1263, 0fC2FE0000;
	cvt.rzi.s32.f32 	%r191, %f1264;
	mul.f32 	%f1265, %f97, 0f42FE0000;
	min.f32 	%f1266, %f1265, 0f42FE0000;
	max.f32 	%f1267, %f1266, 0fC2FE0000;
	cvt.rzi.s32.f32 	%r192, %f1267;
	mul.f32 	%f1268, %f96, 0f42FE0000;
	min.f32 	%f1269, %f1268, 0f42FE0000;
	max.f32 	%f1270, %f1269, 0fC2FE0000;
	cvt.rzi.s32.f32 	%r193, %f1270;
	mul.f32 	%f1271, %f95, 0f42FE0000;
	min.f32 	%f1272, %f1271, 0f42FE0000;
	max.f32 	%f1273, %f1272, 0fC2FE0000;
	cvt.rzi.s32.f32 	%r194, %f1273;
	mul.f32 	%f1274, %f94, 0f42FE0000;
	min.f32 	%f1275, %f1274, 0f42FE0000;
	max.f32 	%f1276, %f1275, 0fC2FE0000;
	cvt.rzi.s32.f32 	%r195, %f1276;
	mul.f32 	%f1277, %f93, 0f42FE0000;
	min.f32 	%f1278, %f1277, 0f42FE0000;
	max.f32 	%f1279, %f1278, 0fC2FE0000;
	cvt.rzi.s32.f32 	%r196, %f1279;
	mul.f32 	%f1280, %f92, 0f42FE0000;
	min.f32 	%f1281, %f1280, 0f42FE0000;
	max.f32 	%f1282, %f1281, 0fC2FE0000;
	cvt.rzi.s32.f32 	%r197, %f1282;
	mul.f32 	%f1283, %f91, 0f42FE0000;
	min.f32 	%f1284, %f1283, 0f42FE0000;
	max.f32 	%f1285, %f1284, 0fC2FE0000;
	cvt.rzi.s32.f32 	%r198, %f1285;
	mul.f32 	%f1286, %f90, 0f42FE0000;
	min.f32 	%f1287, %f1286, 0f42FE0000;
	max.f32 	%f1288, %f1287, 0fC2FE0000;
	cvt.rzi.s32.f32 	%r199, %f1288;
	mul.f32 	%f1289, %f89, 0f42FE0000;
	min.f32 	%f1290, %f1289, 0f42FE0000;
	max.f32 	%f1291, %f1290, 0fC2FE0000;
	cvt.rzi.s32.f32 	%r200, %f1291;
	mul.f32 	%f1292, %f88, 0f42FE0000;
	min.f32 	%f1293, %f1292, 0f42FE0000;
	max.f32 	%f1294, %f1293, 0fC2FE0000;
	cvt.rzi.s32.f32 	%r201, %f1294;
	mul.f32 	%f1295, %f87, 0f42FE0000;
	min.f32 	%f1296, %f1295, 0f42FE0000;
	max.f32 	%f1297, %f1296, 0fC2FE0000;
	cvt.rzi.s32.f32 	%r202, %f1297;
	mul.f32 	%f1298, %f86, 0f42FE0000;
	min.f32 	%f1299, %f1298, 0f42FE0000;
	max.f32 	%f1300, %f1299, 0fC2FE0000;
	cvt.rzi.s32.f32 	%r203, %f1300;
	mul.f32 	%f1301, %f85, 0f42FE0000;
	min.f32 	%f1302, %f1301, 0f42FE0000;
	max.f32 	%f1303, %f1302, 0fC2FE0000;
	cvt.rzi.s32.f32 	%r204, %f1303;
	mul.f32 	%f1304, %f84, 0f42FE0000;
	min.f32 	%f1305, %f1304, 0f42FE0000;
	max.f32 	%f1306, %f1305, 0fC2FE0000;
	cvt.rzi.s32.f32 	%r205, %f1306;
	mul.f32 	%f1307, %f83, 0f42FE0000;
	min.f32 	%f1308, %f1307, 0f42FE0000;
	max.f32 	%f1309, %f1308, 0fC2FE0000;
	cvt.rzi.s32.f32 	%r206, %f1309;
	mul.f32 	%f1310, %f82, 0f42FE0000;
	min.f32 	%f1311, %f1310, 0f42FE0000;
	max.f32 	%f1312, %f1311, 0fC2FE0000;
	cvt.rzi.s32.f32 	%r207, %f1312;
	mul.f32 	%f1313, %f81, 0f42FE0000;
	min.f32 	%f1314, %f1313, 0f42FE0000;
	max.f32 	%f1315, %f1314, 0fC2FE0000;
	cvt.rzi.s32.f32 	%r208, %f1315;
	mul.f32 	%f1316, %f80, 0f42FE0000;
	min.f32 	%f1317, %f1316, 0f42FE0000;
	max.f32 	%f1318, %f1317, 0fC2FE0000;
	cvt.rzi.s32.f32 	%r209, %f1318;
	mul.f32 	%f1319, %f79, 0f42FE0000;
	min.f32 	%f1320, %f1319, 0f42FE0000;
	max.f32 	%f1321, %f1320, 0fC2FE0000;
	cvt.rzi.s32.f32 	%r210, %f1321;
	mul.f32 	%f1322, %f78, 0f42FE0000;
	min.f32 	%f1323, %f1322, 0f42FE0000;
	max.f32 	%f1324, %f1323, 0fC2FE0000;
	cvt.rzi.s32.f32 	%r211, %f1324;
	mul.f32 	%f1325, %f77, 0f42FE0000;
	min.f32 	%f1326, %f1325, 0f42FE0000;
	max.f32 	%f1327, %f1326, 0fC2FE0000;
	cvt.rzi.s32.f32 	%r212, %f1327;
	mul.f32 	%f1328, %f76, 0f42FE0000;
	min.f32 	%f1329, %f1328, 0f42FE0000;
	max.f32 	%f1330, %f1329, 0fC2FE0000;
	cvt.rzi.s32.f32 	%r213, %f1330;
	mul.f32 	%f1331, %f75, 0f42FE0000;
	min.f32 	%f1332, %f1331, 0f42FE0000;
	max.f32 	%f1333, %f1332, 0fC2FE0000;
	cvt.rzi.s32.f32 	%r214, %f1333;
	mul.f32 	%f1334, %f74, 0f42FE0000;
	min.f32 	%f1335, %f1334, 0f42FE0000;
	max.f32 	%f1336, %f1335, 0fC2FE0000;
	cvt.rzi.s32.f32 	%r215, %f1336;
	mul.f32 	%f1337, %f73, 0f42FE0000;
	min.f32 	%f1338, %f1337, 0f42FE0000;
	max.f32 	%f1339, %f1338, 0fC2FE0000;
	cvt.rzi.s32.f32 	%r216, %f1339;
	mul.f32 	%f1340, %f72, 0f42FE0000;
	min.f32 	%f1341, %f1340, 0f42FE0000;
	max.f32 	%f1342, %f1341, 0fC2FE0000;
	cvt.rzi.s32.f32 	%r217, %f1342;
	mul.f32 	%f1343, %f71, 0f42FE0000;
	min.f32 	%f1344, %f1343, 0f42FE0000;
	max.f32 	%f1345, %f1344, 0fC2FE0000;
	cvt.rzi.s32.f32 	%r218, %f1345;
	mul.f32 	%f1346, %f70, 0f42FE0000;
	min.f32 	%f1347, %f1346, 0f42FE0000;
	max.f32 	%f1348, %f1347, 0fC2FE0000;
	cvt.rzi.s32.f32 	%r219, %f1348;
	mul.f32 	%f1349, %f69, 0f42FE0000;
	min.f32 	%f1350, %f1349, 0f42FE0000;
	max.f32 	%f1351, %f1350, 0fC2FE0000;
	cvt.rzi.s32.f32 	%r220, %f1351;
	mul.f32 	%f1352, %f68, 0f42FE0000;
	min.f32 	%f1353, %f1352, 0f42FE0000;
	max.f32 	%f1354, %f1353, 0fC2FE0000;
	cvt.rzi.s32.f32 	%r221, %f1354;
	mul.f32 	%f1355, %f67, 0f42FE0000;
	min.f32 	%f1356, %f1355, 0f42FE0000;
	max.f32 	%f1357, %f1356, 0fC2FE0000;
	cvt.rzi.s32.f32 	%r222, %f1357;
	mul.f32 	%f1358, %f66, 0f42FE0000;
	min.f32 	%f1359, %f1358, 0f42FE0000;
	max.f32 	%f1360, %f1359, 0fC2FE0000;
	cvt.rzi.s32.f32 	%r223, %f1360;
	mul.f32 	%f1361, %f65, 0f42FE0000;
	min.f32 	%f1362, %f1361, 0f42FE0000;
	max.f32 	%f1363, %f1362, 0fC2FE0000;
	cvt.rzi.s32.f32 	%r224, %f1363;
	mul.f32 	%f1364, %f64, 0f42FE0000;
	min.f32 	%f1365, %f1364, 0f42FE0000;
	max.f32 	%f1366, %f1365, 0fC2FE0000;
	cvt.rzi.s32.f32 	%r225, %f1366;
	mul.f32 	%f1367, %f63, 0f42FE0000;
	min.f32 	%f1368, %f1367, 0f42FE0000;
	max.f32 	%f1369, %f1368, 0fC2FE0000;
	cvt.rzi.s32.f32 	%r226, %f1369;
	mul.f32 	%f1370, %f62, 0f42FE0000;
	min.f32 	%f1371, %f1370, 0f42FE0000;
	max.f32 	%f1372, %f1371, 0fC2FE0000;
	cvt.rzi.s32.f32 	%r227, %f1372;
	mul.f32 	%f1373, %f61, 0f42FE0000;
	min.f32 	%f1374, %f1373, 0f42FE0000;
	max.f32 	%f1375, %f1374, 0fC2FE0000;
	cvt.rzi.s32.f32 	%r228, %f1375;
	mul.f32 	%f1376, %f60, 0f42FE0000;
	min.f32 	%f1377, %f1376, 0f42FE0000;
	max.f32 	%f1378, %f1377, 0fC2FE0000;
	cvt.rzi.s32.f32 	%r229, %f1378;
	mul.f32 	%f1379, %f59, 0f42FE0000;
	min.f32 	%f1380, %f1379, 0f42FE0000;
	max.f32 	%f1381, %f1380, 0fC2FE0000;
	cvt.rzi.s32.f32 	%r230, %f1381;
	mul.f32 	%f1382, %f58, 0f42FE0000;
	min.f32 	%f1383, %f1382, 0f42FE0000;
	max.f32 	%f1384, %f1383, 0fC2FE0000;
	cvt.rzi.s32.f32 	%r231, %f1384;
	mul.f32 	%f1385, %f57, 0f42FE0000;
	min.f32 	%f1386, %f1385, 0f42FE0000;
	max.f32 	%f1387, %f1386, 0fC2FE0000;
	cvt.rzi.s32.f32 	%r232, %f1387;
	mul.f32 	%f1388, %f56, 0f42FE0000;
	min.f32 	%f1389, %f1388, 0f42FE0000;
	max.f32 	%f1390, %f1389, 0fC2FE0000;
	cvt.rzi.s32.f32 	%r233, %f1390;
	mul.f32 	%f1391, %f55, 0f42FE0000;
	min.f32 	%f1392, %f1391, 0f42FE0000;
	max.f32 	%f1393, %f1392, 0fC2FE0000;
	cvt.rzi.s32.f32 	%r234, %f1393;
	mul.f32 	%f1394, %f54, 0f42FE0000;
	min.f32 	%f1395, %f1394, 0f42FE0000;
	max.f32 	%f1396, %f1395, 0fC2FE0000;
	cvt.rzi.s32.f32 	%r235, %f1396;
	mul.f32 	%f1397, %f53, 0f42FE0000;
	min.f32 	%f1398, %f1397, 0f42FE0000;
	max.f32 	%f1399, %f1398, 0fC2FE0000;
	cvt.rzi.s32.f32 	%r236, %f1399;
	mul.f32 	%f1400, %f52, 0f42FE0000;
	min.f32 	%f1401, %f1400, 0f42FE0000;
	max.f32 	%f1402, %f1401, 0fC2FE0000;
	cvt.rzi.s32.f32 	%r237, %f1402;
	mul.f32 	%f1403, %f51, 0f42FE0000;
	min.f32 	%f1404, %f1403, 0f42FE0000;
	max.f32 	%f1405, %f1404, 0fC2FE0000;
	cvt.rzi.s32.f32 	%r238, %f1405;
	mul.f32 	%f1406, %f50, 0f42FE0000;
	min.f32 	%f1407, %f1406, 0f42FE0000;
	max.f32 	%f1408, %f1407, 0fC2FE0000;
	cvt.rzi.s32.f32 	%r239, %f1408;
	mul.f32 	%f1409, %f49, 0f42FE0000;
	min.f32 	%f1410, %f1409, 0f42FE0000;
	max.f32 	%f1411, %f1410, 0fC2FE0000;
	cvt.rzi.s32.f32 	%r240, %f1411;
	mul.f32 	%f1412, %f48, 0f42FE0000;
	min.f32 	%f1413, %f1412, 0f42FE0000;
	max.f32 	%f1414, %f1413, 0fC2FE0000;
	cvt.rzi.s32.f32 	%r241, %f1414;
	mul.f32 	%f1415, %f47, 0f42FE0000;
	min.f32 	%f1416, %f1415, 0f42FE0000;
	max.f32 	%f1417, %f1416, 0fC2FE0000;
	cvt.rzi.s32.f32 	%r242, %f1417;
	mul.f32 	%f1418, %f46, 0f42FE0000;
	min.f32 	%f1419, %f1418, 0f42FE0000;
	max.f32 	%f1420, %f1419, 0fC2FE0000;
	cvt.rzi.s32.f32 	%r243, %f1420;
	mul.f32 	%f1421, %f45, 0f42FE0000;
	min.f32 	%f1422, %f1421, 0f42FE0000;
	max.f32 	%f1423, %f1422, 0fC2FE0000;
	cvt.rzi.s32.f32 	%r244, %f1423;
	mul.f32 	%f1424, %f44, 0f42FE0000;
	min.f32 	%f1425, %f1424, 0f42FE0000;
	max.f32 	%f1426, %f1425, 0fC2FE0000;
	cvt.rzi.s32.f32 	%r245, %f1426;
	mul.f32 	%f1427, %f43, 0f42FE0000;
	min.f32 	%f1428, %f1427, 0f42FE0000;
	max.f32 	%f1429, %f1428, 0fC2FE0000;
	cvt.rzi.s32.f32 	%r246, %f1429;
	mul.f32 	%f1430, %f42, 0f42FE0000;
	min.f32 	%f1431, %f1430, 0f42FE0000;
	max.f32 	%f1432, %f1431, 0fC2FE0000;
	cvt.rzi.s32.f32 	%r247, %f1432;
	mul.f32 	%f1433, %f41, 0f42FE0000;
	min.f32 	%f1434, %f1433, 0f42FE0000;
	max.f32 	%f1435, %f1434, 0fC2FE0000;
	cvt.rzi.s32.f32 	%r248, %f1435;
	mul.f32 	%f1436, %f40, 0f42FE0000;
	min.f32 	%f1437, %f1436, 0f42FE0000;
	max.f32 	%f1438, %f1437, 0fC2FE0000;
	cvt.rzi.s32.f32 	%r249, %f1438;
	mul.f32 	%f1439, %f39, 0f42FE0000;
	min.f32 	%f1440, %f1439, 0f42FE0000;
	max.f32 	%f1441, %f1440, 0fC2FE0000;
	cvt.rzi.s32.f32 	%r250, %f1441;
	mul.f32 	%f1442, %f38, 0f42FE0000;
	min.f32 	%f1443, %f1442, 0f42FE0000;
	max.f32 	%f1444, %f1443, 0fC2FE0000;
	cvt.rzi.s32.f32 	%r251, %f1444;
	mul.f32 	%f1445, %f37, 0f42FE0000;
	min.f32 	%f1446, %f1445, 0f42FE0000;
	max.f32 	%f1447, %f1446, 0fC2FE0000;
	cvt.rzi.s32.f32 	%r252, %f1447;
	mul.f32 	%f1448, %f36, 0f42FE0000;
	min.f32 	%f1449, %f1448, 0f42FE0000;
	max.f32 	%f1450, %f1449, 0fC2FE0000;
	cvt.rzi.s32.f32 	%r253, %f1450;
	mul.f32 	%f1451, %f35, 0f42FE0000;
	min.f32 	%f1452, %f1451, 0f42FE0000;
	max.f32 	%f1453, %f1452, 0fC2FE0000;
	cvt.rzi.s32.f32 	%r254, %f1453;
	mul.f32 	%f1454, %f34, 0f42FE0000;
	min.f32 	%f1455, %f1454, 0f42FE0000;
	max.f32 	%f1456, %f1455, 0fC2FE0000;
	cvt.rzi.s32.f32 	%r255, %f1456;
	mul.f32 	%f1457, %f33, 0f42FE0000;
	min.f32 	%f1458, %f1457, 0f42FE0000;
	max.f32 	%f1459, %f1458, 0fC2FE0000;
	cvt.rzi.s32.f32 	%r256, %f1459;
	mul.f32 	%f1460, %f32, 0f42FE0000;
	min.f32 	%f1461, %f1460, 0f42FE0000;
	max.f32 	%f1462, %f1461, 0fC2FE0000;
	cvt.rzi.s32.f32 	%r257, %f1462;
	mul.f32 	%f1463, %f31, 0f42FE0000;
	min.f32 	%f1464, %f1463, 0f42FE0000;
	max.f32 	%f1465, %f1464, 0fC2FE0000;
	cvt.rzi.s32.f32 	%r258, %f1465;
	mul.f32 	%f1466, %f30, 0f42FE0000;
	min.f32 	%f1467, %f1466, 0f42FE0000;
	max.f32 	%f1468, %f1467, 0fC2FE0000;
	cvt.rzi.s32.f32 	%r259, %f1468;
	mul.f32 	%f1469, %f29, 0f42FE0000;
	min.f32 	%f1470, %f1469, 0f42FE0000;
	max.f32 	%f1471, %f1470, 0fC2FE0000;
	cvt.rzi.s32.f32 	%r260, %f1471;
	mul.f32 	%f1472, %f28, 0f42FE0000;
	min.f32 	%f1473, %f1472, 0f42FE0000;
	max.f32 	%f1474, %f1473, 0fC2FE0000;
	cvt.rzi.s32.f32 	%r261, %f1474;
	mul.f32 	%f1475, %f27, 0f42FE0000;
	min.f32 	%f1476, %f1475, 0f42FE0000;
	max.f32 	%f1477, %f1476, 0fC2FE0000;
	cvt.rzi.s32.f32 	%r262, %f1477;
	mul.f32 	%f1478, %f26, 0f42FE0000;
	min.f32 	%f1479, %f1478, 0f42FE0000;
	max.f32 	%f1480, %f1479, 0fC2FE0000;
	cvt.rzi.s32.f32 	%r263, %f1480;
	mul.f32 	%f1481, %f25, 0f42FE0000;
	min.f32 	%f1482, %f1481, 0f42FE0000;
	max.f32 	%f1483, %f1482, 0fC2FE0000;
	cvt.rzi.s32.f32 	%r264, %f1483;
	mul.f32 	%f1484, %f24, 0f42FE0000;
	min.f32 	%f1485, %f1484, 0f42FE0000;
	max.f32 	%f1486, %f1485, 0fC2FE0000;
	cvt.rzi.s32.f32 	%r265, %f1486;
	mul.f32 	%f1487, %f23, 0f42FE0000;
	min.f32 	%f1488, %f1487, 0f42FE0000;
	max.f32 	%f1489, %f1488, 0fC2FE0000;
	cvt.rzi.s32.f32 	%r266, %f1489;
	mul.f32 	%f1490, %f22, 0f42FE0000;
	min.f32 	%f1491, %f1490, 0f42FE0000;
	max.f32 	%f1492, %f1491, 0fC2FE0000;
	cvt.rzi.s32.f32 	%r267, %f1492;
	mul.f32 	%f1493, %f21, 0f42FE0000;
	min.f32 	%f1494, %f1493, 0f42FE0000;
	max.f32 	%f1495, %f1494, 0fC2FE0000;
	cvt.rzi.s32.f32 	%r268, %f1495;
	mul.f32 	%f1496, %f20, 0f42FE0000;
	min.f32 	%f1497, %f1496, 0f42FE0000;
	max.f32 	%f1498, %f1497, 0fC2FE0000;
	cvt.rzi.s32.f32 	%r269, %f1498;
	mul.f32 	%f1499, %f19, 0f42FE0000;
	min.f32 	%f1500, %f1499, 0f42FE0000;
	max.f32 	%f1501, %f1500, 0fC2FE0000;
	cvt.rzi.s32.f32 	%r270, %f1501;
	mul.f32 	%f1502, %f18, 0f42FE0000;
	min.f32 	%f1503, %f1502, 0f42FE0000;
	max.f32 	%f1504, %f1503, 0fC2FE0000;
	cvt.rzi.s32.f32 	%r271, %f1504;
	mul.f32 	%f1505, %f17, 0f42FE0000;
	min.f32 	%f1506, %f1505, 0f42FE0000;
	max.f32 	%f1507, %f1506, 0fC2FE0000;
	cvt.rzi.s32.f32 	%r272, %f1507;
	mul.f32 	%f1508, %f16, 0f42FE0000;
	min.f32 	%f1509, %f1508, 0f42FE0000;
	max.f32 	%f1510, %f1509, 0fC2FE0000;
	cvt.rzi.s32.f32 	%r273, %f1510;
	mul.f32 	%f1511, %f15, 0f42FE0000;
	min.f32 	%f1512, %f1511, 0f42FE0000;
	max.f32 	%f1513, %f1512, 0fC2FE0000;
	cvt.rzi.s32.f32 	%r274, %f1513;
	mul.f32 	%f1514, %f14, 0f42FE0000;
	min.f32 	%f1515, %f1514, 0f42FE0000;
	max.f32 	%f1516, %f1515, 0fC2FE0000;
	cvt.rzi.s32.f32 	%r275, %f1516;
	mul.f32 	%f1517, %f13, 0f42FE0000;
	min.f32 	%f1518, %f1517, 0f42FE0000;
	max.f32 	%f1519, %f1518, 0fC2FE0000;
	cvt.rzi.s32.f32 	%r276, %f1519;
	mul.f32 	%f1520, %f12, 0f42FE0000;
	min.f32 	%f1521, %f1520, 0f42FE0000;
	max.f32 	%f1522, %f1521, 0fC2FE0000;
	cvt.rzi.s32.f32 	%r277, %f1522;
	mul.f32 	%f1523, %f11, 0f42FE0000;
	min.f32 	%f1524, %f1523, 0f42FE0000;
	max.f32 	%f1525, %f1524, 0fC2FE0000;
	cvt.rzi.s32.f32 	%r278, %f1525;
	mul.f32 	%f1526, %f10, 0f42FE0000;
	min.f32 	%f1527, %f1526, 0f42FE0000;
	max.f32 	%f1528, %f1527, 0fC2FE0000;
	cvt.rzi.s32.f32 	%r279, %f1528;
	mul.f32 	%f1529, %f9, 0f42FE0000;
	min.f32 	%f1530, %f1529, 0f42FE0000;
	max.f32 	%f1531, %f1530, 0fC2FE0000;
	cvt.rzi.s32.f32 	%r280, %f1531;
	mul.f32 	%f1532, %f8, 0f42FE0000;
	min.f32 	%f1533, %f1532, 0f42FE0000;
	max.f32 	%f1534, %f1533, 0fC2FE0000;
	cvt.rzi.s32.f32 	%r281, %f1534;
	mul.f32 	%f1535, %f7, 0f42FE0000;
	min.f32 	%f1536, %f1535, 0f42FE0000;
	max.f32 	%f1537, %f1536, 0fC2FE0000;
	cvt.rzi.s32.f32 	%r282, %f1537;
	mul.f32 	%f1538, %f6, 0f42FE0000;
	min.f32 	%f1539, %f1538, 0f42FE0000;
	max.f32 	%f1540, %f1539, 0fC2FE0000;
	cvt.rzi.s32.f32 	%r283, %f1540;
	mul.f32 	%f1541, %f5, 0f42FE0000;
	min.f32 	%f1542, %f1541, 0f42FE0000;
	max.f32 	%f1543, %f1542, 0fC2FE0000;
	cvt.rzi.s32.f32 	%r284, %f1543;
	mul.f32 	%f1544, %f4, 0f42FE0000;
	min.f32 	%f1545, %f1544, 0f42FE0000;
	max.f32 	%f1546, %f1545, 0fC2FE0000;
	cvt.rzi.s32.f32 	%r285, %f1546;
	mul.f32 	%f1547, %f3, 0f42FE0000;
	min.f32 	%f1548, %f1547, 0f42FE0000;
	max.f32 	%f1549, %f1548, 0fC2FE0000;
	cvt.rzi.s32.f32 	%r286, %f1549;
	mul.f32 	%f1550, %f2, 0f42FE0000;
	min.f32 	%f1551, %f1550, 0f42FE0000;
	max.f32 	%f1552, %f1551, 0fC2FE0000;
	cvt.rzi.s32.f32 	%r287, %f1552;
	mul.f32 	%f1553, %f1, 0f42FE0000;
	min.f32 	%f1554, %f1553, 0f42FE0000;
	max.f32 	%f1555, %f1554, 0fC2FE0000;
	cvt.rzi.s32.f32 	%r288, %f1555;
	cvt.s32.s8 	%r3, %r288;
	cvt.s32.s8 	%r4, %r287;
	cvt.s32.s8 	%r5, %r286;
	cvt.s32.s8 	%r6, %r285;
	cvt.s32.s8 	%r7, %r284;
	cvt.s32.s8 	%r8, %r283;
	cvt.s32.s8 	%r9, %r282;
	cvt.s32.s8 	%r10, %r281;
	cvt.s32.s8 	%r11, %r280;
	cvt.s32.s8 	%r12, %r279;
	cvt.s32.s8 	%r13, %r278;
	cvt.s32.s8 	%r14, %r277;
	cvt.s32.s8 	%r15, %r276;
	cvt.s32.s8 	%r16, %r275;
	cvt.s32.s8 	%r17, %r274;
	cvt.s32.s8 	%r18, %r273;
	cvt.s32.s8 	%r19, %r272;
	cvt.s32.s8 	%r20, %r271;
	cvt.s32.s8 	%r21, %r270;
	cvt.s32.s8 	%r22, %r269;
	cvt.s32.s8 	%r23, %r268;
	cvt.s32.s8 	%r24, %r267;
	cvt.s32.s8 	%r25, %r266;
	cvt.s32.s8 	%r26, %r265;
	cvt.s32.s8 	%r27, %r264;
	cvt.s32.s8 	%r28, %r263;
	cvt.s32.s8 	%r29, %r262;
	cvt.s32.s8 	%r30, %r261;
	cvt.s32.s8 	%r31, %r260;
	cvt.s32.s8 	%r32, %r259;
	cvt.s32.s8 	%r33, %r258;
	cvt.s32.s8 	%r34, %r257;
	cvt.s32.s8 	%r35, %r256;
	cvt.s32.s8 	%r36, %r255;
	cvt.s32.s8 	%r37, %r254;
	cvt.s32.s8 	%r38, %r253;
	cvt.s32.s8 	%r39, %r252;
	cvt.s32.s8 	%r40, %r251;
	cvt.s32.s8 	%r41, %r250;
	cvt.s32.s8 	%r42, %r249;
	cvt.s32.s8 	%r43, %r248;
	cvt.s32.s8 	%r44, %r247;
	cvt.s32.s8 	%r45, %r246;
	cvt.s32.s8 	%r46, %r245;
	cvt.s32.s8 	%r47, %r244;
	cvt.s32.s8 	%r48, %r243;
	cvt.s32.s8 	%r49, %r242;
	cvt.s32.s8 	%r50, %r241;
	cvt.s32.s8 	%r51, %r240;
	cvt.s32.s8 	%r52, %r239;
	cvt.s32.s8 	%r53, %r238;
	cvt.s32.s8 	%r54, %r237;
	cvt.s32.s8 	%r55, %r236;
	cvt.s32.s8 	%r56, %r235;
	cvt.s32.s8 	%r57, %r234;
	cvt.s32.s8 	%r58, %r233;
	cvt.s32.s8 	%r59, %r232;
	cvt.s32.s8 	%r60, %r231;
	cvt.s32.s8 	%r61, %r230;
	cvt.s32.s8 	%r62, %r229;
	cvt.s32.s8 	%r63, %r228;
	cvt.s32.s8 	%r64, %r227;
	cvt.s32.s8 	%r65, %r226;
	cvt.s32.s8 	%r66, %r225;
	cvt.s32.s8 	%r67, %r224;
	cvt.s32.s8 	%r68, %r223;
	cvt.s32.s8 	%r69, %r222;
	cvt.s32.s8 	%r70, %r221;
	cvt.s32.s8 	%r71, %r220;
	cvt.s32.s8 	%r72, %r219;
	cvt.s32.s8 	%r73, %r218;
	cvt.s32.s8 	%r74, %r217;
	cvt.s32.s8 	%r75, %r216;
	cvt.s32.s8 	%r76, %r215;
	cvt.s32.s8 	%r77, %r214;
	cvt.s32.s8 	%r78, %r213;
	cvt.s32.s8 	%r79, %r212;
	cvt.s32.s8 	%r80, %r211;
	cvt.s32.s8 	%r81, %r210;
	cvt.s32.s8 	%r82, %r209;
	cvt.s32.s8 	%r83, %r208;
	cvt.s32.s8 	%r84, %r207;
	cvt.s32.s8 	%r85, %r206;
	cvt.s32.s8 	%r86, %r205;
	cvt.s32.s8 	%r87, %r204;
	cvt.s32.s8 	%r88, %r203;
	cvt.s32.s8 	%r89, %r202;
	cvt.s32.s8 	%r90, %r201;
	cvt.s32.s8 	%r91, %r200;
	cvt.s32.s8 	%r92, %r199;
	cvt.s32.s8 	%r93, %r198;
	cvt.s32.s8 	%r94, %r197;
	cvt.s32.s8 	%r95, %r196;
	cvt.s32.s8 	%r96, %r195;
	cvt.s32.s8 	%r97, %r194;
	cvt.s32.s8 	%r98, %r193;
	cvt.s32.s8 	%r99, %r192;
	cvt.s32.s8 	%r100, %r191;
	cvt.s32.s8 	%r101, %r190;
	cvt.s32.s8 	%r102, %r189;
	cvt.s32.s8 	%r103, %r188;
	cvt.s32.s8 	%r104, %r187;
	cvt.s32.s8 	%r105, %r186;
	cvt.s32.s8 	%r106, %r185;
	cvt.s32.s8 	%r107, %r184;
	cvt.s32.s8 	%r108, %r183;
	cvt.s32.s8 	%r109, %r182;
	cvt.s32.s8 	%r110, %r181;
	cvt.s32.s8 	%r111, %r180;
	cvt.s32.s8 	%r112, %r179;
	cvt.s32.s8 	%r113, %r178;
	cvt.s32.s8 	%r114, %r177;
	cvt.s32.s8 	%r115, %r176;
	cvt.s32.s8 	%r116, %r175;
	cvt.s32.s8 	%r117, %r174;
	cvt.s32.s8 	%r118, %r173;
	cvt.s32.s8 	%r119, %r172;
	cvt.s32.s8 	%r120, %r171;
	cvt.s32.s8 	%r121, %r170;
	cvt.s32.s8 	%r122, %r169;
	cvt.s32.s8 	%r123, %r168;
	cvt.s32.s8 	%r124, %r167;
	cvt.s32.s8 	%r125, %r166;
	cvt.s32.s8 	%r126, %r165;
	cvt.s32.s8 	%r127, %r164;
	cvt.s32.s8 	%r128, %r163;
	cvt.s32.s8 	%r129, %r162;
	cvt.s32.s8 	%r130, %r161;
	mov.b32 	%r692, 0;
	mov.f32 	%f3920, 0fFF800000;
	mov.f32 	%f3791, 0f00000000;
	prmt.b32 	%r316, %r5, %r6, 0x3340U;
	prmt.b32 	%r317, %r3, %r4, 0x3340U;
	prmt.b32 	%r318, %r317, %r316, 0x5410U;
	prmt.b32 	%r328, %r9, %r10, 0x3340U;
	prmt.b32 	%r329, %r7, %r8, 0x3340U;
	prmt.b32 	%r330, %r329, %r328, 0x5410U;
	prmt.b32 	%r339, %r13, %r14, 0x3340U;
	prmt.b32 	%r340, %r11, %r12, 0x3340U;
	prmt.b32 	%r341, %r340, %r339, 0x5410U;
	prmt.b32 	%r350, %r17, %r18, 0x3340U;
	prmt.b32 	%r351, %r15, %r16, 0x3340U;
	prmt.b32 	%r352, %r351, %r350, 0x5410U;
	prmt.b32 	%r361, %r21, %r22, 0x3340U;
	prmt.b32 	%r362, %r19, %r20, 0x3340U;
	prmt.b32 	%r363, %r362, %r361, 0x5410U;
	prmt.b32 	%r372, %r25, %r26, 0x3340U;
	prmt.b32 	%r373, %r23, %r24, 0x3340U;
	prmt.b32 	%r374, %r373, %r372, 0x5410U;
	prmt.b32 	%r383, %r29, %r30, 0x3340U;
	prmt.b32 	%r384, %r27, %r28, 0x3340U;
	prmt.b32 	%r385, %r384, %r383, 0x5410U;
	prmt.b32 	%r394, %r33, %r34, 0x3340U;
	prmt.b32 	%r395, %r31, %r32, 0x3340U;
	prmt.b32 	%r396, %r395, %r394, 0x5410U;
	prmt.b32 	%r405, %r37, %r38, 0x3340U;
	prmt.b32 	%r406, %r35, %r36, 0x3340U;
	prmt.b32 	%r407, %r406, %r405, 0x5410U;
	prmt.b32 	%r416, %r41, %r42, 0x3340U;
	prmt.b32 	%r417, %r39, %r40, 0x3340U;
	prmt.b32 	%r418, %r417, %r416, 0x5410U;
	prmt.b32 	%r427, %r45, %r46, 0x3340U;
	prmt.b32 	%r428, %r43, %r44, 0x3340U;
	prmt.b32 	%r429, %r428, %r427, 0x5410U;
	prmt.b32 	%r438, %r49, %r50, 0x3340U;
	prmt.b32 	%r439, %r47, %r48, 0x3340U;
	prmt.b32 	%r440, %r439, %r438, 0x5410U;
	prmt.b32 	%r449, %r53, %r54, 0x3340U;
	prmt.b32 	%r450, %r51, %r52, 0x3340U;
	prmt.b32 	%r451, %r450, %r449, 0x5410U;
	prmt.b32 	%r460, %r57, %r58, 0x3340U;
	prmt.b32 	%r461, %r55, %r56, 0x3340U;
	prmt.b32 	%r462, %r461, %r460, 0x5410U;
	prmt.b32 	%r471, %r61, %r62, 0x3340U;
	prmt.b32 	%r472, %r59, %r60, 0x3340U;
	prmt.b32 	%r473, %r472, %r471, 0x5410U;
	prmt.b32 	%r482, %r65, %r66, 0x3340U;
	prmt.b32 	%r483, %r63, %r64, 0x3340U;
	prmt.b32 	%r484, %r483, %r482, 0x5410U;
	prmt.b32 	%r493, %r69, %r70, 0x3340U;
	prmt.b32 	%r494, %r67, %r68, 0x3340U;
	prmt.b32 	%r495, %r494, %r493, 0x5410U;
	prmt.b32 	%r504, %r73, %r74, 0x3340U;
	prmt.b32 	%r505, %r71, %r72, 0x3340U;
	prmt.b32 	%r506, %r505, %r504, 0x5410U;
	prmt.b32 	%r515, %r77, %r78, 0x3340U;
	prmt.b32 	%r516, %r75, %r76, 0x3340U;
	prmt.b32 	%r517, %r516, %r515, 0x5410U;
	prmt.b32 	%r526, %r81, %r82, 0x3340U;
	prmt.b32 	%r527, %r79, %r80, 0x3340U;
	prmt.b32 	%r528, %r527, %r526, 0x5410U;
	prmt.b32 	%r537, %r85, %r86, 0x3340U;
	prmt.b32 	%r538, %r83, %r84, 0x3340U;
	prmt.b32 	%r539, %r538, %r537, 0x5410U;
	prmt.b32 	%r548, %r89, %r90, 0x3340U;
	prmt.b32 	%r549, %r87, %r88, 0x3340U;
	prmt.b32 	%r550, %r549, %r548, 0x5410U;
	prmt.b32 	%r559, %r93, %r94, 0x3340U;
	prmt.b32 	%r560, %r91, %r92, 0x3340U;
	prmt.b32 	%r561, %r560, %r559, 0x5410U;
	prmt.b32 	%r570, %r97, %r98, 0x3340U;
	prmt.b32 	%r571, %r95, %r96, 0x3340U;
	prmt.b32 	%r572, %r571, %r570, 0x5410U;
	prmt.b32 	%r581, %r101, %r102, 0x3340U;
	prmt.b32 	%r582, %r99, %r100, 0x3340U;
	prmt.b32 	%r583, %r582, %r581, 0x5410U;
	prmt.b32 	%r592, %r105, %r106, 0x3340U;
	prmt.b32 	%r593, %r103, %r104, 0x3340U;
	prmt.b32 	%r594, %r593, %r592, 0x5410U;
	prmt.b32 	%r603, %r109, %r110, 0x3340U;
	prmt.b32 	%r604, %r107, %r108, 0x3340U;
	prmt.b32 	%r605, %r604, %r603, 0x5410U;
	prmt.b32 	%r614, %r113, %r114, 0x3340U;
	prmt.b32 	%r615, %r111, %r112, 0x3340U;
	prmt.b32 	%r616, %r615, %r614, 0x5410U;
	prmt.b32 	%r625, %r117, %r118, 0x3340U;
	prmt.b32 	%r626, %r115, %r116, 0x3340U;
	prmt.b32 	%r627, %r626, %r625, 0x5410U;
	prmt.b32 	%r636, %r121, %r122, 0x3340U;
	prmt.b32 	%r637, %r119, %r120, 0x3340U;
	prmt.b32 	%r638, %r637, %r636, 0x5410U;
	prmt.b32 	%r647, %r125, %r126, 0x3340U;
	prmt.b32 	%r648, %r123, %r124, 0x3340U;
	prmt.b32 	%r649, %r648, %r647, 0x5410U;
	prmt.b32 	%r658, %r129, %r130, 0x3340U;
	prmt.b32 	%r659, %r127, %r128, 0x3340U;
	prmt.b32 	%r660, %r659, %r658, 0x5410U;
$L__BB0_3:
	mov.u32 	%r289, %ctaid.x;
	mov.u32 	%r290, %ntid.x;
	mov.u32 	%r291, %tid.x;
	mad.lo.s32 	%r292, %r289, %r290, %r291;
	sub.s32 	%r293, %r292, %r692;
	add.s32 	%r294, %r293, 1;
	min.s32 	%r132, %r294, 64;
	bar.sync 	0;
	setp.ge.s32 	%p3, %r291, %r132;
	@%p3 bra 	$L__BB0_8;
	mov.u32 	%r693, %tid.x;
	cvt.u64.u32 	%rd22, %r692;
$L__BB0_5:
	ld.param.u64 	%rd43, [_Z16waller_ssw_fusedPKaS0_PKfS2_S2_S2_S2_Pfi10TuningFork_param_1];
	ld.param.u64 	%rd42, [_Z16waller_ssw_fusedPKaS0_PKfS2_S2_S2_S2_Pfi10TuningFork_param_0];
	cvt.u64.u32 	%rd21, %r693;
	add.s64 	%rd23, %rd22, %rd21;
	shl.b64 	%rd24, %rd23, 7;
	cvta.to.global.u64 	%rd25, %rd42;
	add.s64 	%rd26, %rd25, %rd24;
	add.s64 	%rd53, %rd26, 7;
	cvta.to.global.u64 	%rd27, %rd43;
	add.s64 	%rd28, %rd27, %rd24;
	add.s64 	%rd52, %rd28, 7;
	shl.b32 	%r296, %r693, 7;
	mov.u32 	%r297, _ZZ16waller_ssw_fusedPKaS0_PKfS2_S2_S2_S2_Pfi10TuningForkE6K_tile;
	add.s32 	%r298, %r297, %r296;
	add.s32 	%r695, %r298, 7;
	mov.u32 	%r299, _ZZ16waller_ssw_fusedPKaS0_PKfS2_S2_S2_S2_Pfi10TuningForkE6V_tile;
	add.s32 	%r300, %r299, %r296;
	add.s32 	%r694, %r300, 7;
	mov.b32 	%r696, 15;
$L__BB0_6:
	ld.global.nc.u8 	%rs1, [%rd53+-7];
	cvt.u16.u8 	%rs2, %rs1;
	st.shared.u8 	[%r695+-7], %rs2;
	ld.global.nc.u8 	%rs3, [%rd52+-7];
	cvt.u16.u8 	%rs4, %rs3;
	st.shared.u8 	[%r694+-7], %rs4;
	ld.global.nc.u8 	%rs5, [%rd53+-6];
	cvt.u16.u8 	%rs6, %rs5;
	st.shared.u8 	[%r695+-6], %rs6;
	ld.global.nc.u8 	%rs7, [%rd52+-6];
	cvt.u16.u8 	%rs8, %rs7;
	st.shared.u8 	[%r694+-6], %rs8;
	ld.global.nc.u8 	%rs9, [%rd53+-5];
	cvt.u16.u8 	%rs10, %rs9;
	st.shared.u8 	[%r695+-5], %rs10;
	ld.global.nc.u8 	%rs11, [%rd52+-5];
	cvt.u16.u8 	%rs12, %rs11;
	st.shared.u8 	[%r694+-5], %rs12;
	ld.global.nc.u8 	%rs13, [%rd53+-4];
	cvt.u16.u8 	%rs14, %rs13;
	st.shared.u8 	[%r695+-4], %rs14;
	ld.global.nc.u8 	%rs15, [%rd52+-4];
	cvt.u16.u8 	%rs16, %rs15;
	st.shared.u8 	[%r694+-4], %rs16;
	ld.global.nc.u8 	%rs17, [%rd53+-3];
	cvt.u16.u8 	%rs18, %rs17;
	st.shared.u8 	[%r695+-3], %rs18;
	ld.global.nc.u8 	%rs19, [%rd52+-3];
	cvt.u16.u8 	%rs20, %rs19;
	st.shared.u8 	[%r694+-3], %rs20;
	ld.global.nc.u8 	%rs21, [%rd53+-2];
	cvt.u16.u8 	%rs22, %rs21;
	st.shared.u8 	[%r695+-2], %rs22;
	ld.global.nc.u8 	%rs23, [%rd52+-2];
	cvt.u16.u8 	%rs24, %rs23;
	st.shared.u8 	[%r694+-2], %rs24;
	ld.global.nc.u8 	%rs25, [%rd53+-1];
	cvt.u16.u8 	%rs26, %rs25;
	st.shared.u8 	[%r695+-1], %rs26;
	ld.global.nc.u8 	%rs27, [%rd52+-1];
	cvt.u16.u8 	%rs28, %rs27;
	st.shared.u8 	[%r694+-1], %rs28;
	ld.global.nc.u8 	%rs29, [%rd53];
	cvt.u16.u8 	%rs30, %rs29;
	st.shared.u8 	[%r695], %rs30;
	ld.global.nc.u8 	%rs31, [%rd52];
	cvt.u16.u8 	%rs32, %rs31;
	st.shared.u8 	[%r694], %rs32;
	ld.global.nc.u8 	%rs33, [%rd53+1];
	cvt.u16.u8 	%rs34, %rs33;
	st.shared.u8 	[%r695+1], %rs34;
	ld.global.nc.u8 	%rs35, [%rd52+1];
	cvt.u16.u8 	%rs36, %rs35;
	st.shared.u8 	[%r694+1], %rs36;
	ld.global.nc.u8 	%rs37, [%rd53+2];
	cvt.u16.u8 	%rs38, %rs37;
	st.shared.u8 	[%r695+2], %rs38;
	ld.global.nc.u8 	%rs39, [%rd52+2];
	cvt.u16.u8 	%rs40, %rs39;
	st.shared.u8 	[%r694+2], %rs40;
	ld.global.nc.u8 	%rs41, [%rd53+3];
	cvt.u16.u8 	%rs42, %rs41;
	st.shared.u8 	[%r695+3], %rs42;
	ld.global.nc.u8 	%rs43, [%rd52+3];
	cvt.u16.u8 	%rs44, %rs43;
	st.shared.u8 	[%r694+3], %rs44;
	ld.global.nc.u8 	%rs45, [%rd53+4];
	cvt.u16.u8 	%rs46, %rs45;
	st.shared.u8 	[%r695+4], %rs46;
	ld.global.nc.u8 	%rs47, [%rd52+4];
	cvt.u16.u8 	%rs48, %rs47;
	st.shared.u8 	[%r694+4], %rs48;
	ld.global.nc.u8 	%rs49, [%rd53+5];
	cvt.u16.u8 	%rs50, %rs49;
	st.shared.u8 	[%r695+5], %rs50;
	ld.global.nc.u8 	%rs51, [%rd52+5];
	cvt.u16.u8 	%rs52, %rs51;
	st.shared.u8 	[%r694+5], %rs52;
	ld.global.nc.u8 	%rs53, [%rd53+6];
	cvt.u16.u8 	%rs54, %rs53;
	st.shared.u8 	[%r695+6], %rs54;
	ld.global.nc.u8 	%rs55, [%rd52+6];
	cvt.u16.u8 	%rs56, %rs55;
	st.shared.u8 	[%r694+6], %rs56;
	ld.global.nc.u8 	%rs57, [%rd53+7];
	cvt.u16.u8 	%rs58, %rs57;
	st.shared.u8 	[%r695+7], %rs58;
	ld.global.nc.u8 	%rs59, [%rd52+7];
	cvt.u16.u8 	%rs60, %rs59;
	st.shared.u8 	[%r694+7], %rs60;
	ld.global.nc.u8 	%rs61, [%rd53+8];
	cvt.u16.u8 	%rs62, %rs61;
	st.shared.u8 	[%r695+8], %rs62;
	ld.global.nc.u8 	%rs63, [%rd52+8];
	cvt.u16.u8 	%rs64, %rs63;
	st.shared.u8 	[%r694+8], %rs64;
	add.s32 	%r696, %r696, 16;
	add.s64 	%rd53, %rd53, 16;
	add.s64 	%rd52, %rd52, 16;
	add.s32 	%r695, %r695, 16;
	add.s32 	%r694, %r694, 16;
	setp.ne.s32 	%p4, %r696, 143;
	@%p4 bra 	$L__BB0_6;
	mov.u32 	%r301, %ntid.x;
	add.s32 	%r693, %r693, %r301;
	setp.lt.s32 	%p5, %r693, %r132;
	@%p5 bra 	$L__BB0_5;
$L__BB0_8:
	bar.sync 	0;
	shl.b32 	%r302, %r692, 7;
	add.s32 	%r303, %r302, %r2;
	setp.gt.s32 	%p6, %r303, 65535;
	@%p6 bra 	$L__BB0_10;
	ld.param.u64 	%rd45, [_Z16waller_ssw_fusedPKaS0_PKfS2_S2_S2_S2_Pfi10TuningFork_param_2];
	shl.b32 	%r304, %r692, 7;
	add.s32 	%r305, %r304, %r2;
	mul.wide.u32 	%rd30, %r305, 4;
	add.s64 	%rd29, %rd45, %rd30;
	// begin inline asm
	prefetch.global.L2 [%rd29];
	// end inline asm
$L__BB0_10:
	mov.u32 	%r306, %ctaid.x;
	mov.u32 	%r307, %ntid.x;
	mov.u32 	%r308, %tid.x;
	mad.lo.s32 	%r309, %r306, %r307, %r308;
	sub.s32 	%r310, %r309, %r692;
	add.s32 	%r311, %r310, 1;
	setp.lt.s32 	%p7, %r311, 1;
	@%p7 bra 	$L__BB0_13;
	mov.b32 	%r697, 0;
	mov.f32 	%f3789, %f3920;
$L__BB0_12:
	shl.b32 	%r313, %r697, 7;
	mov.u32 	%r314, _ZZ16waller_ssw_fusedPKaS0_PKfS2_S2_S2_S2_Pfi10TuningForkE6K_tile;
	add.s32 	%r315, %r314, %r313;
	ld.shared.u8 	%r319, [%r315+3];
	ld.shared.u8 	%r320, [%r315+2];
	prmt.b32 	%r321, %r320, %r319, 0x3340U;
	ld.shared.u8 	%r322, [%r315+1];
	ld.shared.u8 	%r323, [%r315];
	prmt.b32 	%r324, %r323, %r322, 0x3340U;
	prmt.b32 	%r325, %r324, %r321, 0x5410U;
	mov.b32 	%r326, 0;
	dp4a.s32.s32 	%r327, %r318, %r325, %r326;
	ld.shared.u8 	%r331, [%r315+7];
	ld.shared.u8 	%r332, [%r315+6];
	prmt.b32 	%r333, %r332, %r331, 0x3340U;
	ld.shared.u8 	%r334, [%r315+5];
	ld.shared.u8 	%r335, [%r315+4];
	prmt.b32 	%r336, %r335, %r334, 0x3340U;
	prmt.b32 	%r337, %r336, %r333, 0x5410U;
	dp4a.s32.s32 	%r338, %r330, %r337, %r327;
	ld.shared.u8 	%r342, [%r315+11];
	ld.shared.u8 	%r343, [%r315+10];
	prmt.b32 	%r344, %r343, %r342, 0x3340U;
	ld.shared.u8 	%r345, [%r315+9];
	ld.shared.u8 	%r346, [%r315+8];
	prmt.b32 	%r347, %r346, %r345, 0x3340U;
	prmt.b32 	%r348, %r347, %r344, 0x5410U;
	dp4a.s32.s32 	%r349, %r341, %r348, %r338;
	ld.shared.u8 	%r353, [%r315+15];
	ld.shared.u8 	%r354, [%r315+14];
	prmt.b32 	%r355, %r354, %r353, 0x3340U;
	ld.shared.u8 	%r356, [%r315+13];
	ld.shared.u8 	%r357, [%r315+12];
	prmt.b32 	%r358, %r357, %r356, 0x3340U;
	prmt.b32 	%r359, %r358, %r355, 0x5410U;
	dp4a.s32.s32 	%r360, %r352, %r359, %r349;
	ld.shared.u8 	%r364, [%r315+19];
	ld.shared.u8 	%r365, [%r315+18];
	prmt.b32 	%r366, %r365, %r364, 0x3340U;
	ld.shared.u8 	%r367, [%r315+17];
	ld.shared.u8 	%r368, [%r315+16];
	prmt.b32 	%r369, %r368, %r367, 0x3340U;
	prmt.b32 	%r370, %r369, %r366, 0x5410U;
	dp4a.s32.s32 	%r371, %r363, %r370, %r360;
	ld.shared.u8 	%r375, [%r315+23];
	ld.shared.u8 	%r376, [%r315+22];
	prmt.b32 	%r377, %r376, %r375, 0x3340U;
	ld.shared.u8 	%r378, [%r315+21];
	ld.shared.u8 	%r379, [%r315+20];
	prmt.b32 	%r380, %r379, %r378, 0x3340U;
	prmt.b32 	%r381, %r380, %r377, 0x5410U;
	dp4a.s32.s32 	%r382, %r374, %r381, %r371;
	ld.shared.u8 	%r386, [%r315+27];
	ld.shared.u8 	%r387, [%r315+26];
	prmt.b32 	%r388, %r387, %r386, 0x3340U;
	ld.shared.u8 	%r389, [%r315+25];
	ld.shared.u8 	%r390, [%r315+24];
	prmt.b32 	%r391, %r390, %r389, 0x3340U;
	prmt.b32 	%r392, %r391, %r388, 0x5410U;
	dp4a.s32.s32 	%r393, %r385, %r392, %r382;
	ld.shared.u8 	%r397, [%r315+31];
	ld.shared.u8 	%r398, [%r315+30];
	prmt.b32 	%r399, %r398, %r397, 0x3340U;
	ld.shared.u8 	%r400, [%r315+29];
	ld.shared.u8 	%r401, [%r315+28];
	prmt.b32 	%r402, %r401, %r400, 0x3340U;
	prmt.b32 	%r403, %r402, %r399, 0x5410U;
	dp4a.s32.s32 	%r404, %r396, %r403, %r393;
	ld.shared.u8 	%r408, [%r315+35];
	ld.shared.u8 	%r409, [%r315+34];
	prmt.b32 	%r410, %r409, %r408, 0x3340U;
	ld.shared.u8 	%r411, [%r315+33];
	ld.shared.u8 	%r412, [%r315+32];
	prmt.b32 	%r413, %r412, %r411, 0x3340U;
	prmt.b32 	%r414, %r413, %r410, 0x5410U;
	dp4a.s32.s32 	%r415, %r407, %r414, %r404;
	ld.shared.u8 	%r419, [%r315+39];
	ld.shared.u8 	%r420, [%r315+38];
	prmt.b32 	%r421, %r420, %r419, 0x3340U;
	ld.shared.u8 	%r422, [%r315+37];
	ld.shared.u8 	%r423, [%r315+36];
	prmt.b32 	%r424, %r423, %r422, 0x3340U;
	prmt.b32 	%r425, %r424, %r421, 0x5410U;
	dp4a.s32.s32 	%r426, %r418, %r425, %r415;
	ld.shared.u8 	%r430, [%r315+43];
	ld.shared.u8 	%r431, [%r315+42];
	prmt.b32 	%r432, %r431, %r430, 0x3340U;
	ld.shared.u8 	%r433, [%r315+41];
	ld.shared.u8 	%r434, [%r315+40];
	prmt.b32 	%r435, %r434, %r433, 0x3340U;
	prmt.b32 	%r436, %r435, %r432, 0x5410U;
	dp4a.s32.s32 	%r437, %r429, %r436, %r426;
	ld.shared.u8 	%r441, [%r315+47];
	ld.shared.u8 	%r442, [%r315+46];
	prmt.b32 	%r443, %r442, %r441, 0x3340U;
	ld.shared.u8 	%r444, [%r315+45];
	ld.shared.u8 	%r445, [%r315+44];
	prmt.b32 	%r446, %r445, %r444, 0x3340U;
	prmt.b32 	%r447, %r446, %r443, 0x5410U;
	dp4a.s32.s32 	%r448, %r440, %r447, %r437;
	ld.shared.u8 	%r452, [%r315+51];
	ld.shared.u8 	%r453, [%r315+50];
	prmt.b32 	%r454, %r453, %r452, 0x3340U;
	ld.shared.u8 	%r455, [%r315+49];
	ld.shared.u8 	%r456, [%r315+48];
	prmt.b32 	%r457, %r456, %r455, 0x3340U;
	prmt.b32 	%r458, %r457, %r454, 0x5410U;
	dp4a.s32.s32 	%r459, %r451, %r458, %r448;
	ld.shared.u8 	%r463, [%r315+55];
	ld.shared.u8 	%r464, [%r315+54];
	prmt.b32 	%r465, %r464, %r463, 0x3340U;
	ld.shared.u8 	%r466, [%r315+53];
	ld.shared.u8 	%r467, [%r315+52];
	prmt.b32 	%r468, %r467, %r466, 0x3340U;
	prmt.b32 	%r469, %r468, %r465, 0x5410U;
	dp4a.s32.s32 	%r470, %r462, %r469, %r459;
	ld.shared.u8 	%r474, [%r315+59];
	ld.shared.u8 	%r475, [%r315+58];
	prmt.b32 	%r476, %r475, %r474, 0x3340U;
	ld.shared.u8 	%r477, [%r315+57];
	ld.shared.u8 	%r478, [%r315+56];
	prmt.b32 	%r479, %r478, %r477, 0x3340U;
	prmt.b32 	%r480, %r479, %r476, 0x5410U;
	dp4a.s32.s32 	%r481, %r473, %r480, %r470;
	ld.shared.u8 	%r485, [%r315+63];
	ld.shared.u8 	%r486, [%r315+62];
	prmt.b32 	%r487, %r486, %r485, 0x3340U;
	ld.shared.u8 	%r488, [%r315+61];
	ld.shared.u8 	%r489, [%r315+60];
	prmt.b32 	%r490, %r489, %r488, 0x3340U;
	prmt.b32 	%r491, %r490, %r487, 0x5410U;
	dp4a.s32.s32 	%r492, %r484, %r491, %r481;
	ld.shared.u8 	%r496, [%r315+67];
	ld.shared.u8 	%r497, [%r315+66];
	prmt.b32 	%r498, %r497, %r496, 0x3340U;
	ld.shared.u8 	%r499, [%r315+65];
	ld.shared.u8 	%r500, [%r315+64];
	prmt.b32 	%r501, %r500, %r499, 0x3340U;
	prmt.b32 	%r502, %r501, %r498, 0x5410U;
	dp4a.s32.s32 	%r503, %r495, %r502, %r492;
	ld.shared.u8 	%r507, [%r315+71];
	ld.shared.u8 	%r508, [%r315+70];
	prmt.b32 	%r509, %r508, %r507, 0x3340U;
	ld.shared.u8 	%r510, [%r315+69];
	ld.shared.u8 	%r511, [%r315+68];
	prmt.b32 	%r512, %r511, %r510, 0x3340U;
	prmt.b32 	%r513, %r512, %r509, 0x5410U;
	dp4a.s32.s32 	%r514, %r506, %r513, %r503;
	ld.shared.u8 	%r518, [%r315+75];
	ld.shared.u8 	%r519, [%r315+74];
	prmt.b32 	%r520, %r519, %r518, 0x3340U;
	ld.shared.u8 	%r521, [%r315+73];
	ld.shared.u8 	%r522, [%r315+72];
	prmt.b32 	%r523, %r522, %r521, 0x3340U;
	prmt.b32 	%r524, %r523, %r520, 0x5410U;
	dp4a.s32.s32 	%r525, %r517, %r524, %r514;
	ld.shared.u8 	%r529, [%r315+79];
	ld.shared.u8 	%r530, [%r315+78];
	prmt.b32 	%r531, %r530, %r529, 0x3340U;
	ld.shared.u8 	%r532, [%r315+77];
	ld.shared.u8 	%r533, [%r315+76];
	prmt.b32 	%r534, %r533, %r532, 0x3340U;
	prmt.b32 	%r535, %r534, %r531, 0x5410U;
	dp4a.s32.s32 	%r536, %r528, %r535, %r525;
	ld.shared.u8 	%r540, [%r315+83];
	ld.shared.u8 	%r541, [%r315+82];
	prmt.b32 	%r542, %r541, %r540, 0x3340U;
	ld.shared.u8 	%r543, [%r315+81];
	ld.shared.u8 	%r544, [%r315+80];
	prmt.b32 	%r545, %r544, %r543, 0x3340U;
	prmt.b32 	%r546, %r545, %r542, 0x5410U;
	dp4a.s32.s32 	%r547, %r539, %r546, %r536;
	ld.shared.u8 	%r551, [%r315+87];
	ld.shared.u8 	%r552, [%r315+86];
	prmt.b32 	%r553, %r552, %r551, 0x3340U;
	ld.shared.u8 	%r554, [%r315+85];
	ld.shared.u8 	%r555, [%r315+84];
	prmt.b32 	%r556, %r555, %r554, 0x3340U;
	prmt.b32 	%r557, %r556, %r553, 0x5410U;
	dp4a.s32.s32 	%r558, %r550, %r557, %r547;
	ld.shared.u8 	%r562, [%r315+91];
	ld.shared.u8 	%r563, [%r315+90];
	prmt.b32 	%r564, %r563, %r562, 0x3340U;
	ld.shared.u8 	%r565, [%r315+89];
	ld.shared.u8 	%r566, [%r315+88];
	prmt.b32 	%r567, %r566, %r565, 0x3340U;
	prmt.b32 	%r568, %r567, %r564, 0x5410U;
	dp4a.s32.s32 	%r569, %r561, %r568, %r558;
	ld.shared.u8 	%r573, [%r315+95];
	ld.shared.u8 	%r574, [%r315+94];
	prmt.b32 	%r575, %r574, %r573, 0x3340U;
	ld.shared.u8 	%r576, [%r315+93];
	ld.shared.u8 	%r577, [%r315+92];
	prmt.b32 	%r578, %r577, %r576, 0x3340U;
	prmt.b32 	%r579, %r578, %r575, 0x5410U;
	dp4a.s32.s32 	%r580, %r572, %r579, %r569;
	ld.shared.u8 	%r584, [%r315+99];
	ld.shared.u8 	%r585, [%r315+98];
	prmt.b32 	%r586, %r585, %r584, 0x3340U;
	ld.shared.u8 	%r587, [%r315+97];
	ld.shared.u8 	%r588, [%r315+96];
	prmt.b32 	%r589, %r588, %r587, 0x3340U;
	prmt.b32 	%r590, %r589, %r586, 0x5410U;
	dp4a.s32.s32 	%r591, %r583, %r590, %r580;
	ld.shared.u8 	%r595, [%r315+103];
	ld.shared.u8 	%r596, [%r315+102];
	prmt.b32 	%r597, %r596, %r595, 0x3340U;
	ld.shared.u8 	%r598, [%r315+101];
	ld.shared.u8 	%r599, [%r315+100];
	prmt.b32 	%r600, %r599, %r598, 0x3340U;
	prmt.b32 	%r601, %r600, %r597, 0x5410U;
	dp4a.s32.s32 	%r602, %r594, %r601, %r591;
	ld.shared.u8 	%r606, [%r315+107];
	ld.shared.u8 	%r607, [%r315+106];
	prmt.b32 	%r608, %r607, %r606, 0x3340U;
	ld.shared.u8 	%r609, [%r315+105];
	ld.shared.u8 	%r610, [%r315+104];
	prmt.b32 	%r611, %r610, %r609, 0x3340U;
	prmt.b32 	%r612, %r611, %r608, 0x5410U;
	dp4a.s32.s32 	%r613, %r605, %r612, %r602;
	ld.shared.u8 	%r617, [%r315+111];
	ld.shared.u8 	%r618, [%r315+110];
	prmt.b32 	%r619, %r618, %r617, 0x3340U;
	ld.shared.u8 	%r620, [%r315+109];
	ld.shared.u8 	%r621, [%r315+108];
	prmt.b32 	%r622, %r621, %r620, 0x3340U;
	prmt.b32 	%r623, %r622, %r619, 0x5410U;
	dp4a.s32.s32 	%r624, %r616, %r623, %r613;
	ld.shared.u8 	%r628, [%r315+115];
	ld.shared.u8 	%r629, [%r315+114];
	prmt.b32 	%r630, %r629, %r628, 0x3340U;
	ld.shared.u8 	%r631, [%r315+113];
	ld.shared.u8 	%r632, [%r315+112];
	prmt.b32 	%r633, %r632, %r631, 0x3340U;
	prmt.b32 	%r634, %r633, %r630, 0x5410U;
	dp4a.s32.s32 	%r635, %r627, %r634, %r624;
	ld.shared.u8 	%r639, [%r315+119];
	ld.shared.u8 	%r640, [%r315+118];
	prmt.b32 	%r641, %r640, %r639, 0x3340U;
	ld.shared.u8 	%r642, [%r315+117];
	ld.shared.u8 	%r643, [%r315+116];
	prmt.b32 	%r644, %r643, %r642, 0x3340U;
	prmt.b32 	%r645, %r644, %r641, 0x5410U;
	dp4a.s32.s32 	%r646, %r638, %r645, %r635;
	ld.shared.u8 	%r650, [%r315+123];
	ld.shared.u8 	%r651, [%r315+122];
	prmt.b32 	%r652, %r651, %r650, 0x3340U;
	ld.shared.u8 	%r653, [%r315+121];
	ld.shared.u8 	%r654, [%r315+120];
	prmt.b32 	%r655, %r654, %r653, 0x3340U;
	prmt.b32 	%r656, %r655, %r652, 0x5410U;
	dp4a.s32.s32 	%r657, %r649, %r656, %r646;
	ld.shared.u8 	%r661, [%r315+127];
	ld.shared.u8 	%r662, [%r315+126];
	prmt.b32 	%r663, %r662, %r661, 0x3340U;
	ld.shared.u8 	%r664, [%r315+125];
	ld.shared.u8 	%r665, [%r315+124];
	prmt.b32 	%r666, %r665, %r664, 0x3340U;
	prmt.b32 	%r667, %r666, %r663, 0x5410U;
	dp4a.s32.s32 	%r668, %r660, %r667, %r657;
	cvt.rn.f32.s32 	%f1556, %r668;
	mul.f32 	%f1557, %f1162, %f1556;
	div.rn.f32 	%f1558, %f1557, %f1163;
	max.f32 	%f3920, %f3789, %f1558;
	sub.f32 	%f1559, %f3789, %f3920;
	fma.rn.f32 	%f1560, %f1559, 0f3BBB989D, 0f3F000000;
	cvt.sat.f32.f32 	%f1561, %f1560;
	mov.f32 	%f1562, 0f4B400001;
	mov.f32 	%f1563, 0f437C0000;
	fma.rm.f32 	%f1564, %f1561, %f1563, %f1562;
	add.f32 	%f1565, %f1564, 0fCB40007F;
	neg.f32 	%f1566, %f1565;
	fma.rn.f32 	%f1567, %f1559, 0f3FB8AA3B, %f1566;
	fma.rn.f32 	%f1568, %f1559, 0f32A57060, %f1567;
	mov.b32 	%r669, %f1564;
	shl.b32 	%r670, %r669, 23;
	mov.b32 	%f1569, %r670;
	ex2.approx.ftz.f32 	%f1570, %f1568;
	mul.f32 	%f1571, %f1570, %f1569;
	sub.f32 	%f1572, %f1558, %f3920;
	fma.rn.f32 	%f1573, %f1572, 0f3BBB989D, 0f3F000000;
	cvt.sat.f32.f32 	%f1574, %f1573;
	fma.rm.f32 	%f1575, %f1574, %f1563, %f1562;
	add.f32 	%f1576, %f1575, 0fCB40007F;
	neg.f32 	%f1577, %f1576;
	fma.rn.f32 	%f1578, %f1572, 0f3FB8AA3B, %f1577;
	fma.rn.f32 	%f1579, %f1572, 0f32A57060, %f1578;
	mov.b32 	%r671, %f1575;
	shl.b32 	%r672, %r671, 23;
	mov.b32 	%f1580, %r672;
	ex2.approx.ftz.f32 	%f1581, %f1579;
	mul.f32 	%f1582, %f1581, %f1580;
	fma.rn.f32 	%f3919, %f3919, %f1571, %f1582;
	mov.u32 	%r673, _ZZ16waller_ssw_fusedPKaS0_PKfS2_S2_S2_S2_Pfi10TuningForkE6V_tile;
	add.s32 	%r674, %r673, %r313;
	ld.shared.s8 	%rs65, [%r674];
	cvt.rn.f32.s16 	%f1583, %rs65;
	mul.f32 	%f1584, %f1582, %f1583;
	fma.rn.f32 	%f3918, %f1571, %f3918, %f1584;
	ld.shared.s8 	%rs66, [%r674+1];
	cvt.rn.f32.s16 	%f1585, %rs66;
	mul.f32 	%f1586, %f1582, %f1585;
	fma.rn.f32 	%f3917, %f1571, %f3917, %f1586;
	ld.shared.s8 	%rs67, [%r674+2];
	cvt.rn.f32.s16 	%f1587, %rs67;
	mul.f32 	%f1588, %f1582, %f1587;
	fma.rn.f32 	%f3916, %f1571, %f3916, %f1588;
	ld.shared.s8 	%rs68, [%r674+3];
	cvt.rn.f32.s16 	%f1589, %rs68;
	mul.f32 	%f1590, %f1582, %f1589;
	fma.rn.f32 	%f3915, %f1571, %f3915, %f1590;
	ld.shared.s8 	%rs69, [%r674+4];
	cvt.rn.f32.s16 	%f1591, %rs69;
	mul.f32 	%f1592, %f1582, %f1591;
	fma.rn.f32 	%f3914, %f1571, %f3914, %f1592;
	ld.shared.s8 	%rs70, [%r674+5];
	cvt.rn.f32.s16 	%f1593, %rs70;
	mul.f32 	%f1594, %f1582, %f1593;
	fma.rn.f32 	%f3913, %f1571, %f3913, %f1594;
	ld.shared.s8 	%rs71, [%r674+6];
	cvt.rn.f32.s16 	%f1595, %rs71;
	mul.f32 	%f1596, %f1582, %f1595;
	fma.rn.f32 	%f3912, %f1571, %f3912, %f1596;
	ld.shared.s8 	%rs72, [%r674+7];
	cvt.rn.f32.s16 	%f1597, %rs72;
	mul.f32 	%f1598, %f1582, %f1597;
	fma.rn.f32 	%f3911, %f1571, %f3911, %f1598;
	ld.shared.s8 	%rs73, [%r674+8];
	cvt.rn.f32.s16 	%f1599, %rs73;
	mul.f32 	%f1600, %f1582, %f1599;
	fma.rn.f32 	%f3910, %f1571, %f3910, %f1600;
	ld.shared.s8 	%rs74, [%r674+9];
	cvt.rn.f32.s16 	%f1601, %rs74;
	mul.f32 	%f1602, %f1582, %f1601;
	fma.rn.f32 	%f3909, %f1571, %f3909, %f1602;
	ld.shared.s8 	%rs75, [%r674+10];
	cvt.rn.f32.s16 	%f1603, %rs75;
	mul.f32 	%f1604, %f1582, %f1603;
	fma.rn.f32 	%f3908, %f1571, %f3908, %f1604;
	ld.shared.s8 	%rs76, [%r674+11];
	cvt.rn.f32.s16 	%f1605, %rs76;
	mul.f32 	%f1606, %f1582, %f1605;
	fma.rn.f32 	%f3907, %f1571, %f3907, %f1606;
	ld.shared.s8 	%rs77, [%r674+12];
	cvt.rn.f32.s16 	%f1607, %rs77;
	mul.f32 	%f1608, %f1582, %f1607;
	fma.rn.f32 	%f3906, %f1571, %f3906, %f1608;
	ld.shared.s8 	%rs78, [%r674+13];
	cvt.rn.f32.s16 	%f1609, %rs78;
	mul.f32 	%f1610, %f1582, %f1609;
	fma.rn.f32 	%f3905, %f1571, %f3905, %f1610;
	ld.shared.s8 	%rs79, [%r674+14];
	cvt.rn.f32.s16 	%f1611, %rs79;
	mul.f32 	%f1612, %f1582, %f1611;
	fma.rn.f32 	%f3904, %f1571, %f3904, %f1612;
	ld.shared.s8 	%rs80, [%r674+15];
	cvt.rn.f32.s16 	%f1613, %rs80;
	mul.f32 	%f1614, %f1582, %f1613;
	fma.rn.f32 	%f3903, %f1571, %f3903, %f1614;
	ld.shared.s8 	%rs81, [%r674+16];
	cvt.rn.f32.s16 	%f1615, %rs81;
	mul.f32 	%f1616, %f1582, %f1615;
	fma.rn.f32 	%f3902, %f1571, %f3902, %f1616;
	ld.shared.s8 	%rs82, [%r674+17];
	cvt.rn.f32.s16 	%f1617, %rs82;
	mul.f32 	%f1618, %f1582, %f1617;
	fma.rn.f32 	%f3901, %f1571, %f3901, %f1618;
	ld.shared.s8 	%rs83, [%r674+18];
	cvt.rn.f32.s16 	%f1619, %rs83;
	mul.f32 	%f1620, %f1582, %f1619;
	fma.rn.f32 	%f3900, %f1571, %f3900, %f1620;
	ld.shared.s8 	%rs84, [%r674+19];
	cvt.rn.f32.s16 	%f1621, %rs84;
	mul.f32 	%f1622, %f1582, %f1621;
	fma.rn.f32 	%f3899, %f1571, %f3899, %f1622;
	ld.shared.s8 	%rs85, [%r674+20];
	cvt.rn.f32.s16 	%f1623, %rs85;
	mul.f32 	%f1624, %f1582, %f1623;
	fma.rn.f32 	%f3898, %f1571, %f3898, %f1624;
	ld.shared.s8 	%rs86, [%r674+21];
	cvt.rn.f32.s16 	%f1625, %rs86;
	mul.f32 	%f1626, %f1582, %f1625;
	fma.rn.f32 	%f3897, %f1571, %f3897, %f1626;
	ld.shared.s8 	%rs87, [%r674+22];
	cvt.rn.f32.s16 	%f1627, %rs87;
	mul.f32 	%f1628, %f1582, %f1627;
	fma.rn.f32 	%f3896, %f1571, %f3896, %f1628;
	ld.shared.s8 	%rs88, [%r674+23];
	cvt.rn.f32.s16 	%f1629, %rs88;
	mul.f32 	%f1630, %f1582, %f1629;
	fma.rn.f32 	%f3895, %f1571, %f3895, %f1630;
	ld.shared.s8 	%rs89, [%r674+24];
	cvt.rn.f32.s16 	%f1631, %rs89;
	mul.f32 	%f1632, %f1582, %f1631;
	fma.rn.f32 	%f3894, %f1571, %f3894, %f1632;
	ld.shared.s8 	%rs90, [%r674+25];
	cvt.rn.f32.s16 	%f1633, %rs90;
	mul.f32 	%f1634, %f1582, %f1633;
	fma.rn.f32 	%f3893, %f1571, %f3893, %f1634;
	ld.shared.s8 	%rs91, [%r674+26];
	cvt.rn.f32.s16 	%f1635, %rs91;
	mul.f32 	%f1636, %f1582, %f1635;
	fma.rn.f32 	%f3892, %f1571, %f3892, %f1636;
	ld.shared.s8 	%rs92, [%r674+27];
	cvt.rn.f32.s16 	%f1637, %rs92;
	mul.f32 	%f1638, %f1582, %f1637;
	fma.rn.f32 	%f3891, %f1571, %f3891, %f1638;
	ld.shared.s8 	%rs93, [%r674+28];
	cvt.rn.f32.s16 	%f1639, %rs93;
	mul.f32 	%f1640, %f1582, %f1639;
	fma.rn.f32 	%f3890, %f1571, %f3890, %f1640;
	ld.shared.s8 	%rs94, [%r674+29];
	cvt.rn.f32.s16 	%f1641, %rs94;
	mul.f32 	%f1642, %f1582, %f1641;
	fma.rn.f32 	%f3889, %f1571, %f3889, %f1642;
	ld.shared.s8 	%rs95, [%r674+30];
	cvt.rn.f32.s16 	%f1643, %rs95;
	mul.f32 	%f1644, %f1582, %f1643;
	fma.rn.f32 	%f3888, %f1571, %f3888, %f1644;
	ld.shared.s8 	%rs96, [%r674+31];
	cvt.rn.f32.s16 	%f1645, %rs96;
	mul.f32 	%f1646, %f1582, %f1645;
	fma.rn.f32 	%f3887, %f1571, %f3887, %f1646;
	ld.shared.s8 	%rs97, [%r674+32];
	cvt.rn.f32.s16 	%f1647, %rs97;
	mul.f32 	%f1648, %f1582, %f1647;
	fma.rn.f32 	%f3886, %f1571, %f3886, %f1648;
	ld.shared.s8 	%rs98, [%r674+33];
	cvt.rn.f32.s16 	%f1649, %rs98;
	mul.f32 	%f1650, %f1582, %f1649;
	fma.rn.f32 	%f3885, %f1571, %f3885, %f1650;
	ld.shared.s8 	%rs99, [%r674+34];
	cvt.rn.f32.s16 	%f1651, %rs99;
	mul.f32 	%f1652, %f1582, %f1651;
	fma.rn.f32 	%f3884, %f1571, %f3884, %f1652;
	ld.shared.s8 	%rs100, [%r674+35];
	cvt.rn.f32.s16 	%f1653, %rs100;
	mul.f32 	%f1654, %f1582, %f1653;
	fma.rn.f32 	%f3883, %f1571, %f3883, %f1654;
	ld.shared.s8 	%rs101, [%r674+36];
	cvt.rn.f32.s16 	%f1655, %rs101;
	mul.f32 	%f1656, %f1582, %f1655;
	fma.rn.f32 	%f3882, %f1571, %f3882, %f1656;
	ld.shared.s8 	%rs102, [%r674+37];
	cvt.rn.f32.s16 	%f1657, %rs102;
	mul.f32 	%f1658, %f1582, %f1657;
	fma.rn.f32 	%f3881, %f1571, %f3881, %f1658;
	ld.shared.s8 	%rs103, [%r674+38];
	cvt.rn.f32.s16 	%f1659, %rs103;
	mul.f32 	%f1660, %f1582, %f1659;
	fma.rn.f32 	%f3880, %f1571, %f3880, %f1660;
	ld.shared.s8 	%rs104, [%r674+39];
	cvt.rn.f32.s16 	%f1661, %rs104;
	mul.f32 	%f1662, %f1582, %f1661;
	fma.rn.f32 	%f3879, %f1571, %f3879, %f1662;
	ld.shared.s8 	%rs105, [%r674+40];
	cvt.rn.f32.s16 	%f1663, %rs105;
	mul.f32 	%f1664, %f1582, %f1663;
	fma.rn.f32 	%f3878, %f1571, %f3878, %f1664;
	ld.shared.s8 	%rs106, [%r674+41];
	cvt.rn.f32.s16 	%f1665, %rs106;
	mul.f32 	%f1666, %f1582, %f1665;
	fma.rn.f32 	%f3877, %f1571, %f3877, %f1666;
	ld.shared.s8 	%rs107, [%r674+42];
	cvt.rn.f32.s16 	%f1667, %rs107;
	mul.f32 	%f1668, %f1582, %f1667;
	fma.rn.f32 	%f3876, %f1571, %f3876, %f1668;
	ld.shared.s8 	%rs108, [%r674+43];
	cvt.rn.f32.s16 	%f1669, %rs108;
	mul.f32 	%f1670, %f1582, %f1669;
	fma.rn.f32 	%f3875, %f1571, %f3875, %f1670;
	ld.shared.s8 	%rs109, [%r674+44];
	cvt.rn.f32.s16 	%f1671, %rs109;
	mul.f32 	%f1672, %f1582, %f1671;
	fma.rn.f32 	%f3874, %f1571, %f3874, %f1672;
	ld.shared.s8 	%rs110, [%r674+45];
	cvt.rn.f32.s16 	%f1673, %rs110;
	mul.f32 	%f1674, %f1582, %f1673;
	fma.rn.f32 	%f3873, %f1571, %f3873, %f1674;
	ld.shared.s8 	%rs111, [%r674+46];
	cvt.rn.f32.s16 	%f1675, %rs111;
	mul.f32 	%f1676, %f1582, %f1675;
	fma.rn.f32 	%f3872, %f1571, %f3872, %f1676;
	ld.shared.s8 	%rs112, [%r674+47];
	cvt.rn.f32.s16 	%f1677, %rs112;
	mul.f32 	%f1678, %f1582, %f1677;
	fma.rn.f32 	%f3871, %f1571, %f3871, %f1678;
	ld.shared.s8 	%rs113, [%r674+48];
	cvt.rn.f32.s16 	%f1679, %rs113;
	mul.f32 	%f1680, %f1582, %f1679;
	fma.rn.f32 	%f3870, %f1571, %f3870, %f1680;
	ld.shared.s8 	%rs114, [%r674+49];
	cvt.rn.f32.s16 	%f1681, %rs114;
	mul.f32 	%f1682, %f1582, %f1681;
	fma.rn.f32 	%f3869, %f1571, %f3869, %f1682;
	ld.shared.s8 	%rs115, [%r674+50];
	cvt.rn.f32.s16 	%f1683, %rs115;
	mul.f32 	%f1684, %f1582, %f1683;
	fma.rn.f32 	%f3868, %f1571, %f3868, %f1684;
	ld.shared.s8 	%rs116, [%r674+51];
	cvt.rn.f32.s16 	%f1685, %rs116;
	mul.f32 	%f1686, %f1582, %f1685;
	fma.rn.f32 	%f3867, %f1571, %f3867, %f1686;
	ld.shared.s8 	%rs117, [%r674+52];
	cvt.rn.f32.s16 	%f1687, %rs117;
	mul.f32 	%f1688, %f1582, %f1687;
	fma.rn.f32 	%f3866, %f1571, %f3866, %f1688;
	ld.shared.s8 	%rs118, [%r674+53];
	cvt.rn.f32.s16 	%f1689, %rs118;
	mul.f32 	%f1690, %f1582, %f1689;
	fma.rn.f32 	%f3865, %f1571, %f3865, %f1690;
	ld.shared.s8 	%rs119, [%r674+54];
	cvt.rn.f32.s16 	%f1691, %rs119;
	mul.f32 	%f1692, %f1582, %f1691;
	fma.rn.f32 	%f3864, %f1571, %f3864, %f1692;
	ld.shared.s8 	%rs120, [%r674+55];
	cvt.rn.f32.s16 	%f1693, %rs120;
	mul.f32 	%f1694, %f1582, %f1693;
	fma.rn.f32 	%f3863, %f1571, %f3863, %f1694;
	ld.shared.s8 	%rs121, [%r674+56];
	cvt.rn.f32.s16 	%f1695, %rs121;
	mul.f32 	%f1696, %f1582, %f1695;
	fma.rn.f32 	%f3862, %f1571, %f3862, %f1696;
	ld.shared.s8 	%rs122, [%r674+57];
	cvt.rn.f32.s16 	%f1697, %rs122;
	mul.f32 	%f1698, %f1582, %f1697;
	fma.rn.f32 	%f3861, %f1571, %f3861, %f1698;
	ld.shared.s8 	%rs123, [%r674+58];
	cvt.rn.f32.s16 	%f1699, %rs123;
	mul.f32 	%f1700, %f1582, %f1699;
	fma.rn.f32 	%f3860, %f1571, %f3860, %f1700;
	ld.shared.s8 	%rs124, [%r674+59];
	cvt.rn.f32.s16 	%f1701, %rs124;
	mul.f32 	%f1702, %f1582, %f1701;
	fma.rn.f32 	%f3859, %f1571, %f3859, %f1702;
	ld.shared.s8 	%rs125, [%r674+60];
	cvt.rn.f32.s16 	%f1703, %rs125;
	mul.f32 	%f1704, %f1582, %f1703;
	fma.rn.f32 	%f3858, %f1571, %f3858, %f1704;
	ld.shared.s8 	%rs126, [%r674+61];
	cvt.rn.f32.s16 	%f1705, %rs126;
	mul.f32 	%f1706, %f1582, %f1705;
	fma.rn.f32 	%f3857, %f1571, %f3857, %f1706;
	ld.shared.s8 	%rs127, [%r674+62];
	cvt.rn.f32.s16 	%f1707, %rs127;
	mul.f32 	%f1708, %f1582, %f1707;
	fma.rn.f32 	%f3856, %f1571, %f3856, %f1708;
	ld.shared.s8 	%rs128, [%r674+63];
	cvt.rn.f32.s16 	%f1709, %rs128;
	mul.f32 	%f1710, %f1582, %f1709;
	fma.rn.f32 	%f3855, %f1571, %f3855, %f1710;
	ld.shared.s8 	%rs129, [%r674+64];
	cvt.rn.f32.s16 	%f1711, %rs129;
	mul.f32 	%f1712, %f1582, %f1711;
	fma.rn.f32 	%f3854, %f1571, %f3854, %f1712;
	ld.shared.s8 	%rs130, [%r674+65];
	cvt.rn.f32.s16 	%f1713, %rs130;
	mul.f32 	%f1714, %f1582, %f1713;
	fma.rn.f32 	%f3853, %f1571, %f3853, %f1714;
	ld.shared.s8 	%rs131, [%r674+66];
	cvt.rn.f32.s16 	%f1715, %rs131;
	mul.f32 	%f1716, %f1582, %f1715;
	fma.rn.f32 	%f3852, %f1571, %f3852, %f1716;
	ld.shared.s8 	%rs132, [%r674+67];
	cvt.rn.f32.s16 	%f1717, %rs132;
	mul.f32 	%f1718, %f1582, %f1717;
	fma.rn.f32 	%f3851, %f1571, %f3851, %f1718;
	ld.shared.s8 	%rs133, [%r674+68];
	cvt.rn.f32.s16 	%f1719, %rs133;
	mul.f32 	%f1720, %f1582, %f1719;
	fma.rn.f32 	%f3850, %f1571, %f3850, %f1720;
	ld.shared.s8 	%rs134, [%r674+69];
	cvt.rn.f32.s16 	%f1721, %rs134;
	mul.f32 	%f1722, %f1582, %f1721;
	fma.rn.f32 	%f3849, %f1571, %f3849, %f1722;
	ld.shared.s8 	%rs135, [%r674+70];
	cvt.rn.f32.s16 	%f1723, %rs135;
	mul.f32 	%f1724, %f1582, %f1723;
	fma.rn.f32 	%f3848, %f1571, %f3848, %f1724;
	ld.shared.s8 	%rs136, [%r674+71];
	cvt.rn.f32.s16 	%f1725, %rs136;
	mul.f32 	%f1726, %f1582, %f1725;
	fma.rn.f32 	%f3847, %f1571, %f3847, %f1726;
	ld.shared.s8 	%rs137, [%r674+72];
	cvt.rn.f32.s16 	%f1727, %rs137;
	mul.f32 	%f1728, %f1582, %f1727;
	fma.rn.f32 	%f3846, %f1571, %f3846, %f1728;
	ld.shared.s8 	%rs138, [%r674+73];
	cvt.rn.f32.s16 	%f1729, %rs138;
	mul.f32 	%f1730, %f1582, %f1729;
	fma.rn.f32 	%f3845, %f1571, %f3845, %f1730;
	ld.shared.s8 	%rs139, [%r674+74];
	cvt.rn.f32.s16 	%f1731, %rs139;
	mul.f32 	%f1732, %f1582, %f1731;
	fma.rn.f32 	%f3844, %f1571, %f3844, %f1732;
	ld.shared.s8 	%rs140, [%r674+75];
	cvt.rn.f32.s16 	%f1733, %rs140;
	mul.f32 	%f1734, %f1582, %f1733;
	fma.rn.f32 	%f3843, %f1571, %f3843, %f1734;
	ld.shared.s8 	%rs141, [%r674+76];
	cvt.rn.f32.s16 	%f1735, %rs141;
	mul.f32 	%f1736, %f1582, %f1735;
	fma.rn.f32 	%f3842, %f1571, %f3842, %f1736;
	ld.shared.s8 	%rs142, [%r674+77];
	cvt.rn.f32.s16 	%f1737, %rs142;
	mul.f32 	%f1738, %f1582, %f1737;
	fma.rn.f32 	%f3841, %f1571, %f3841, %f1738;
	ld.shared.s8 	%rs143, [%r674+78];
	cvt.rn.f32.s16 	%f1739, %rs143;
	mul.f32 	%f1740, %f1582, %f1739;
	fma.rn.f32 	%f3840, %f1571, %f3840, %f1740;
	ld.shared.s8 	%rs144, [%r674+79];
	cvt.rn.f32.s16 	%f1741, %rs144;
	mul.f32 	%f1742, %f1582, %f1741;
	fma.rn.f32 	%f3839, %f1571, %f3839, %f1742;
	ld.shared.s8 	%rs145, [%r674+80];
	cvt.rn.f32.s16 	%f1743, %rs145;
	mul.f32 	%f1744, %f1582, %f1743;
	fma.rn.f32 	%f3838, %f1571, %f3838, %f1744;
	ld.shared.s8 	%rs146, [%r674+81];
	cvt.rn.f32.s16 	%f1745, %rs146;
	mul.f32 	%f1746, %f1582, %f1745;
	fma.rn.f32 	%f3837, %f1571, %f3837, %f1746;
	ld.shared.s8 	%rs147, [%r674+82];
	cvt.rn.f32.s16 	%f1747, %rs147;
	mul.f32 	%f1748, %f1582, %f1747;
	fma.rn.f32 	%f3836, %f1571, %f3836, %f1748;
	ld.shared.s8 	%rs148, [%r674+83];
	cvt.rn.f32.s16 	%f1749, %rs148;
	mul.f32 	%f1750, %f1582, %f1749;
	fma.rn.f32 	%f3835, %f1571, %f3835, %f1750;
	ld.shared.s8 	%rs149, [%r674+84];
	cvt.rn.f32.s16 	%f1751, %rs149;
	mul.f32 	%f1752, %f1582, %f1751;
	fma.rn.f32 	%f3834, %f1571, %f3834, %f1752;
	ld.shared.s8 	%rs150, [%r674+85];
	cvt.rn.f32.s16 	%f1753, %rs150;
	mul.f32 	%f1754, %f1582, %f1753;
	fma.rn.f32 	%f3833, %f1571, %f3833, %f1754;
	ld.shared.s8 	%rs151, [%r674+86];
	cvt.rn.f32.s16 	%f1755, %rs151;
	mul.f32 	%f1756, %f1582, %f1755;
	fma.rn.f32 	%f3832, %f1571, %f3832, %f1756;
	ld.shared.s8 	%rs152, [%r674+87];
	cvt.rn.f32.s16 	%f1757, %rs152;
	mul.f32 	%f1758, %f1582, %f1757;
	fma.rn.f32 	%f3831, %f1571, %f3831, %f1758;
	ld.shared.s8 	%rs153, [%r674+88];
	cvt.rn.f32.s16 	%f1759, %rs153;
	mul.f32 	%f1760, %f1582, %f1759;
	fma.rn.f32 	%f3830, %f1571, %f3830, %f1760;
	ld.shared.s8 	%rs154, [%r674+89];
	cvt.rn.f32.s16 	%f1761, %rs154;
	mul.f32 	%f1762, %f1582, %f1761;
	fma.rn.f32 	%f3829, %f1571, %f3829, %f1762;
	ld.shared.s8 	%rs155, [%r674+90];
	cvt.rn.f32.s16 	%f1763, %rs155;
	mul.f32 	%f1764, %f1582, %f1763;
	fma.rn.f32 	%f3828, %f1571, %f3828, %f1764;
	ld.shared.s8 	%rs156, [%r674+91];
	cvt.rn.f32.s16 	%f1765, %rs156;
	mul.f32 	%f1766, %f1582, %f1765;
	fma.rn.f32 	%f3827, %f1571, %f3827, %f1766;
	ld.shared.s8 	%rs157, [%r674+92];
	cvt.rn.f32.s16 	%f1767, %rs157;
	mul.f32 	%f1768, %f1582, %f1767;
	fma.rn.f32 	%f3826, %f1571, %f3826, %f1768;
	ld.shared.s8 	%rs158, [%r674+93];
	cvt.rn.f32.s16 	%f1769, %rs158;
	mul.f32 	%f1770, %f1582, %f1769;
	fma.rn.f32 	%f3825, %f1571, %f3825, %f1770;
	ld.shared.s8 	%rs159, [%r674+94];
	cvt.rn.f32.s16 	%f1771, %rs159;
	mul.f32 	%f1772, %f1582, %f1771;
	fma.rn.f32 	%f3824, %f1571, %f3824, %f1772;
	ld.shared.s8 	%rs160, [%r674+95];
	cvt.rn.f32.s16 	%f1773, %rs160;
	mul.f32 	%f1774, %f1582, %f1773;
	fma.rn.f32 	%f3823, %f1571, %f3823, %f1774;
	ld.shared.s8 	%rs161, [%r674+96];
	cvt.rn.f32.s16 	%f1775, %rs161;
	mul.f32 	%f1776, %f1582, %f1775;
	fma.rn.f32 	%f3822, %f1571, %f3822, %f1776;
	ld.shared.s8 	%rs162, [%r674+97];
	cvt.rn.f32.s16 	%f1777, %rs162;
	mul.f32 	%f1778, %f1582, %f1777;
	fma.rn.f32 	%f3821, %f1571, %f3821, %f1778;
	ld.shared.s8 	%rs163, [%r674+98];
	cvt.rn.f32.s16 	%f1779, %rs163;
	mul.f32 	%f1780, %f1582, %f1779;
	fma.rn.f32 	%f3820, %f1571, %f3820, %f1780;
	ld.shared.s8 	%rs164, [%r674+99];
	cvt.rn.f32.s16 	%f1781, %rs164;
	mul.f32 	%f1782, %f1582, %f1781;
	fma.rn.f32 	%f3819, %f1571, %f3819, %f1782;
	ld.shared.s8 	%rs165, [%r674+100];
	cvt.rn.f32.s16 	%f1783, %rs165;
	mul.f32 	%f1784, %f1582, %f1783;
	fma.rn.f32 	%f3818, %f1571, %f3818, %f1784;
	ld.shared.s8 	%rs166, [%r674+101];
	cvt.rn.f32.s16 	%f1785, %rs166;
	mul.f32 	%f1786, %f1582, %f1785;
	fma.rn.f32 	%f3817, %f1571, %f3817, %f1786;
	ld.shared.s8 	%rs167, [%r674+102];
	cvt.rn.f32.s16 	%f1787, %rs167;
	mul.f32 	%f1788, %f1582, %f1787;
	fma.rn.f32 	%f3816, %f1571, %f3816, %f1788;
	ld.shared.s8 	%rs168, [%r674+103];
	cvt.rn.f32.s16 	%f1789, %rs168;
	mul.f32 	%f1790, %f1582, %f1789;
	fma.rn.f32 	%f3815, %f1571, %f3815, %f1790;
	ld.shared.s8 	%rs169, [%r674+104];
	cvt.rn.f32.s16 	%f1791, %rs169;
	mul.f32 	%f1792, %f1582, %f1791;
	fma.rn.f32 	%f3814, %f1571, %f3814, %f1792;
	ld.shared.s8 	%rs170, [%r674+105];
	cvt.rn.f32.s16 	%f1793, %rs170;
	mul.f32 	%f1794, %f1582, %f1793;
	fma.rn.f32 	%f3813, %f1571, %f3813, %f1794;
	ld.shared.s8 	%rs171, [%r674+106];
	cvt.rn.f32.s16 	%f1795, %rs171;
	mul.f32 	%f1796, %f1582, %f1795;
	fma.rn.f32 	%f3812, %f1571, %f3812, %f1796;
	ld.shared.s8 	%rs172, [%r674+107];
	cvt.rn.f32.s16 	%f1797, %rs172;
	mul.f32 	%f1798, %f1582, %f1797;
	fma.rn.f32 	%f3811, %f1571, %f3811, %f1798;
	ld.shared.s8 	%rs173, [%r674+108];
	cvt.rn.f32.s16 	%f1799, %rs173;
	mul.f32 	%f1800, %f1582, %f1799;
	fma.rn.f32 	%f3810, %f1571, %f3810, %f1800;
	ld.shared.s8 	%rs174, [%r674+109];
	cvt.rn.f32.s16 	%f1801, %rs174;
	mul.f32 	%f1802, %f1582, %f1801;
	fma.rn.f32 	%f3809, %f1571, %f3809, %f1802;
	ld.shared.s8 	%rs175, [%r674+110];
	cvt.rn.f32.s16 	%f1803, %rs175;
	mul.f32 	%f1804, %f1582, %f1803;
	fma.rn.f32 	%f3808, %f1571, %f3808, %f1804;
	ld.shared.s8 	%rs176, [%r674+111];
	cvt.rn.f32.s16 	%f1805, %rs176;
	mul.f32 	%f1806, %f1582, %f1805;
	fma.rn.f32 	%f3807, %f1571, %f3807, %f1806;
	ld.shared.s8 	%rs177, [%r674+112];
	cvt.rn.f32.s16 	%f1807, %rs177;
	mul.f32 	%f1808, %f1582, %f1807;
	fma.rn.f32 	%f3806, %f1571, %f3806, %f1808;
	ld.shared.s8 	%rs178, [%r674+113];
	cvt.rn.f32.s16 	%f1809, %rs178;
	mul.f32 	%f1810, %f1582, %f1809;
	fma.rn.f32 	%f3805, %f1571, %f3805, %f1810;
	ld.shared.s8 	%rs179, [%r674+114];
	cvt.rn.f32.s16 	%f1811, %rs179;
	mul.f32 	%f1812, %f1582, %f1811;
	fma.rn.f32 	%f3804, %f1571, %f3804, %f1812;
	ld.shared.s8 	%rs180, [%r674+115];
	cvt.rn.f32.s16 	%f1813, %rs180;
	mul.f32 	%f1814, %f1582, %f1813;
	fma.rn.f32 	%f3803, %f1571, %f3803, %f1814;
	ld.shared.s8 	%rs181, [%r674+116];
	cvt.rn.f32.s16 	%f1815, %rs181;
	mul.f32 	%f1816, %f1582, %f1815;
	fma.rn.f32 	%f3802, %f1571, %f3802, %f1816;
	ld.shared.s8 	%rs182, [%r674+117];
	cvt.rn.f32.s16 	%f1817, %rs182;
	mul.f32 	%f1818, %f1582, %f1817;
	fma.rn.f32 	%f3801, %f1571, %f3801, %f1818;
	ld.shared.s8 	%rs183, [%r674+118];
	cvt.rn.f32.s16 	%f1819, %rs183;
	mul.f32 	%f1820, %f1582, %f1819;
	fma.rn.f32 	%f3800, %f1571, %f3800, %f1820;
	ld.shared.s8 	%rs184, [%r674+119];
	cvt.rn.f32.s16 	%f1821, %rs184;
	mul.f32 	%f1822, %f1582, %f1821;
	fma.rn.f32 	%f3799, %f1571, %f3799, %f1822;
	ld.shared.s8 	%rs185, [%r674+120];
	cvt.rn.f32.s16 	%f1823, %rs185;
	mul.f32 	%f1824, %f1582, %f1823;
	fma.rn.f32 	%f3798, %f1571, %f3798, %f1824;
	ld.shared.s8 	%rs186, [%r674+121];
	cvt.rn.f32.s16 	%f1825, %rs186;
	mul.f32 	%f1826, %f1582, %f1825;
	fma.rn.f32 	%f3797, %f1571, %f3797, %f1826;
	ld.shared.s8 	%rs187, [%r674+122];
	cvt.rn.f32.s16 	%f1827, %rs187;
	mul.f32 	%f1828, %f1582, %f1827;
	fma.rn.f32 	%f3796, %f1571, %f3796, %f1828;
	ld.shared.s8 	%rs188, [%r674+123];
	cvt.rn.f32.s16 	%f1829, %rs188;
	mul.f32 	%f1830, %f1582, %f1829;
	fma.rn.f32 	%f3795, %f1571, %f3795, %f1830;
	ld.shared.s8 	%rs189, [%r674+124];
	cvt.rn.f32.s16 	%f1831, %rs189;
	mul.f32 	%f1832, %f1582, %f1831;
	fma.rn.f32 	%f3794, %f1571, %f3794, %f1832;
	ld.shared.s8 	%rs190, [%r674+125];
	cvt.rn.f32.s16 	%f1833, %rs190;
	mul.f32 	%f1834, %f1582, %f1833;
	fma.rn.f32 	%f3793, %f1571, %f3793, %f1834;
	ld.shared.s8 	%rs191, [%r674+126];
	cvt.rn.f32.s16 	%f1835, %rs191;
	mul.f32 	%f1836, %f1582, %f1835;
	fma.rn.f32 	%f3792, %f1571, %f3792, %f1836;
	ld.shared.s8 	%rs192, [%r674+127];
	cvt.rn.f32.s16 	%f1837, %rs192;
	mul.f32 	%f1838, %f1582, %f1837;
	fma.rn.f32 	%f3791, %f1571, %f3791, %f1838;
	add.s32 	%r697, %r697, 1;
	setp.lt.s32 	%p8, %r697, %r132;
	add.s32 	%r675, %r697, %r692;
	mov.u32 	%r676, %ctaid.x;
	mov.u32 	%r677, %ntid.x;
	mov.u32 	%r678, %tid.x;
	mad.lo.s32 	%r679, %r676, %r677, %r678;
	setp.le.s32 	%p9, %r675, %r679;
	and.pred  	%p10, %p8, %p9;
	mov.f32 	%f3789, %f3920;
	@%p10 bra 	$L__BB0_12;
$L__BB0_13:
	add.s32 	%r692, %r692, 64;
	mov.u32 	%r681, %ctaid.x;
	mov.u32 	%r682, %ntid.x;
	mov.u32 	%r683, %tid.x;
	mad.lo.s32 	%r684, %r681, %r682, %r683;
	setp.le.s32 	%p11, %r692, %r684;
	@%p11 bra 	$L__BB0_3;
$L__BB0_14:
	ld.param.u64 	%rd49, [_Z16waller_ssw_fusedPKaS0_PKfS2_S2_S2_S2_Pfi10TuningFork_param_4];
	cvta.to.global.u64 	%rd31, %rd49;
	rcp.rn.f32 	%f1840, %f3919;
	fma.rn.f32 	%f1841, %f1840, %f3918, %f1;
	fma.rn.f32 	%f1842, %f1840, %f3917, %f2;
	fma.rn.f32 	%f1843, %f1840, %f3916, %f3;
	fma.rn.f32 	%f1844, %f1840, %f3915, %f4;
	fma.rn.f32 	%f1845, %f1840, %f3914, %f5;
	fma.rn.f32 	%f1846, %f1840, %f3913, %f6;
	fma.rn.f32 	%f1847, %f1840, %f3912, %f7;
	fma.rn.f32 	%f1848, %f1840, %f3911, %f8;
	fma.rn.f32 	%f1849, %f1840, %f3910, %f9;
	fma.rn.f32 	%f1850, %f1840, %f3909, %f10;
	fma.rn.f32 	%f1851, %f1840, %f3908, %f11;
	fma.rn.f32 	%f1852, %f1840, %f3907, %f12;
	fma.rn.f32 	%f1853, %f1840, %f3906, %f13;
	fma.rn.f32 	%f1854, %f1840, %f3905, %f14;
	fma.rn.f32 	%f1855, %f1840, %f3904, %f15;
	fma.rn.f32 	%f1856, %f1840, %f3903, %f16;
	fma.rn.f32 	%f1857, %f1840, %f3902, %f17;
	fma.rn.f32 	%f1858, %f1840, %f3901, %f18;
	fma.rn.f32 	%f1859, %f1840, %f3900, %f19;
	fma.rn.f32 	%f1860, %f1840, %f3899, %f20;
	fma.rn.f32 	%f1861, %f1840, %f3898, %f21;
	fma.rn.f32 	%f1862, %f1840, %f3897, %f22;
	fma.rn.f32 	%f1863, %f1840, %f3896, %f23;
	fma.rn.f32 	%f1864, %f1840, %f3895, %f24;
	fma.rn.f32 	%f1865, %f1840, %f3894, %f25;
	fma.rn.f32 	%f1866, %f1840, %f3893, %f26;
	fma.rn.f32 	%f1867, %f1840, %f3892, %f27;
	fma.rn.f32 	%f1868, %f1840, %f3891, %f28;
	fma.rn.f32 	%f1869, %f1840, %f3890, %f29;
	fma.rn.f32 	%f1870, %f1840, %f3889, %f30;
	fma.rn.f32 	%f1871, %f1840, %f3888, %f31;
	fma.rn.f32 	%f1872, %f1840, %f3887, %f32;
	fma.rn.f32 	%f1873, %f1840, %f3886, %f33;
	fma.rn.f32 	%f1874, %f1840, %f3885, %f34;
	fma.rn.f32 	%f1875, %f1840, %f3884, %f35;
	fma.rn.f32 	%f1876, %f1840, %f3883, %f36;
	fma.rn.f32 	%f1877, %f1840, %f3882, %f37;
	fma.rn.f32 	%f1878, %f1840, %f3881, %f38;
	fma.rn.f32 	%f1879, %f1840, %f3880, %f39;
	fma.rn.f32 	%f1880, %f1840, %f3879, %f40;
	fma.rn.f32 	%f1881, %f1840, %f3878, %f41;
	fma.rn.f32 	%f1882, %f1840, %f3877, %f42;
	fma.rn.f32 	%f1883, %f1840, %f3876, %f43;
	fma.rn.f32 	%f1884, %f1840, %f3875, %f44;
	fma.rn.f32 	%f1885, %f1840, %f3874, %f45;
	fma.rn.f32 	%f1886, %f1840, %f3873, %f46;
	fma.rn.f32 	%f1887, %f1840, %f3872, %f47;
	fma.rn.f32 	%f1888, %f1840, %f3871, %f48;
	fma.rn.f32 	%f1889, %f1840, %f3870, %f49;
	fma.rn.f32 	%f1890, %f1840, %f3869, %f50;
	fma.rn.f32 	%f1891, %f1840, %f3868, %f51;
	fma.rn.f32 	%f1892, %f1840, %f3867, %f52;
	fma.rn.f32 	%f1893, %f1840, %f3866, %f53;
	fma.rn.f32 	%f1894, %f1840, %f3865, %f54;
	fma.rn.f32 	%f1895, %f1840, %f3864, %f55;
	fma.rn.f32 	%f1896, %f1840, %f3863, %f56;
	fma.rn.f32 	%f1897, %f1840, %f3862, %f57;
	fma.rn.f32 	%f1898, %f1840, %f3861, %f58;
	fma.rn.f32 	%f1899, %f1840, %f3860, %f59;
	fma.rn.f32 	%f1900, %f1840, %f3859, %f60;
	fma.rn.f32 	%f1901, %f1840, %f3858, %f61;
	fma.rn.f32 	%f1902, %f1840, %f3857, %f62;
	fma.rn.f32 	%f1903, %f1840, %f3856, %f63;
	fma.rn.f32 	%f1904, %f1840, %f3855, %f64;
	fma.rn.f32 	%f1905, %f1840, %f3854, %f65;
	fma.rn.f32 	%f1906, %f1840, %f3853, %f66;
	fma.rn.f32 	%f1907, %f1840, %f3852, %f67;
	fma.rn.f32 	%f1908, %f1840, %f3851, %f68;
	fma.rn.f32 	%f1909, %f1840, %f3850, %f69;
	fma.rn.f32 	%f1910, %f1840, %f3849, %f70;
	fma.rn.f32 	%f1911, %f1840, %f3848, %f71;
	fma.rn.f32 	%f1912, %f1840, %f3847, %f72;
	fma.rn.f32 	%f1913, %f1840, %f3846, %f73;
	fma.rn.f32 	%f1914, %f1840, %f3845, %f74;
	fma.rn.f32 	%f1915, %f1840, %f3844, %f75;
	fma.rn.f32 	%f1916, %f1840, %f3843, %f76;
	fma.rn.f32 	%f1917, %f1840, %f3842, %f77;
	fma.rn.f32 	%f1918, %f1840, %f3841, %f78;
	fma.rn.f32 	%f1919, %f1840, %f3840, %f79;
	fma.rn.f32 	%f1920, %f1840, %f3839, %f80;
	fma.rn.f32 	%f1921, %f1840, %f3838, %f81;
	fma.rn.f32 	%f1922, %f1840, %f3837, %f82;
	fma.rn.f32 	%f1923, %f1840, %f3836, %f83;
	fma.rn.f32 	%f1924, %f1840, %f3835, %f84;
	fma.rn.f32 	%f1925, %f1840, %f3834, %f85;
	fma.rn.f32 	%f1926, %f1840, %f3833, %f86;
	fma.rn.f32 	%f1927, %f1840, %f3832, %f87;
	fma.rn.f32 	%f1928, %f1840, %f3831, %f88;
	fma.rn.f32 	%f1929, %f1840, %f3830, %f89;
	fma.rn.f32 	%f1930, %f1840, %f3829, %f90;
	fma.rn.f32 	%f1931, %f1840, %f3828, %f91;
	fma.rn.f32 	%f1932, %f1840, %f3827, %f92;
	fma.rn.f32 	%f1933, %f1840, %f3826, %f93;
	fma.rn.f32 	%f1934, %f1840, %f3825, %f94;
	fma.rn.f32 	%f1935, %f1840, %f3824, %f95;
	fma.rn.f32 	%f1936, %f1840, %f3823, %f96;
	fma.rn.f32 	%f1937, %f1840, %f3822, %f97;
	fma.rn.f32 	%f1938, %f1840, %f3821, %f98;
	fma.rn.f32 	%f1939, %f1840, %f3820, %f99;
	fma.rn.f32 	%f1940, %f1840, %f3819, %f100;
	fma.rn.f32 	%f1941, %f1840, %f3818, %f101;
	fma.rn.f32 	%f1942, %f1840, %f3817, %f102;
	fma.rn.f32 	%f1943, %f1840, %f3816, %f103;
	fma.rn.f32 	%f1944, %f1840, %f3815, %f104;
	fma.rn.f32 	%f1945, %f1840, %f3814, %f105;
	fma.rn.f32 	%f1946, %f1840, %f3813, %f106;
	fma.rn.f32 	%f1947, %f1840, %f3812, %f107;
	fma.rn.f32 	%f1948, %f1840, %f3811, %f108;
	fma.rn.f32 	%f1949, %f1840, %f3810, %f109;
	fma.rn.f32 	%f1950, %f1840, %f3809, %f110;
	fma.rn.f32 	%f1951, %f1840, %f3808, %f111;
	fma.rn.f32 	%f1952, %f1840, %f3807, %f112;
	fma.rn.f32 	%f1953, %f1840, %f3806, %f113;
	fma.rn.f32 	%f1954, %f1840, %f3805, %f114;
	fma.rn.f32 	%f1955, %f1840, %f3804, %f115;
	fma.rn.f32 	%f1956, %f1840, %f3803, %f116;
	fma.rn.f32 	%f1957, %f1840, %f3802, %f117;
	fma.rn.f32 	%f1958, %f1840, %f3801, %f118;
	fma.rn.f32 	%f1959, %f1840, %f3800, %f119;
	fma.rn.f32 	%f1960, %f1840, %f3799, %f120;
	fma.rn.f32 	%f1961, %f1840, %f3798, %f121;
	fma.rn.f32 	%f1962, %f1840, %f3797, %f122;
	fma.rn.f32 	%f1963, %f1840, %f3796, %f123;
	fma.rn.f32 	%f1964, %f1840, %f3795, %f124;
	fma.rn.f32 	%f1965, %f1840, %f3794, %f125;
	fma.rn.f32 	%f1966, %f1840, %f3793, %f126;
	fma.rn.f32 	%f1967, %f1840, %f3792, %f127;
	fma.rn.f32 	%f1968, %f1840, %f3791, %f128;
	fma.rn.f32 	%f1969, %f1841, %f1841, 0f00000000;
	fma.rn.f32 	%f1970, %f1842, %f1842, %f1969;
	fma.rn.f32 	%f1971, %f1843, %f1843, %f1970;
	fma.rn.f32 	%f1972, %f1844, %f1844, %f1971;
	fma.rn.f32 	%f1973, %f1845, %f1845, %f1972;
	fma.rn.f32 	%f1974, %f1846, %f1846, %f1973;
	fma.rn.f32 	%f1975, %f1847, %f1847, %f1974;
	fma.rn.f32 	%f1976, %f1848, %f1848, %f1975;
	fma.rn.f32 	%f1977, %f1849, %f1849, %f1976;
	fma.rn.f32 	%f1978, %f1850, %f1850, %f1977;
	fma.rn.f32 	%f1979, %f1851, %f1851, %f1978;
	fma.rn.f32 	%f1980, %f1852, %f1852, %f1979;
	fma.rn.f32 	%f1981, %f1853, %f1853, %f1980;
	fma.rn.f32 	%f1982, %f1854, %f1854, %f1981;
	fma.rn.f32 	%f1983, %f1855, %f1855, %f1982;
	fma.rn.f32 	%f1984, %f1856, %f1856, %f1983;
	fma.rn.f32 	%f1985, %f1857, %f1857, %f1984;
	fma.rn.f32 	%f1986, %f1858, %f1858, %f1985;
	fma.rn.f32 	%f1987, %f1859, %f1859, %f1986;
	fma.rn.f32 	%f1988, %f1860, %f1860, %f1987;
	fma.rn.f32 	%f1989, %f1861, %f1861, %f1988;
	fma.rn.f32 	%f1990, %f1862, %f1862, %f1989;
	fma.rn.f32 	%f1991, %f1863, %f1863, %f1990;
	fma.rn.f32 	%f1992, %f1864, %f1864, %f1991;
	fma.rn.f32 	%f1993, %f1865, %f1865, %f1992;
	fma.rn.f32 	%f1994, %f1866, %f1866, %f1993;
	fma.rn.f32 	%f1995, %f1867, %f1867, %f1994;
	fma.rn.f32 	%f1996, %f1868, %f1868, %f1995;
	fma.rn.f32 	%f1997, %f1869, %f1869, %f1996;
	fma.rn.f32 	%f1998, %f1870, %f1870, %f1997;
	fma.rn.f32 	%f1999, %f1871, %f1871, %f1998;
	fma.rn.f32 	%f2000, %f1872, %f1872, %f1999;
	fma.rn.f32 	%f2001, %f1873, %f1873, %f2000;
	fma.rn.f32 	%f2002, %f1874, %f1874, %f2001;
	fma.rn.f32 	%f2003, %f1875, %f1875, %f2002;
	fma.rn.f32 	%f2004, %f1876, %f1876, %f2003;
	fma.rn.f32 	%f2005, %f1877, %f1877, %f2004;
	fma.rn.f32 	%f2006, %f1878, %f1878, %f2005;
	fma.rn.f32 	%f2007, %f1879, %f1879, %f2006;
	fma.rn.f32 	%f2008, %f1880, %f1880, %f2007;
	fma.rn.f32 	%f2009, %f1881, %f1881, %f2008;
	fma.rn.f32 	%f2010, %f1882, %f1882, %f2009;
	fma.rn.f32 	%f2011, %f1883, %f1883, %f2010;
	fma.rn.f32 	%f2012, %f1884, %f1884, %f2011;
	fma.rn.f32 	%f2013, %f1885, %f1885, %f2012;
	fma.rn.f32 	%f2014, %f1886, %f1886, %f2013;
	fma.rn.f32 	%f2015, %f1887, %f1887, %f2014;
	fma.rn.f32 	%f2016, %f1888, %f1888, %f2015;
	fma.rn.f32 	%f2017, %f1889, %f1889, %f2016;
	fma.rn.f32 	%f2018, %f1890, %f1890, %f2017;
	fma.rn.f32 	%f2019, %f1891, %f1891, %f2018;
	fma.rn.f32 	%f2020, %f1892, %f1892, %f2019;
	fma.rn.f32 	%f2021, %f1893, %f1893, %f2020;
	fma.rn.f32 	%f2022, %f1894, %f1894, %f2021;
	fma.rn.f32 	%f2023, %f1895, %f1895, %f2022;
	fma.rn.f32 	%f2024, %f1896, %f1896, %f2023;
	fma.rn.f32 	%f2025, %f1897, %f1897, %f2024;
	fma.rn.f32 	%f2026, %f1898, %f1898, %f2025;
	fma.rn.f32 	%f2027, %f1899, %f1899, %f2026;
	fma.rn.f32 	%f2028, %f1900, %f1900, %f2027;
	fma.rn.f32 	%f2029, %f1901, %f1901, %f2028;
	fma.rn.f32 	%f2030, %f1902, %f1902, %f2029;
	fma.rn.f32 	%f2031, %f1903, %f1903, %f2030;
	fma.rn.f32 	%f2032, %f1904, %f1904, %f2031;
	fma.rn.f32 	%f2033, %f1905, %f1905, %f2032;
	fma.rn.f32 	%f2034, %f1906, %f1906, %f2033;
	fma.rn.f32 	%f2035, %f1907, %f1907, %f2034;
	fma.rn.f32 	%f2036, %f1908, %f1908, %f2035;
	fma.rn.f32 	%f2037, %f1909, %f1909, %f2036;
	fma.rn.f32 	%f2038, %f1910, %f1910, %f2037;
	fma.rn.f32 	%f2039, %f1911, %f1911, %f2038;
	fma.rn.f32 	%f2040, %f1912, %f1912, %f2039;
	fma.rn.f32 	%f2041, %f1913, %f1913, %f2040;
	fma.rn.f32 	%f2042, %f1914, %f1914, %f2041;
	fma.rn.f32 	%f2043, %f1915, %f1915, %f2042;
	fma.rn.f32 	%f2044, %f1916, %f1916, %f2043;
	fma.rn.f32 	%f2045, %f1917, %f1917, %f2044;
	fma.rn.f32 	%f2046, %f1918, %f1918, %f2045;
	fma.rn.f32 	%f2047, %f1919, %f1919, %f2046;
	fma.rn.f32 	%f2048, %f1920, %f1920, %f2047;
	fma.rn.f32 	%f2049, %f1921, %f1921, %f2048;
	fma.rn.f32 	%f2050, %f1922, %f1922, %f2049;
	fma.rn.f32 	%f2051, %f1923, %f1923, %f2050;
	fma.rn.f32 	%f2052, %f1924, %f1924, %f2051;
	fma.rn.f32 	%f2053, %f1925, %f1925, %f2052;
	fma.rn.f32 	%f2054, %f1926, %f1926, %f2053;
	fma.rn.f32 	%f2055, %f1927, %f1927, %f2054;
	fma.rn.f32 	%f2056, %f1928, %f1928, %f2055;
	fma.rn.f32 	%f2057, %f1929, %f1929, %f2056;
	fma.rn.f32 	%f2058, %f1930, %f1930, %f2057;
	fma.rn.f32 	%f2059, %f1931, %f1931, %f2058;
	fma.rn.f32 	%f2060, %f1932, %f1932, %f2059;
	fma.rn.f32 	%f2061, %f1933, %f1933, %f2060;
	fma.rn.f32 	%f2062, %f1934, %f1934, %f2061;
	fma.rn.f32 	%f2063, %f1935, %f1935, %f2062;
	fma.rn.f32 	%f2064, %f1936, %f1936, %f2063;
	fma.rn.f32 	%f2065, %f1937, %f1937, %f2064;
	fma.rn.f32 	%f2066, %f1938, %f1938, %f2065;
	fma.rn.f32 	%f2067, %f1939, %f1939, %f2066;
	fma.rn.f32 	%f2068, %f1940, %f1940, %f2067;
	fma.rn.f32 	%f2069, %f1941, %f1941, %f2068;
	fma.rn.f32 	%f2070, %f1942, %f1942, %f2069;
	fma.rn.f32 	%f2071, %f1943, %f1943, %f2070;
	fma.rn.f32 	%f2072, %f1944, %f1944, %f2071;
	fma.rn.f32 	%f2073, %f1945, %f1945, %f2072;
	fma.rn.f32 	%f2074, %f1946, %f1946, %f2073;
	fma.rn.f32 	%f2075, %f1947, %f1947, %f2074;
	fma.rn.f32 	%f2076, %f1948, %f1948, %f2075;
	fma.rn.f32 	%f2077, %f1949, %f1949, %f2076;
	fma.rn.f32 	%f2078, %f1950, %f1950, %f2077;
	fma.rn.f32 	%f2079, %f1951, %f1951, %f2078;
	fma.rn.f32 	%f2080, %f1952, %f1952, %f2079;
	fma.rn.f32 	%f2081, %f1953, %f1953, %f2080;
	fma.rn.f32 	%f2082, %f1954, %f1954, %f2081;
	fma.rn.f32 	%f2083, %f1955, %f1955, %f2082;
	fma.rn.f32 	%f2084, %f1956, %f1956, %f2083;
	fma.rn.f32 	%f2085, %f1957, %f1957, %f2084;
	fma.rn.f32 	%f2086, %f1958, %f1958, %f2085;
	fma.rn.f32 	%f2087, %f1959, %f1959, %f2086;
	fma.rn.f32 	%f2088, %f1960, %f1960, %f2087;
	fma.rn.f32 	%f2089, %f1961, %f1961, %f2088;
	fma.rn.f32 	%f2090, %f1962, %f1962, %f2089;
	fma.rn.f32 	%f2091, %f1963, %f1963, %f2090;
	fma.rn.f32 	%f2092, %f1964, %f1964, %f2091;
	fma.rn.f32 	%f2093, %f1965, %f1965, %f2092;
	fma.rn.f32 	%f2094, %f1966, %f1966, %f2093;
	fma.rn.f32 	%f2095, %f1967, %f1967, %f2094;
	fma.rn.f32 	%f2096, %f1968, %f1968, %f2095;
	fma.rn.f32 	%f2097, %f2096, 0f3C000000, %f1166;
	rsqrt.approx.f32 	%f2098, %f2097;
	ld.global.nc.f32 	%f2099, [%rd31];
	mul.f32 	%f2100, %f2098, %f2099;
	mul.f32 	%f778, %f1841, %f2100;
	ld.global.nc.f32 	%f2101, [%rd31+4];
	mul.f32 	%f2102, %f2098, %f2101;
	mul.f32 	%f779, %f1842, %f2102;
	ld.global.nc.f32 	%f2103, [%rd31+8];
	mul.f32 	%f2104, %f2098, %f2103;
	mul.f32 	%f780, %f1843, %f2104;
	ld.global.nc.f32 	%f2105, [%rd31+12];
	mul.f32 	%f2106, %f2098, %f2105;
	mul.f32 	%f781, %f1844, %f2106;
	ld.global.nc.f32 	%f2107, [%rd31+16];
	mul.f32 	%f2108, %f2098, %f2107;
	mul.f32 	%f782, %f1845, %f2108;
	ld.global.nc.f32 	%f2109, [%rd31+20];
	mul.f32 	%f2110, %f2098, %f2109;
	mul.f32 	%f783, %f1846, %f2110;
	ld.global.nc.f32 	%f2111, [%rd31+24];
	mul.f32 	%f2112, %f2098, %f2111;
	mul.f32 	%f784, %f1847, %f2112;
	ld.global.nc.f32 	%f2113, [%rd31+28];
	mul.f32 	%f2114, %f2098, %f2113;
	mul.f32 	%f785, %f1848, %f2114;
	ld.global.nc.f32 	%f2115, [%rd31+32];
	mul.f32 	%f2116, %f2098, %f2115;
	mul.f32 	%f786, %f1849, %f2116;
	ld.global.nc.f32 	%f2117, [%rd31+36];
	mul.f32 	%f2118, %f2098, %f2117;
	mul.f32 	%f787, %f1850, %f2118;
	ld.global.nc.f32 	%f2119, [%rd31+40];
	mul.f32 	%f2120, %f2098, %f2119;
	mul.f32 	%f788, %f1851, %f2120;
	ld.global.nc.f32 	%f2121, [%rd31+44];
	mul.f32 	%f2122, %f2098, %f2121;
	mul.f32 	%f789, %f1852, %f2122;
	ld.global.nc.f32 	%f2123, [%rd31+48];
	mul.f32 	%f2124, %f2098, %f2123;
	mul.f32 	%f790, %f1853, %f2124;
	ld.global.nc.f32 	%f2125, [%rd31+52];
	mul.f32 	%f2126, %f2098, %f2125;
	mul.f32 	%f791, %f1854, %f2126;
	ld.global.nc.f32 	%f2127, [%rd31+56];
	mul.f32 	%f2128, %f2098, %f2127;
	mul.f32 	%f792, %f1855, %f2128;
	ld.global.nc.f32 	%f2129, [%rd31+60];
	mul.f32 	%f2130, %f2098, %f2129;
	mul.f32 	%f793, %f1856, %f2130;
	ld.global.nc.f32 	%f2131, [%rd31+64];
	mul.f32 	%f2132, %f2098, %f2131;
	mul.f32 	%f794, %f1857, %f2132;
	ld.global.nc.f32 	%f2133, [%rd31+68];
	mul.f32 	%f2134, %f2098, %f2133;
	mul.f32 	%f795, %f1858, %f2134;
	ld.global.nc.f32 	%f2135, [%rd31+72];
	mul.f32 	%f2136, %f2098, %f2135;
	mul.f32 	%f796, %f1859, %f2136;
	ld.global.nc.f32 	%f2137, [%rd31+76];
	mul.f32 	%f2138, %f2098, %f2137;
	mul.f32 	%f797, %f1860, %f2138;
	ld.global.nc.f32 	%f2139, [%rd31+80];
	mul.f32 	%f2140, %f2098, %f2139;
	mul.f32 	%f798, %f1861, %f2140;
	ld.global.nc.f32 	%f2141, [%rd31+84];
	mul.f32 	%f2142, %f2098, %f2141;
	mul.f32 	%f799, %f1862, %f2142;
	ld.global.nc.f32 	%f2143, [%rd31+88];
	mul.f32 	%f2144, %f2098, %f2143;
	mul.f32 	%f800, %f1863, %f2144;
	ld.global.nc.f32 	%f2145, [%rd31+92];
	mul.f32 	%f2146, %f2098, %f2145;
	mul.f32 	%f801, %f1864, %f2146;
	ld.global.nc.f32 	%f2147, [%rd31+96];
	mul.f32 	%f2148, %f2098, %f2147;
	mul.f32 	%f802, %f1865, %f2148;
	ld.global.nc.f32 	%f2149, [%rd31+100];
	mul.f32 	%f2150, %f2098, %f2149;
	mul.f32 	%f803, %f1866, %f2150;
	ld.global.nc.f32 	%f2151, [%rd31+104];
	mul.f32 	%f2152, %f2098, %f2151;
	mul.f32 	%f804, %f1867, %f2152;
	ld.global.nc.f32 	%f2153, [%rd31+108];
	mul.f32 	%f2154, %f2098, %f2153;
	mul.f32 	%f805, %f1868, %f2154;
	ld.global.nc.f32 	%f2155, [%rd31+112];
	mul.f32 	%f2156, %f2098, %f2155;
	mul.f32 	%f806, %f1869, %f2156;
	ld.global.nc.f32 	%f2157, [%rd31+116];
	mul.f32 	%f2158, %f2098, %f2157;
	mul.f32 	%f807, %f1870, %f2158;
	ld.global.nc.f32 	%f2159, [%rd31+120];
	mul.f32 	%f2160, %f2098, %f2159;
	mul.f32 	%f808, %f1871, %f2160;
	ld.global.nc.f32 	%f2161, [%rd31+124];
	mul.f32 	%f2162, %f2098, %f2161;
	mul.f32 	%f809, %f1872, %f2162;
	ld.global.nc.f32 	%f2163, [%rd31+128];
	mul.f32 	%f2164, %f2098, %f2163;
	mul.f32 	%f810, %f1873, %f2164;
	ld.global.nc.f32 	%f2165, [%rd31+132];
	mul.f32 	%f2166, %f2098, %f2165;
	mul.f32 	%f811, %f1874, %f2166;
	ld.global.nc.f32 	%f2167, [%rd31+136];
	mul.f32 	%f2168, %f2098, %f2167;
	mul.f32 	%f812, %f1875, %f2168;
	ld.global.nc.f32 	%f2169, [%rd31+140];
	mul.f32 	%f2170, %f2098, %f2169;
	mul.f32 	%f813, %f1876, %f2170;
	ld.global.nc.f32 	%f2171, [%rd31+144];
	mul.f32 	%f2172, %f2098, %f2171;
	mul.f32 	%f814, %f1877, %f2172;
	ld.global.nc.f32 	%f2173, [%rd31+148];
	mul.f32 	%f2174, %f2098, %f2173;
	mul.f32 	%f815, %f1878, %f2174;
	ld.global.nc.f32 	%f2175, [%rd31+152];
	mul.f32 	%f2176, %f2098, %f2175;
	mul.f32 	%f816, %f1879, %f2176;
	ld.global.nc.f32 	%f2177, [%rd31+156];
	mul.f32 	%f2178, %f2098, %f2177;
	mul.f32 	%f817, %f1880, %f2178;
	ld.global.nc.f32 	%f2179, [%rd31+160];
	mul.f32 	%f2180, %f2098, %f2179;
	mul.f32 	%f818, %f1881, %f2180;
	ld.global.nc.f32 	%f2181, [%rd31+164];
	mul.f32 	%f2182, %f2098, %f2181;
	mul.f32 	%f819, %f1882, %f2182;
	ld.global.nc.f32 	%f2183, [%rd31+168];
	mul.f32 	%f2184, %f2098, %f2183;
	mul.f32 	%f820, %f1883, %f2184;
	ld.global.nc.f32 	%f2185, [%rd31+172];
	mul.f32 	%f2186, %f2098, %f2185;
	mul.f32 	%f821, %f1884, %f2186;
	ld.global.nc.f32 	%f2187, [%rd31+176];
	mul.f32 	%f2188, %f2098, %f2187;
	mul.f32 	%f822, %f1885, %f2188;
	ld.global.nc.f32 	%f2189, [%rd31+180];
	mul.f32 	%f2190, %f2098, %f2189;
	mul.f32 	%f823, %f1886, %f2190;
	ld.global.nc.f32 	%f2191, [%rd31+184];
	mul.f32 	%f2192, %f2098, %f2191;
	mul.f32 	%f824, %f1887, %f2192;
	ld.global.nc.f32 	%f2193, [%rd31+188];
	mul.f32 	%f2194, %f2098, %f2193;
	mul.f32 	%f825, %f1888, %f2194;
	ld.global.nc.f32 	%f2195, [%rd31+192];
	mul.f32 	%f2196, %f2098, %f2195;
	mul.f32 	%f826, %f1889, %f2196;
	ld.global.nc.f32 	%f2197, [%rd31+196];
	mul.f32 	%f2198, %f2098, %f2197;
	mul.f32 	%f827, %f1890, %f2198;
	ld.global.nc.f32 	%f2199, [%rd31+200];
	mul.f32 	%f2200, %f2098, %f2199;
	mul.f32 	%f828, %f1891, %f2200;
	ld.global.nc.f32 	%f2201, [%rd31+204];
	mul.f32 	%f2202, %f2098, %f2201;
	mul.f32 	%f829, %f1892, %f2202;
	ld.global.nc.f32 	%f2203, [%rd31+208];
	mul.f32 	%f2204, %f2098, %f2203;
	mul.f32 	%f830, %f1893, %f2204;
	ld.global.nc.f32 	%f2205, [%rd31+212];
	mul.f32 	%f2206, %f2098, %f2205;
	mul.f32 	%f831, %f1894, %f2206;
	ld.global.nc.f32 	%f2207, [%rd31+216];
	mul.f32 	%f2208, %f2098, %f2207;
	mul.f32 	%f832, %f1895, %f2208;
	ld.global.nc.f32 	%f2209, [%rd31+220];
	mul.f32 	%f2210, %f2098, %f2209;
	mul.f32 	%f833, %f1896, %f2210;
	ld.global.nc.f32 	%f2211, [%rd31+224];
	mul.f32 	%f2212, %f2098, %f2211;
	mul.f32 	%f834, %f1897, %f2212;
	ld.global.nc.f32 	%f2213, [%rd31+228];
	mul.f32 	%f2214, %f2098, %f2213;
	mul.f32 	%f835, %f1898, %f2214;
	ld.global.nc.f32 	%f2215, [%rd31+232];
	mul.f32 	%f2216, %f2098, %f2215;
	mul.f32 	%f836, %f1899, %f2216;
	ld.global.nc.f32 	%f2217, [%rd31+236];
	mul.f32 	%f2218, %f2098, %f2217;
	mul.f32 	%f837, %f1900, %f2218;
	ld.global.nc.f32 	%f2219, [%rd31+240];
	mul.f32 	%f2220, %f2098, %f2219;
	mul.f32 	%f838, %f1901, %f2220;
	ld.global.nc.f32 	%f2221, [%rd31+244];
	mul.f32 	%f2222, %f2098, %f2221;
	mul.f32 	%f839, %f1902, %f2222;
	ld.global.nc.f32 	%f2223, [%rd31+248];
	mul.f32 	%f2224, %f2098, %f2223;
	mul.f32 	%f840, %f1903, %f2224;
	ld.global.nc.f32 	%f2225, [%rd31+252];
	mul.f32 	%f2226, %f2098, %f2225;
	mul.f32 	%f841, %f1904, %f2226;
	ld.global.nc.f32 	%f2227, [%rd31+256];
	mul.f32 	%f2228, %f2098, %f2227;
	mul.f32 	%f842, %f1905, %f2228;
	ld.global.nc.f32 	%f2229, [%rd31+260];
	mul.f32 	%f2230, %f2098, %f2229;
	mul.f32 	%f843, %f1906, %f2230;
	ld.global.nc.f32 	%f2231, [%rd31+264];
	mul.f32 	%f2232, %f2098, %f2231;
	mul.f32 	%f844, %f1907, %f2232;
	ld.global.nc.f32 	%f2233, [%rd31+268];
	mul.f32 	%f2234, %f2098, %f2233;
	mul.f32 	%f845, %f1908, %f2234;
	ld.global.nc.f32 	%f2235, [%rd31+272];
	mul.f32 	%f2236, %f2098, %f2235;
	mul.f32 	%f846, %f1909, %f2236;
	ld.global.nc.f32 	%f2237, [%rd31+276];
	mul.f32 	%f2238, %f2098, %f2237;
	mul.f32 	%f847, %f1910, %f2238;
	ld.global.nc.f32 	%f2239, [%rd31+280];
	mul.f32 	%f2240, %f2098, %f2239;
	mul.f32 	%f848, %f1911, %f2240;
	ld.global.nc.f32 	%f2241, [%rd31+284];
	mul.f32 	%f2242, %f2098, %f2241;
	mul.f32 	%f849, %f1912, %f2242;
	ld.global.nc.f32 	%f2243, [%rd31+288];
	mul.f32 	%f2244, %f2098, %f2243;
	mul.f32 	%f850, %f1913, %f2244;
	ld.global.nc.f32 	%f2245, [%rd31+292];
	mul.f32 	%f2246, %f2098, %f2245;
	mul.f32 	%f851, %f1914, %f2246;
	ld.global.nc.f32 	%f2247, [%rd31+296];
	mul.f32 	%f2248, %f2098, %f2247;
	mul.f32 	%f852, %f1915, %f2248;
	ld.global.nc.f32 	%f2249, [%rd31+300];
	mul.f32 	%f2250, %f2098, %f2249;
	mul.f32 	%f853, %f1916, %f2250;
	ld.global.nc.f32 	%f2251, [%rd31+304];
	mul.f32 	%f2252, %f2098, %f2251;
	mul.f32 	%f854, %f1917, %f2252;
	ld.global.nc.f32 	%f2253, [%rd31+308];
	mul.f32 	%f2254, %f2098, %f2253;
	mul.f32 	%f855, %f1918, %f2254;
	ld.global.nc.f32 	%f2255, [%rd31+312];
	mul.f32 	%f2256, %f2098, %f2255;
	mul.f32 	%f856, %f1919, %f2256;
	ld.global.nc.f32 	%f2257, [%rd31+316];
	mul.f32 	%f2258, %f2098, %f2257;
	mul.f32 	%f857, %f1920, %f2258;
	ld.global.nc.f32 	%f2259, [%rd31+320];
	mul.f32 	%f2260, %f2098, %f2259;
	mul.f32 	%f858, %f1921, %f2260;
	ld.global.nc.f32 	%f2261, [%rd31+324];
	mul.f32 	%f2262, %f2098, %f2261;
	mul.f32 	%f859, %f1922, %f2262;
	ld.global.nc.f32 	%f2263, [%rd31+328];
	mul.f32 	%f2264, %f2098, %f2263;
	mul.f32 	%f860, %f1923, %f2264;
	ld.global.nc.f32 	%f2265, [%rd31+332];
	mul.f32 	%f2266, %f2098, %f2265;
	mul.f32 	%f861, %f1924, %f2266;
	ld.global.nc.f32 	%f2267, [%rd31+336];
	mul.f32 	%f2268, %f2098, %f2267;
	mul.f32 	%f862, %f1925, %f2268;
	ld.global.nc.f32 	%f2269, [%rd31+340];
	mul.f32 	%f2270, %f2098, %f2269;
	mul.f32 	%f863, %f1926, %f2270;
	ld.global.nc.f32 	%f2271, [%rd31+344];
	mul.f32 	%f2272, %f2098, %f2271;
	mul.f32 	%f864, %f1927, %f2272;
	ld.global.nc.f32 	%f2273, [%rd31+348];
	mul.f32 	%f2274, %f2098, %f2273;
	mul.f32 	%f865, %f1928, %f2274;
	ld.global.nc.f32 	%f2275, [%rd31+352];
	mul.f32 	%f2276, %f2098, %f2275;
	mul.f32 	%f866, %f1929, %f2276;
	ld.global.nc.f32 	%f2277, [%rd31+356];
	mul.f32 	%f2278, %f2098, %f2277;
	mul.f32 	%f867, %f1930, %f2278;
	ld.global.nc.f32 	%f2279, [%rd31+360];
	mul.f32 	%f2280, %f2098, %f2279;
	mul.f32 	%f868, %f1931, %f2280;
	ld.global.nc.f32 	%f2281, [%rd31+364];
	mul.f32 	%f2282, %f2098, %f2281;
	mul.f32 	%f869, %f1932, %f2282;
	ld.global.nc.f32 	%f2283, [%rd31+368];
	mul.f32 	%f2284, %f2098, %f2283;
	mul.f32 	%f870, %f1933, %f2284;
	ld.global.nc.f32 	%f2285, [%rd31+372];
	mul.f32 	%f2286, %f2098, %f2285;
	mul.f32 	%f871, %f1934, %f2286;
	ld.global.nc.f32 	%f2287, [%rd31+376];
	mul.f32 	%f2288, %f2098, %f2287;
	mul.f32 	%f872, %f1935, %f2288;
	ld.global.nc.f32 	%f2289, [%rd31+380];
	mul.f32 	%f2290, %f2098, %f2289;
	mul.f32 	%f873, %f1936, %f2290;
	ld.global.nc.f32 	%f2291, [%rd31+384];
	mul.f32 	%f2292, %f2098, %f2291;
	mul.f32 	%f874, %f1937, %f2292;
	ld.global.nc.f32 	%f2293, [%rd31+388];
	mul.f32 	%f2294, %f2098, %f2293;
	mul.f32 	%f875, %f1938, %f2294;
	ld.global.nc.f32 	%f2295, [%rd31+392];
	mul.f32 	%f2296, %f2098, %f2295;
	mul.f32 	%f876, %f1939, %f2296;
	ld.global.nc.f32 	%f2297, [%rd31+396];
	mul.f32 	%f2298, %f2098, %f2297;
	mul.f32 	%f877, %f1940, %f2298;
	ld.global.nc.f32 	%f2299, [%rd31+400];
	mul.f32 	%f2300, %f2098, %f2299;
	mul.f32 	%f878, %f1941, %f2300;
	ld.global.nc.f32 	%f2301, [%rd31+404];
	mul.f32 	%f2302, %f2098, %f2301;
	mul.f32 	%f879, %f1942, %f2302;
	ld.global.nc.f32 	%f2303, [%rd31+408];
	mul.f32 	%f2304, %f2098, %f2303;
	mul.f32 	%f880, %f1943, %f2304;
	ld.global.nc.f32 	%f2305, [%rd31+412];
	mul.f32 	%f2306, %f2098, %f2305;
	mul.f32 	%f881, %f1944, %f2306;
	ld.global.nc.f32 	%f2307, [%rd31+416];
	mul.f32 	%f2308, %f2098, %f2307;
	mul.f32 	%f882, %f1945, %f2308;
	ld.global.nc.f32 	%f2309, [%rd31+420];
	mul.f32 	%f2310, %f2098, %f2309;
	mul.f32 	%f883, %f1946, %f2310;
	ld.global.nc.f32 	%f2311, [%rd31+424];
	mul.f32 	%f2312, %f2098, %f2311;
	mul.f32 	%f884, %f1947, %f2312;
	ld.global.nc.f32 	%f2313, [%rd31+428];
	mul.f32 	%f2314, %f2098, %f2313;
	mul.f32 	%f885, %f1948, %f2314;
	ld.global.nc.f32 	%f2315, [%rd31+432];
	mul.f32 	%f2316, %f2098, %f2315;
	mul.f32 	%f886, %f1949, %f2316;
	ld.global.nc.f32 	%f2317, [%rd31+436];
	mul.f32 	%f2318, %f2098, %f2317;
	mul.f32 	%f887, %f1950, %f2318;
	ld.global.nc.f32 	%f2319, [%rd31+440];
	mul.f32 	%f2320, %f2098, %f2319;
	mul.f32 	%f888, %f1951, %f2320;
	ld.global.nc.f32 	%f2321, [%rd31+444];
	mul.f32 	%f2322, %f2098, %f2321;
	mul.f32 	%f889, %f1952, %f2322;
	ld.global.nc.f32 	%f2323, [%rd31+448];
	mul.f32 	%f2324, %f2098, %f2323;
	mul.f32 	%f890, %f1953, %f2324;
	ld.global.nc.f32 	%f2325, [%rd31+452];
	mul.f32 	%f2326, %f2098, %f2325;
	mul.f32 	%f891, %f1954, %f2326;
	ld.global.nc.f32 	%f2327, [%rd31+456];
	mul.f32 	%f2328, %f2098, %f2327;
	mul.f32 	%f892, %f1955, %f2328;
	ld.global.nc.f32 	%f2329, [%rd31+460];
	mul.f32 	%f2330, %f2098, %f2329;
	mul.f32 	%f893, %f1956, %f2330;
	ld.global.nc.f32 	%f2331, [%rd31+464];
	mul.f32 	%f2332, %f2098, %f2331;
	mul.f32 	%f894, %f1957, %f2332;
	ld.global.nc.f32 	%f2333, [%rd31+468];
	mul.f32 	%f2334, %f2098, %f2333;
	mul.f32 	%f895, %f1958, %f2334;
	ld.global.nc.f32 	%f2335, [%rd31+472];
	mul.f32 	%f2336, %f2098, %f2335;
	mul.f32 	%f896, %f1959, %f2336;
	ld.global.nc.f32 	%f2337, [%rd31+476];
	mul.f32 	%f2338, %f2098, %f2337;
	mul.f32 	%f897, %f1960, %f2338;
	ld.global.nc.f32 	%f2339, [%rd31+480];
	mul.f32 	%f2340, %f2098, %f2339;
	mul.f32 	%f898, %f1961, %f2340;
	ld.global.nc.f32 	%f2341, [%rd31+484];
	mul.f32 	%f2342, %f2098, %f2341;
	mul.f32 	%f899, %f1962, %f2342;
	ld.global.nc.f32 	%f2343, [%rd31+488];
	mul.f32 	%f2344, %f2098, %f2343;
	mul.f32 	%f900, %f1963, %f2344;
	ld.global.nc.f32 	%f2345, [%rd31+492];
	mul.f32 	%f2346, %f2098, %f2345;
	mul.f32 	%f901, %f1964, %f2346;
	ld.global.nc.f32 	%f2347, [%rd31+496];
	mul.f32 	%f2348, %f2098, %f2347;
	mul.f32 	%f902, %f1965, %f2348;
	ld.global.nc.f32 	%f2349, [%rd31+500];
	mul.f32 	%f2350, %f2098, %f2349;
	mul.f32 	%f903, %f1966, %f2350;
	ld.global.nc.f32 	%f2351, [%rd31+504];
	mul.f32 	%f2352, %f2098, %f2351;
	mul.f32 	%f904, %f1967, %f2352;
	ld.global.nc.f32 	%f2353, [%rd31+508];
	mul.f32 	%f2354, %f2098, %f2353;
	mul.f32 	%f905, %f1968, %f2354;
	mov.b32 	%r698, 0;
	mov.f32 	%f4050, 0f00000000;
	mov.f32 	%f4051, %f4050;
	mov.f32 	%f4052, %f4050;
	mov.f32 	%f4053, %f4050;
	mov.f32 	%f4054, %f4050;
	mov.f32 	%f4055, %f4050;
	mov.f32 	%f4056, %f4050;
	mov.f32 	%f4057, %f4050;
	mov.f32 	%f4058, %f4050;
	mov.f32 	%f4059, %f4050;
	mov.f32 	%f4060, %f4050;
	mov.f32 	%f4061, %f4050;
	mov.f32 	%f4062, %f4050;
	mov.f32 	%f4063, %f4050;
	mov.f32 	%f4064, %f4050;
	mov.f32 	%f4065, %f4050;
	mov.f32 	%f4066, %f4050;
	mov.f32 	%f4067, %f4050;
	mov.f32 	%f4068, %f4050;
	mov.f32 	%f4069, %f4050;
	mov.f32 	%f4070, %f4050;
	mov.f32 	%f4071, %f4050;
	mov.f32 	%f4072, %f4050;
	mov.f32 	%f4073, %f4050;
	mov.f32 	%f4074, %f4050;
	mov.f32 	%f4075, %f4050;
	mov.f32 	%f4076, %f4050;
	mov.f32 	%f4077, %f4050;
	mov.f32 	%f4078, %f4050;
	mov.f32 	%f4079, %f4050;
	mov.f32 	%f4080, %f4050;
	mov.f32 	%f4081, %f4050;
	mov.f32 	%f4082, %f4050;
	mov.f32 	%f4083, %f4050;
	mov.f32 	%f4084, %f4050;
	mov.f32 	%f4085, %f4050;
	mov.f32 	%f4086, %f4050;
	mov.f32 	%f4087, %f4050;
	mov.f32 	%f4088, %f4050;
	mov.f32 	%f4089, %f4050;
	mov.f32 	%f4090, %f4050;
	mov.f32 	%f4091, %f4050;
	mov.f32 	%f4092, %f4050;
	mov.f32 	%f4093, %f4050;
	mov.f32 	%f4094, %f4050;
	mov.f32 	%f4095, %f4050;
	mov.f32 	%f4096, %f4050;
	mov.f32 	%f4097, %f4050;
	mov.f32 	%f4098, %f4050;
	mov.f32 	%f4099, %f4050;
	mov.f32 	%f4100, %f4050;
	mov.f32 	%f4101, %f4050;
	mov.f32 	%f4102, %f4050;
	mov.f32 	%f4103, %f4050;
	mov.f32 	%f4104, %f4050;
	mov.f32 	%f4105, %f4050;
	mov.f32 	%f4106, %f4050;
	mov.f32 	%f4107, %f4050;
	mov.f32 	%f4108, %f4050;
	mov.f32 	%f4109, %f4050;
	mov.f32 	%f4110, %f4050;
	mov.f32 	%f4111, %f4050;
	mov.f32 	%f4112, %f4050;
	mov.f32 	%f4113, %f4050;
	mov.f32 	%f4114, %f4050;
	mov.f32 	%f4115, %f4050;
	mov.f32 	%f4116, %f4050;
	mov.f32 	%f4117, %f4050;
	mov.f32 	%f4118, %f4050;
	mov.f32 	%f4119, %f4050;
	mov.f32 	%f4120, %f4050;
	mov.f32 	%f4121, %f4050;
	mov.f32 	%f4122, %f4050;
	mov.f32 	%f4123, %f4050;
	mov.f32 	%f4124, %f4050;
	mov.f32 	%f4125, %f4050;
	mov.f32 	%f4126, %f4050;
	mov.f32 	%f4127, %f4050;
	mov.f32 	%f4128, %f4050;
	mov.f32 	%f4129, %f4050;
	mov.f32 	%f4130, %f4050;
	mov.f32 	%f4131, %f4050;
	mov.f32 	%f4132, %f4050;
	mov.f32 	%f4133, %f4050;
	mov.f32 	%f4134, %f4050;
	mov.f32 	%f4135, %f4050;
	mov.f32 	%f4136, %f4050;
	mov.f32 	%f4137, %f4050;
	mov.f32 	%f4138, %f4050;
	mov.f32 	%f4139, %f4050;
	mov.f32 	%f4140, %f4050;
	mov.f32 	%f4141, %f4050;
	mov.f32 	%f4142, %f4050;
	mov.f32 	%f4143, %f4050;
	mov.f32 	%f4144, %f4050;
	mov.f32 	%f4145, %f4050;
	mov.f32 	%f4146, %f4050;
	mov.f32 	%f4147, %f4050;
	mov.f32 	%f4148, %f4050;
	mov.f32 	%f4149, %f4050;
	mov.f32 	%f4150, %f4050;
	mov.f32 	%f4151, %f4050;
	mov.f32 	%f4152, %f4050;
	mov.f32 	%f4153, %f4050;
	mov.f32 	%f4154, %f4050;
	mov.f32 	%f4155, %f4050;
	mov.f32 	%f4156, %f4050;
	mov.f32 	%f4157, %f4050;
	mov.f32 	%f4158, %f4050;
	mov.f32 	%f4159, %f4050;
	mov.f32 	%f4160, %f4050;
	mov.f32 	%f4161, %f4050;
	mov.f32 	%f4162, %f4050;
	mov.f32 	%f4163, %f4050;
	mov.f32 	%f4164, %f4050;
	mov.f32 	%f4165, %f4050;
	mov.f32 	%f4166, %f4050;
	mov.f32 	%f4167, %f4050;
	mov.f32 	%f4168, %f4050;
	mov.f32 	%f4169, %f4050;
	mov.f32 	%f4170, %f4050;
	mov.f32 	%f4171, %f4050;
	mov.f32 	%f4172, %f4050;
	mov.f32 	%f4173, %f4050;
	mov.f32 	%f4174, %f4050;
	mov.f32 	%f4175, %f4050;
	mov.f32 	%f4176, %f4050;
	mov.f32 	%f4177, %f4050;
$L__BB0_15:
	ld.param.u64 	%rd48, [_Z16waller_ssw_fusedPKaS0_PKfS2_S2_S2_S2_Pfi10TuningFork_param_3];
	ld.param.u64 	%rd46, [_Z16waller_ssw_fusedPKaS0_PKfS2_S2_S2_S2_Pfi10TuningFork_param_2];
	cvta.to.global.u64 	%rd32, %rd46;
	mul.wide.u32 	%rd33, %r698, 4;
	add.s64 	%rd34, %rd32, %rd33;
	ld.global.f32 	%f2355, [%rd34];
	fma.rn.f32 	%f2356, %f778, %f2355, 0f00000000;
	ld.global.f32 	%f2357, [%rd34+2048];
	fma.rn.f32 	%f2358, %f779, %f2357, %f2356;
	ld.global.f32 	%f2359, [%rd34+4096];
	fma.rn.f32 	%f2360, %f780, %f2359, %f2358;
	ld.global.f32 	%f2361, [%rd34+6144];
	fma.rn.f32 	%f2362, %f781, %f2361, %f2360;
	ld.global.f32 	%f2363, [%rd34+8192];
	fma.rn.f32 	%f2364, %f782, %f2363, %f2362;
	ld.global.f32 	%f2365, [%rd34+10240];
	fma.rn.f32 	%f2366, %f783, %f2365, %f2364;
	ld.global.f32 	%f2367, [%rd34+12288];
	fma.rn.f32 	%f2368, %f784, %f2367, %f2366;
	ld.global.f32 	%f2369, [%rd34+14336];
	fma.rn.f32 	%f2370, %f785, %f2369, %f2368;
	ld.global.f32 	%f2371, [%rd34+16384];
	fma.rn.f32 	%f2372, %f786, %f2371, %f2370;
	ld.global.f32 	%f2373, [%rd34+18432];
	fma.rn.f32 	%f2374, %f787, %f2373, %f2372;
	ld.global.f32 	%f2375, [%rd34+20480];
	fma.rn.f32 	%f2376, %f788, %f2375, %f2374;
	ld.global.f32 	%f2377, [%rd34+22528];
	fma.rn.f32 	%f2378, %f789, %f2377, %f2376;
	ld.global.f32 	%f2379, [%rd34+24576];
	fma.rn.f32 	%f2380, %f790, %f2379, %f2378;
	ld.global.f32 	%f2381, [%rd34+26624];
	fma.rn.f32 	%f2382, %f791, %f2381, %f2380;
	ld.global.f32 	%f2383, [%rd34+28672];
	fma.rn.f32 	%f2384, %f792, %f2383, %f2382;
	ld.global.f32 	%f2385, [%rd34+30720];
	fma.rn.f32 	%f2386, %f793, %f2385, %f2384;
	ld.global.f32 	%f2387, [%rd34+32768];
	fma.rn.f32 	%f2388, %f794, %f2387, %f2386;
	ld.global.f32 	%f2389, [%rd34+34816];
	fma.rn.f32 	%f2390, %f795, %f2389, %f2388;
	ld.global.f32 	%f2391, [%rd34+36864];
	fma.rn.f32 	%f2392, %f796, %f2391, %f2390;
	ld.global.f32 	%f2393, [%rd34+38912];
	fma.rn.f32 	%f2394, %f797, %f2393, %f2392;
	ld.global.f32 	%f2395, [%rd34+40960];
	fma.rn.f32 	%f2396, %f798, %f2395, %f2394;
	ld.global.f32 	%f2397, [%rd34+43008];
	fma.rn.f32 	%f2398, %f799, %f2397, %f2396;
	ld.global.f32 	%f2399, [%rd34+45056];
	fma.rn.f32 	%f2400, %f800, %f2399, %f2398;
	ld.global.f32 	%f2401, [%rd34+47104];
	fma.rn.f32 	%f2402, %f801, %f2401, %f2400;
	ld.global.f32 	%f2403, [%rd34+49152];
	fma.rn.f32 	%f2404, %f802, %f2403, %f2402;
	ld.global.f32 	%f2405, [%rd34+51200];
	fma.rn.f32 	%f2406, %f803, %f2405, %f2404;
	ld.global.f32 	%f2407, [%rd34+53248];
	fma.rn.f32 	%f2408, %f804, %f2407, %f2406;
	ld.global.f32 	%f2409, [%rd34+55296];
	fma.rn.f32 	%f2410, %f805, %f2409, %f2408;
	ld.global.f32 	%f2411, [%rd34+57344];
	fma.rn.f32 	%f2412, %f806, %f2411, %f2410;
	ld.global.f32 	%f2413, [%rd34+59392];
	fma.rn.f32 	%f2414, %f807, %f2413, %f2412;
	ld.global.f32 	%f2415, [%rd34+61440];
	fma.rn.f32 	%f2416, %f808, %f2415, %f2414;
	ld.global.f32 	%f2417, [%rd34+63488];
	fma.rn.f32 	%f2418, %f809, %f2417, %f2416;
	ld.global.f32 	%f2419, [%rd34+65536];
	fma.rn.f32 	%f2420, %f810, %f2419, %f2418;
	ld.global.f32 	%f2421, [%rd34+67584];
	fma.rn.f32 	%f2422, %f811, %f2421, %f2420;
	ld.global.f32 	%f2423, [%rd34+69632];
	fma.rn.f32 	%f2424, %f812, %f2423, %f2422;
	ld.global.f32 	%f2425, [%rd34+71680];
	fma.rn.f32 	%f2426, %f813, %f2425, %f2424;
	ld.global.f32 	%f2427, [%rd34+73728];
	fma.rn.f32 	%f2428, %f814, %f2427, %f2426;
	ld.global.f32 	%f2429, [%rd34+75776];
	fma.rn.f32 	%f2430, %f815, %f2429, %f2428;
	ld.global.f32 	%f2431, [%rd34+77824];
	fma.rn.f32 	%f2432, %f816, %f2431, %f2430;
	ld.global.f32 	%f2433, [%rd34+79872];
	fma.rn.f32 	%f2434, %f817, %f2433, %f2432;
	ld.global.f32 	%f2435, [%rd34+81920];
	fma.rn.f32 	%f2436, %f818, %f2435, %f2434;
	ld.global.f32 	%f2437, [%rd34+83968];
	fma.rn.f32 	%f2438, %f819, %f2437, %f2436;
	ld.global.f32 	%f2439, [%rd34+86016];
	fma.rn.f32 	%f2440, %f820, %f2439, %f2438;
	ld.global.f32 	%f2441, [%rd34+88064];
	fma.rn.f32 	%f2442, %f821, %f2441, %f2440;
	ld.global.f32 	%f2443, [%rd34+90112];
	fma.rn.f32 	%f2444, %f822, %f2443, %f2442;
	ld.global.f32 	%f2445, [%rd34+92160];
	fma.rn.f32 	%f2446, %f823, %f2445, %f2444;
	ld.global.f32 	%f2447, [%rd34+94208];
	fma.rn.f32 	%f2448, %f824, %f2447, %f2446;
	ld.global.f32 	%f2449, [%rd34+96256];
	fma.rn.f32 	%f2450, %f825, %f2449, %f2448;
	ld.global.f32 	%f2451, [%rd34+98304];
	fma.rn.f32 	%f2452, %f826, %f2451, %f2450;
	ld.global.f32 	%f2453, [%rd34+100352];
	fma.rn.f32 	%f2454, %f827, %f2453, %f2452;
	ld.global.f32 	%f2455, [%rd34+102400];
	fma.rn.f32 	%f2456, %f828, %f2455, %f2454;
	ld.global.f32 	%f2457, [%rd34+104448];
	fma.rn.f32 	%f2458, %f829, %f2457, %f2456;
	ld.global.f32 	%f2459, [%rd34+106496];
	fma.rn.f32 	%f2460, %f830, %f2459, %f2458;
	ld.global.f32 	%f2461, [%rd34+108544];
	fma.rn.f32 	%f2462, %f831, %f2461, %f2460;
	ld.global.f32 	%f2463, [%rd34+110592];
	fma.rn.f32 	%f2464, %f832, %f2463, %f2462;
	ld.global.f32 	%f2465, [%rd34+112640];
	fma.rn.f32 	%f2466, %f833, %f2465, %f2464;
	ld.global.f32 	%f2467, [%rd34+114688];
	fma.rn.f32 	%f2468, %f834, %f2467, %f2466;
	ld.global.f32 	%f2469, [%rd34+116736];
	fma.rn.f32 	%f2470, %f835, %f2469, %f2468;
	ld.global.f32 	%f2471, [%rd34+118784];
	fma.rn.f32 	%f2472, %f836, %f2471, %f2470;
	ld.global.f32 	%f2473, [%rd34+120832];
	fma.rn.f32 	%f2474, %f837, %f2473, %f2472;
	ld.global.f32 	%f2475, [%rd34+122880];
	fma.rn.f32 	%f2476, %f838, %f2475, %f2474;
	ld.global.f32 	%f2477, [%rd34+124928];
	fma.rn.f32 	%f2478, %f839, %f2477, %f2476;
	ld.global.f32 	%f2479, [%rd34+126976];
	fma.rn.f32 	%f2480, %f840, %f2479, %f2478;
	ld.global.f32 	%f2481, [%rd34+129024];
	fma.rn.f32 	%f2482, %f841, %f2481, %f2480;
	ld.global.f32 	%f2483, [%rd34+131072];
	fma.rn.f32 	%f2484, %f842, %f2483, %f2482;
	ld.global.f32 	%f2485, [%rd34+133120];
	fma.rn.f32 	%f2486, %f843, %f2485, %f2484;
	ld.global.f32 	%f2487, [%rd34+135168];
	fma.rn.f32 	%f2488, %f844, %f2487, %f2486;
	ld.global.f32 	%f2489, [%rd34+137216];
	fma.rn.f32 	%f2490, %f845, %f2489, %f2488;
	ld.global.f32 	%f2491, [%rd34+139264];
	fma.rn.f32 	%f2492, %f846, %f2491, %f2490;
	ld.global.f32 	%f2493, [%rd34+141312];
	fma.rn.f32 	%f2494, %f847, %f2493, %f2492;
	ld.global.f32 	%f2495, [%rd34+143360];
	fma.rn.f32 	%f2496, %f848, %f2495, %f2494;
	ld.global.f32 	%f2497, [%rd34+145408];
	fma.rn.f32 	%f2498, %f849, %f2497, %f2496;
	ld.global.f32 	%f2499, [%rd34+147456];
	fma.rn.f32 	%f2500, %f850, %f2499, %f2498;
	ld.global.f32 	%f2501, [%rd34+149504];
	fma.rn.f32 	%f2502, %f851, %f2501, %f2500;
	ld.global.f32 	%f2503, [%rd34+151552];
	fma.rn.f32 	%f2504, %f852, %f2503, %f2502;
	ld.global.f32 	%f2505, [%rd34+153600];
	fma.rn.f32 	%f2506, %f853, %f2505, %f2504;
	ld.global.f32 	%f2507, [%rd34+155648];
	fma.rn.f32 	%f2508, %f854, %f2507, %f2506;
	ld.global.f32 	%f2509, [%rd34+157696];
	fma.rn.f32 	%f2510, %f855, %f2509, %f2508;
	ld.global.f32 	%f2511, [%rd34+159744];
	fma.rn.f32 	%f2512, %f856, %f2511, %f2510;
	ld.global.f32 	%f2513, [%rd34+161792];
	fma.rn.f32 	%f2514, %f857, %f2513, %f2512;
	ld.global.f32 	%f2515, [%rd34+163840];
	fma.rn.f32 	%f2516, %f858, %f2515, %f2514;
	ld.global.f32 	%f2517, [%rd34+165888];
	fma.rn.f32 	%f2518, %f859, %f2517, %f2516;
	ld.global.f32 	%f2519, [%rd34+167936];
	fma.rn.f32 	%f2520, %f860, %f2519, %f2518;
	ld.global.f32 	%f2521, [%rd34+169984];
	fma.rn.f32 	%f2522, %f861, %f2521, %f2520;
	ld.global.f32 	%f2523, [%rd34+172032];
	fma.rn.f32 	%f2524, %f862, %f2523, %f2522;
	ld.global.f32 	%f2525, [%rd34+174080];
	fma.rn.f32 	%f2526, %f863, %f2525, %f2524;
	ld.global.f32 	%f2527, [%rd34+176128];
	fma.rn.f32 	%f2528, %f864, %f2527, %f2526;
	ld.global.f32 	%f2529, [%rd34+178176];
	fma.rn.f32 	%f2530, %f865, %f2529, %f2528;
	ld.global.f32 	%f2531, [%rd34+180224];
	fma.rn.f32 	%f2532, %f866, %f2531, %f2530;
	ld.global.f32 	%f2533, [%rd34+182272];
	fma.rn.f32 	%f2534, %f867, %f2533, %f2532;
	ld.global.f32 	%f2535, [%rd34+184320];
	fma.rn.f32 	%f2536, %f868, %f2535, %f2534;
	ld.global.f32 	%f2537, [%rd34+186368];
	fma.rn.f32 	%f2538, %f869, %f2537, %f2536;
	ld.global.f32 	%f2539, [%rd34+188416];
	fma.rn.f32 	%f2540, %f870, %f2539, %f2538;
	ld.global.f32 	%f2541, [%rd34+190464];
	fma.rn.f32 	%f2542, %f871, %f2541, %f2540;
	ld.global.f32 	%f2543, [%rd34+192512];
	fma.rn.f32 	%f2544, %f872, %f2543, %f2542;
	ld.global.f32 	%f2545, [%rd34+194560];
	fma.rn.f32 	%f2546, %f873, %f2545, %f2544;
	ld.global.f32 	%f2547, [%rd34+196608];
	fma.rn.f32 	%f2548, %f874, %f2547, %f2546;
	ld.global.f32 	%f2549, [%rd34+198656];
	fma.rn.f32 	%f2550, %f875, %f2549, %f2548;
	ld.global.f32 	%f2551, [%rd34+200704];
	fma.rn.f32 	%f2552, %f876, %f2551, %f2550;
	ld.global.f32 	%f2553, [%rd34+202752];
	fma.rn.f32 	%f2554, %f877, %f2553, %f2552;
	ld.global.f32 	%f2555, [%rd34+204800];
	fma.rn.f32 	%f2556, %f878, %f2555, %f2554;
	ld.global.f32 	%f2557, [%rd34+206848];
	fma.rn.f32 	%f2558, %f879, %f2557, %f2556;
	ld.global.f32 	%f2559, [%rd34+208896];
	fma.rn.f32 	%f2560, %f880, %f2559, %f2558;
	ld.global.f32 	%f2561, [%rd34+210944];
	fma.rn.f32 	%f2562, %f881, %f2561, %f2560;
	ld.global.f32 	%f2563, [%rd34+212992];
	fma.rn.f32 	%f2564, %f882, %f2563, %f2562;
	ld.global.f32 	%f2565, [%rd34+215040];
	fma.rn.f32 	%f2566, %f883, %f2565, %f2564;
	ld.global.f32 	%f2567, [%rd34+217088];
	fma.rn.f32 	%f2568, %f884, %f2567, %f2566;
	ld.global.f32 	%f2569, [%rd34+219136];
	fma.rn.f32 	%f2570, %f885, %f2569, %f2568;
	ld.global.f32 	%f2571, [%rd34+221184];
	fma.rn.f32 	%f2572, %f886, %f2571, %f2570;
	ld.global.f32 	%f2573, [%rd34+223232];
	fma.rn.f32 	%f2574, %f887, %f2573, %f2572;
	ld.global.f32 	%f2575, [%rd34+225280];
	fma.rn.f32 	%f2576, %f888, %f2575, %f2574;
	ld.global.f32 	%f2577, [%rd34+227328];
	fma.rn.f32 	%f2578, %f889, %f2577, %f2576;
	ld.global.f32 	%f2579, [%rd34+229376];
	fma.rn.f32 	%f2580, %f890, %f2579, %f2578;
	ld.global.f32 	%f2581, [%rd34+231424];
	fma.rn.f32 	%f2582, %f891, %f2581, %f2580;
	ld.global.f32 	%f2583, [%rd34+233472];
	fma.rn.f32 	%f2584, %f892, %f2583, %f2582;
	ld.global.f32 	%f2585, [%rd34+235520];
	fma.rn.f32 	%f2586, %f893, %f2585, %f2584;
	ld.global.f32 	%f2587, [%rd34+237568];
	fma.rn.f32 	%f2588, %f894, %f2587, %f2586;
	ld.global.f32 	%f2589, [%rd34+239616];
	fma.rn.f32 	%f2590, %f895, %f2589, %f2588;
	ld.global.f32 	%f2591, [%rd34+241664];
	fma.rn.f32 	%f2592, %f896, %f2591, %f2590;
	ld.global.f32 	%f2593, [%rd34+243712];
	fma.rn.f32 	%f2594, %f897, %f2593, %f2592;
	ld.global.f32 	%f2595, [%rd34+245760];
	fma.rn.f32 	%f2596, %f898, %f2595, %f2594;
	ld.global.f32 	%f2597, [%rd34+247808];
	fma.rn.f32 	%f2598, %f899, %f2597, %f2596;
	ld.global.f32 	%f2599, [%rd34+249856];
	fma.rn.f32 	%f2600, %f900, %f2599, %f2598;
	ld.global.f32 	%f2601, [%rd34+251904];
	fma.rn.f32 	%f2602, %f901, %f2601, %f2600;
	ld.global.f32 	%f2603, [%rd34+253952];
	fma.rn.f32 	%f2604, %f902, %f2603, %f2602;
	ld.global.f32 	%f2605, [%rd34+256000];
	fma.rn.f32 	%f2606, %f903, %f2605, %f2604;
	ld.global.f32 	%f2607, [%rd34+258048];
	fma.rn.f32 	%f2608, %f904, %f2607, %f2606;
	ld.global.f32 	%f2609, [%rd34+260096];
	fma.rn.f32 	%f2610, %f905, %f2609, %f2608;
	mul.f32 	%f2611, %f2610, 0f3F000000;
	mul.f32 	%f2612, %f2610, 0f3D372713;
	mul.f32 	%f2613, %f2610, %f2612;
	fma.rn.f32 	%f2614, %f2610, %f2613, %f2610;
	mul.f32 	%f2615, %f2614, 0f3F4C422A;
	abs.f32 	%f2616, %f2615;
	mul.f32 	%f2617, %f2616, 0f4038AA3B;
	ex2.approx.ftz.f32 	%f2618, %f2617;
	add.f32 	%f2619, %f2618, 0f3F800000;
	rcp.approx.ftz.f32 	%f2620, %f2619;
	fma.rn.f32 	%f2621, %f2620, 0fC0000000, 0f3F800000;
	setp.ge.f32 	%p12, %f2616, 0f41102CB4;
	selp.f32 	%f2622, 0f3F800000, %f2621, %p12;
	copysign.f32 	%f2623, %f2615, %f2622;
	mul.f32 	%f2624, %f2615, %f2615;
	fma.rn.f32 	%f2625, %f2624, 0f3C80F082, 0fBD563CAE;
	fma.rn.f32 	%f2626, %f2625, %f2624, 0f3E085941;
	fma.rn.f32 	%f2627, %f2626, %f2624, 0fBEAAA9ED;
	fma.rn.f32 	%f2628, %f2627, %f2624, 0f00000000;
	fma.rn.f32 	%f2629, %f2628, %f2615, %f2615;
	setp.ge.f32 	%p13, %f2616, 0f3F19999A;
	selp.f32 	%f2630, %f2623, %f2629, %p13;
	add.f32 	%f2631, %f2630, 0f3F800000;
	mul.f32 	%f2632, %f2611, %f2631;
	shl.b32 	%r686, %r698, 7;
	cvta.to.global.u64 	%rd35, %rd48;
	mul.wide.u32 	%rd36, %r686, 4;
	add.s64 	%rd37, %rd35, %rd36;
	ld.global.f32 	%f2633, [%rd37];
	fma.rn.f32 	%f4177, %f2632, %f2633, %f4177;
	ld.global.f32 	%f2634, [%rd37+4];
	fma.rn.f32 	%f4176, %f2632, %f2634, %f4176;
	ld.global.f32 	%f2635, [%rd37+8];
	fma.rn.f32 	%f4175, %f2632, %f2635, %f4175;
	ld.global.f32 	%f2636, [%rd37+12];
	fma.rn.f32 	%f4174, %f2632, %f2636, %f4174;
	ld.global.f32 	%f2637, [%rd37+16];
	fma.rn.f32 	%f4173, %f2632, %f2637, %f4173;
	ld.global.f32 	%f2638, [%rd37+20];
	fma.rn.f32 	%f4172, %f2632, %f2638, %f4172;
	ld.global.f32 	%f2639, [%rd37+24];
	fma.rn.f32 	%f4171, %f2632, %f2639, %f4171;
	ld.global.f32 	%f2640, [%rd37+28];
	fma.rn.f32 	%f4170, %f2632, %f2640, %f4170;
	ld.global.f32 	%f2641, [%rd37+32];
	fma.rn.f32 	%f4169, %f2632, %f2641, %f4169;
	ld.global.f32 	%f2642, [%rd37+36];
	fma.rn.f32 	%f4168, %f2632, %f2642, %f4168;
	ld.global.f32 	%f2643, [%rd37+40];
	fma.rn.f32 	%f4167, %f2632, %f2643, %f4167;
	ld.global.f32 	%f2644, [%rd37+44];
	fma.rn.f32 	%f4166, %f2632, %f2644, %f4166;
	ld.global.f32 	%f2645, [%rd37+48];
	fma.rn.f32 	%f4165, %f2632, %f2645, %f4165;
	ld.global.f32 	%f2646, [%rd37+52];
	fma.rn.f32 	%f4164, %f2632, %f2646, %f4164;
	ld.global.f32 	%f2647, [%rd37+56];
	fma.rn.f32 	%f4163, %f2632, %f2647, %f4163;
	ld.global.f32 	%f2648, [%rd37+60];
	fma.rn.f32 	%f4162, %f2632, %f2648, %f4162;
	ld.global.f32 	%f2649, [%rd37+64];
	fma.rn.f32 	%f4161, %f2632, %f2649, %f4161;
	ld.global.f32 	%f2650, [%rd37+68];
	fma.rn.f32 	%f4160, %f2632, %f2650, %f4160;
	ld.global.f32 	%f2651, [%rd37+72];
	fma.rn.f32 	%f4159, %f2632, %f2651, %f4159;
	ld.global.f32 	%f2652, [%rd37+76];
	fma.rn.f32 	%f4158, %f2632, %f2652, %f4158;
	ld.global.f32 	%f2653, [%rd37+80];
	fma.rn.f32 	%f4157, %f2632, %f2653, %f4157;
	ld.global.f32 	%f2654, [%rd37+84];
	fma.rn.f32 	%f4156, %f2632, %f2654, %f4156;
	ld.global.f32 	%f2655, [%rd37+88];
	fma.rn.f32 	%f4155, %f2632, %f2655, %f4155;
	ld.global.f32 	%f2656, [%rd37+92];
	fma.rn.f32 	%f4154, %f2632, %f2656, %f4154;
	ld.global.f32 	%f2657, [%rd37+96];
	fma.rn.f32 	%f4153, %f2632, %f2657, %f4153;
	ld.global.f32 	%f2658, [%rd37+100];
	fma.rn.f32 	%f4152, %f2632, %f2658, %f4152;
	ld.global.f32 	%f2659, [%rd37+104];
	fma.rn.f32 	%f4151, %f2632, %f2659, %f4151;
	ld.global.f32 	%f2660, [%rd37+108];
	fma.rn.f32 	%f4150, %f2632, %f2660, %f4150;
	ld.global.f32 	%f2661, [%rd37+112];
	fma.rn.f32 	%f4149, %f2632, %f2661, %f4149;
	ld.global.f32 	%f2662, [%rd37+116];
	fma.rn.f32 	%f4148, %f2632, %f2662, %f4148;
	ld.global.f32 	%f2663, [%rd37+120];
	fma.rn.f32 	%f4147, %f2632, %f2663, %f4147;
	ld.global.f32 	%f2664, [%rd37+124];
	fma.rn.f32 	%f4146, %f2632, %f2664, %f4146;
	ld.global.f32 	%f2665, [%rd37+128];
	fma.rn.f32 	%f4145, %f2632, %f2665, %f4145;
	ld.global.f32 	%f2666, [%rd37+132];
	fma.rn.f32 	%f4144, %f2632, %f2666, %f4144;
	ld.global.f32 	%f2667, [%rd37+136];
	fma.rn.f32 	%f4143, %f2632, %f2667, %f4143;
	ld.global.f32 	%f2668, [%rd37+140];
	fma.rn.f32 	%f4142, %f2632, %f2668, %f4142;
	ld.global.f32 	%f2669, [%rd37+144];
	fma.rn.f32 	%f4141, %f2632, %f2669, %f4141;
	ld.global.f32 	%f2670, [%rd37+148];
	fma.rn.f32 	%f4140, %f2632, %f2670, %f4140;
	ld.global.f32 	%f2671, [%rd37+152];
	fma.rn.f32 	%f4139, %f2632, %f2671, %f4139;
	ld.global.f32 	%f2672, [%rd37+156];
	fma.rn.f32 	%f4138, %f2632, %f2672, %f4138;
	ld.global.f32 	%f2673, [%rd37+160];
	fma.rn.f32 	%f4137, %f2632, %f2673, %f4137;
	ld.global.f32 	%f2674, [%rd37+164];
	fma.rn.f32 	%f4136, %f2632, %f2674, %f4136;
	ld.global.f32 	%f2675, [%rd37+168];
	fma.rn.f32 	%f4135, %f2632, %f2675, %f4135;
	ld.global.f32 	%f2676, [%rd37+172];
	fma.rn.f32 	%f4134, %f2632, %f2676, %f4134;
	ld.global.f32 	%f2677, [%rd37+176];
	fma.rn.f32 	%f4133, %f2632, %f2677, %f4133;
	ld.global.f32 	%f2678, [%rd37+180];
	fma.rn.f32 	%f4132, %f2632, %f2678, %f4132;
	ld.global.f32 	%f2679, [%rd37+184];
	fma.rn.f32 	%f4131, %f2632, %f2679, %f4131;
	ld.global.f32 	%f2680, [%rd37+188];
	fma.rn.f32 	%f4130, %f2632, %f2680, %f4130;
	ld.global.f32 	%f2681, [%rd37+192];
	fma.rn.f32 	%f4129, %f2632, %f2681, %f4129;
	ld.global.f32 	%f2682, [%rd37+196];
	fma.rn.f32 	%f4128, %f2632, %f2682, %f4128;
	ld.global.f32 	%f2683, [%rd37+200];
	fma.rn.f32 	%f4127, %f2632, %f2683, %f4127;
	ld.global.f32 	%f2684, [%rd37+204];
	fma.rn.f32 	%f4126, %f2632, %f2684, %f4126;
	ld.global.f32 	%f2685, [%rd37+208];
	fma.rn.f32 	%f4125, %f2632, %f2685, %f4125;
	ld.global.f32 	%f2686, [%rd37+212];
	fma.rn.f32 	%f4124, %f2632, %f2686, %f4124;
	ld.global.f32 	%f2687, [%rd37+216];
	fma.rn.f32 	%f4123, %f2632, %f2687, %f4123;
	ld.global.f32 	%f2688, [%rd37+220];
	fma.rn.f32 	%f4122, %f2632, %f2688, %f4122;
	ld.global.f32 	%f2689, [%rd37+224];
	fma.rn.f32 	%f4121, %f2632, %f2689, %f4121;
	ld.global.f32 	%f2690, [%rd37+228];
	fma.rn.f32 	%f4120, %f2632, %f2690, %f4120;
	ld.global.f32 	%f2691, [%rd37+232];
	fma.rn.f32 	%f4119, %f2632, %f2691, %f4119;
	ld.global.f32 	%f2692, [%rd37+236];
	fma.rn.f32 	%f4118, %f2632, %f2692, %f4118;
	ld.global.f32 	%f2693, [%rd37+240];
	fma.rn.f32 	%f4117, %f2632, %f2693, %f4117;
	ld.global.f32 	%f2694, [%rd37+244];
	fma.rn.f32 	%f4116, %f2632, %f2694, %f4116;
	ld.global.f32 	%f2695, [%rd37+248];
	fma.rn.f32 	%f4115, %f2632, %f2695, %f4115;
	ld.global.f32 	%f2696, [%rd37+252];
	fma.rn.f32 	%f4114, %f2632, %f2696, %f4114;
	ld.global.f32 	%f2697, [%rd37+256];
	fma.rn.f32 	%f4113, %f2632, %f2697, %f4113;
	ld.global.f32 	%f2698, [%rd37+260];
	fma.rn.f32 	%f4112, %f2632, %f2698, %f4112;
	ld.global.f32 	%f2699, [%rd37+264];
	fma.rn.f32 	%f4111, %f2632, %f2699, %f4111;
	ld.global.f32 	%f2700, [%rd37+268];
	fma.rn.f32 	%f4110, %f2632, %f2700, %f4110;
	ld.global.f32 	%f2701, [%rd37+272];
	fma.rn.f32 	%f4109, %f2632, %f2701, %f4109;
	ld.global.f32 	%f2702, [%rd37+276];
	fma.rn.f32 	%f4108, %f2632, %f2702, %f4108;
	ld.global.f32 	%f2703, [%rd37+280];
	fma.rn.f32 	%f4107, %f2632, %f2703, %f4107;
	ld.global.f32 	%f2704, [%rd37+284];
	fma.rn.f32 	%f4106, %f2632, %f2704, %f4106;
	ld.global.f32 	%f2705, [%rd37+288];
	fma.rn.f32 	%f4105, %f2632, %f2705, %f4105;
	ld.global.f32 	%f2706, [%rd37+292];
	fma.rn.f32 	%f4104, %f2632, %f2706, %f4104;
	ld.global.f32 	%f2707, [%rd37+296];
	fma.rn.f32 	%f4103, %f2632, %f2707, %f4103;
	ld.global.f32 	%f2708, [%rd37+300];
	fma.rn.f32 	%f4102, %f2632, %f2708, %f4102;
	ld.global.f32 	%f2709, [%rd37+304];
	fma.rn.f32 	%f4101, %f2632, %f2709, %f4101;
	ld.global.f32 	%f2710, [%rd37+308];
	fma.rn.f32 	%f4100, %f2632, %f2710, %f4100;
	ld.global.f32 	%f2711, [%rd37+312];
	fma.rn.f32 	%f4099, %f2632, %f2711, %f4099;
	ld.global.f32 	%f2712, [%rd37+316];
	fma.rn.f32 	%f4098, %f2632, %f2712, %f4098;
	ld.global.f32 	%f2713, [%rd37+320];
	fma.rn.f32 	%f4097, %f2632, %f2713, %f4097;
	ld.global.f32 	%f2714, [%rd37+324];
	fma.rn.f32 	%f4096, %f2632, %f2714, %f4096;
	ld.global.f32 	%f2715, [%rd37+328];
	fma.rn.f32 	%f4095, %f2632, %f2715, %f4095;
	ld.global.f32 	%f2716, [%rd37+332];
	fma.rn.f32 	%f4094, %f2632, %f2716, %f4094;
	ld.global.f32 	%f2717, [%rd37+336];
	fma.rn.f32 	%f4093, %f2632, %f2717, %f4093;
	ld.global.f32 	%f2718, [%rd37+340];
	fma.rn.f32 	%f4092, %f2632, %f2718, %f4092;
	ld.global.f32 	%f2719, [%rd37+344];
	fma.rn.f32 	%f4091, %f2632, %f2719, %f4091;
	ld.global.f32 	%f2720, [%rd37+348];
	fma.rn.f32 	%f4090, %f2632, %f2720, %f4090;
	ld.global.f32 	%f2721, [%rd37+352];
	fma.rn.f32 	%f4089, %f2632, %f2721, %f4089;
	ld.global.f32 	%f2722, [%rd37+356];
	fma.rn.f32 	%f4088, %f2632, %f2722, %f4088;
	ld.global.f32 	%f2723, [%rd37+360];
	fma.rn.f32 	%f4087, %f2632, %f2723, %f4087;
	ld.global.f32 	%f2724, [%rd37+364];
	fma.rn.f32 	%f4086, %f2632, %f2724, %f4086;
	ld.global.f32 	%f2725, [%rd37+368];
	fma.rn.f32 	%f4085, %f2632, %f2725, %f4085;
	ld.global.f32 	%f2726, [%rd37+372];
	fma.rn.f32 	%f4084, %f2632, %f2726, %f4084;
	ld.global.f32 	%f2727, [%rd37+376];
	fma.rn.f32 	%f4083, %f2632, %f2727, %f4083;
	ld.global.f32 	%f2728, [%rd37+380];
	fma.rn.f32 	%f4082, %f2632, %f2728, %f4082;
	ld.global.f32 	%f2729, [%rd37+384];
	fma.rn.f32 	%f4081, %f2632, %f2729, %f4081;
	ld.global.f32 	%f2730, [%rd37+388];
	fma.rn.f32 	%f4080, %f2632, %f2730, %f4080;
	ld.global.f32 	%f2731, [%rd37+392];
	fma.rn.f32 	%f4079, %f2632, %f2731, %f4079;
	ld.global.f32 	%f2732, [%rd37+396];
	fma.rn.f32 	%f4078, %f2632, %f2732, %f4078;
	ld.global.f32 	%f2733, [%rd37+400];
	fma.rn.f32 	%f4077, %f2632, %f2733, %f4077;
	ld.global.f32 	%f2734, [%rd37+404];
	fma.rn.f32 	%f4076, %f2632, %f2734, %f4076;
	ld.global.f32 	%f2735, [%rd37+408];
	fma.rn.f32 	%f4075, %f2632, %f2735, %f4075;
	ld.global.f32 	%f2736, [%rd37+412];
	fma.rn.f32 	%f4074, %f2632, %f2736, %f4074;
	ld.global.f32 	%f2737, [%rd37+416];
	fma.rn.f32 	%f4073, %f2632, %f2737, %f4073;
	ld.global.f32 	%f2738, [%rd37+420];
	fma.rn.f32 	%f4072, %f2632, %f2738, %f4072;
	ld.global.f32 	%f2739, [%rd37+424];
	fma.rn.f32 	%f4071, %f2632, %f2739, %f4071;
	ld.global.f32 	%f2740, [%rd37+428];
	fma.rn.f32 	%f4070, %f2632, %f2740, %f4070;
	ld.global.f32 	%f2741, [%rd37+432];
	fma.rn.f32 	%f4069, %f2632, %f2741, %f4069;
	ld.global.f32 	%f2742, [%rd37+436];
	fma.rn.f32 	%f4068, %f2632, %f2742, %f4068;
	ld.global.f32 	%f2743, [%rd37+440];
	fma.rn.f32 	%f4067, %f2632, %f2743, %f4067;
	ld.global.f32 	%f2744, [%rd37+444];
	fma.rn.f32 	%f4066, %f2632, %f2744, %f4066;
	ld.global.f32 	%f2745, [%rd37+448];
	fma.rn.f32 	%f4065, %f2632, %f2745, %f4065;
	ld.global.f32 	%f2746, [%rd37+452];
	fma.rn.f32 	%f4064, %f2632, %f2746, %f4064;
	ld.global.f32 	%f2747, [%rd37+456];
	fma.rn.f32 	%f4063, %f2632, %f2747, %f4063;
	ld.global.f32 	%f2748, [%rd37+460];
	fma.rn.f32 	%f4062, %f2632, %f2748, %f4062;
	ld.global.f32 	%f2749, [%rd37+464];
	fma.rn.f32 	%f4061, %f2632, %f2749, %f4061;
	ld.global.f32 	%f2750, [%rd37+468];
	fma.rn.f32 	%f4060, %f2632, %f2750, %f4060;
	ld.global.f32 	%f2751, [%rd37+472];
	fma.rn.f32 	%f4059, %f2632, %f2751, %f4059;
	ld.global.f32 	%f2752, [%rd37+476];
	fma.rn.f32 	%f4058, %f2632, %f2752, %f4058;
	ld.global.f32 	%f2753, [%rd37+480];
	fma.rn.f32 	%f4057, %f2632, %f2753, %f4057;
	ld.global.f32 	%f2754, [%rd37+484];
	fma.rn.f32 	%f4056, %f2632, %f2754, %f4056;
	ld.global.f32 	%f2755, [%rd37+488];
	fma.rn.f32 	%f4055, %f2632, %f2755, %f4055;
	ld.global.f32 	%f2756, [%rd37+492];
	fma.rn.f32 	%f4054, %f2632, %f2756, %f4054;
	ld.global.f32 	%f2757, [%rd37+496];
	fma.rn.f32 	%f4053, %f2632, %f2757, %f4053;
	ld.global.f32 	%f2758, [%rd37+500];
	fma.rn.f32 	%f4052, %f2632, %f2758, %f4052;
	ld.global.f32 	%f2759, [%rd37+504];
	fma.rn.f32 	%f4051, %f2632, %f2759, %f4051;
	ld.global.f32 	%f2760, [%rd37+508];
	fma.rn.f32 	%f4050, %f2632, %f2760, %f4050;
	add.s32 	%r698, %r698, 1;
	setp.ne.s32 	%p14, %r698, 512;
	@%p14 bra 	$L__BB0_15;
	ld.param.u64 	%rd51, [_Z16waller_ssw_fusedPKaS0_PKfS2_S2_S2_S2_Pfi10TuningFork_param_7];
	ld.param.u64 	%rd50, [_Z16waller_ssw_fusedPKaS0_PKfS2_S2_S2_S2_Pfi10TuningFork_param_5];
	cvta.to.global.u64 	%rd38, %rd50;
	mov.u32 	%r687, %ctaid.x;
	mov.u32 	%r688, %ntid.x;
	mov.u32 	%r689, %tid.x;
	mad.lo.s32 	%r690, %r687, %r688, %r689;
	shl.b32 	%r691, %r690, 7;
	fma.rn.f32 	%f2761, %f1167, %f4177, %f778;
	fma.rn.f32 	%f2762, %f1167, %f4176, %f779;
	fma.rn.f32 	%f2763, %f1167, %f4175, %f780;
	fma.rn.f32 	%f2764, %f1167, %f4174, %f781;
	fma.rn.f32 	%f2765, %f1167, %f4173, %f782;
	fma.rn.f32 	%f2766, %f1167, %f4172, %f783;
	fma.rn.f32 	%f2767, %f1167, %f4171, %f784;
	fma.rn.f32 	%f2768, %f1167, %f4170, %f785;
	fma.rn.f32 	%f2769, %f1167, %f4169, %f786;
	fma.rn.f32 	%f2770, %f1167, %f4168, %f787;
	fma.rn.f32 	%f2771, %f1167, %f4167, %f788;
	fma.rn.f32 	%f2772, %f1167, %f4166, %f789;
	fma.rn.f32 	%f2773, %f1167, %f4165, %f790;
	fma.rn.f32 	%f2774, %f1167, %f4164, %f791;
	fma.rn.f32 	%f2775, %f1167, %f4163, %f792;
	fma.rn.f32 	%f2776, %f1167, %f4162, %f793;
	fma.rn.f32 	%f2777, %f1167, %f4161, %f794;
	fma.rn.f32 	%f2778, %f1167, %f4160, %f795;
	fma.rn.f32 	%f2779, %f1167, %f4159, %f796;
	fma.rn.f32 	%f2780, %f1167, %f4158, %f797;
	fma.rn.f32 	%f2781, %f1167, %f4157, %f798;
	fma.rn.f32 	%f2782, %f1167, %f4156, %f799;
	fma.rn.f32 	%f2783, %f1167, %f4155, %f800;
	fma.rn.f32 	%f2784, %f1167, %f4154, %f801;
	fma.rn.f32 	%f2785, %f1167, %f4153, %f802;
	fma.rn.f32 	%f2786, %f1167, %f4152, %f803;
	fma.rn.f32 	%f2787, %f1167, %f4151, %f804;
	fma.rn.f32 	%f2788, %f1167, %f4150, %f805;
	fma.rn.f32 	%f2789, %f1167, %f4149, %f806;
	fma.rn.f32 	%f2790, %f1167, %f4148, %f807;
	fma.rn.f32 	%f2791, %f1167, %f4147, %f808;
	fma.rn.f32 	%f2792, %f1167, %f4146, %f809;
	fma.rn.f32 	%f2793, %f1167, %f4145, %f810;
	fma.rn.f32 	%f2794, %f1167, %f4144, %f811;
	fma.rn.f32 	%f2795, %f1167, %f4143, %f812;
	fma.rn.f32 	%f2796, %f1167, %f4142, %f813;
	fma.rn.f32 	%f2797, %f1167, %f4141, %f814;
	fma.rn.f32 	%f2798, %f1167, %f4140, %f815;
	fma.rn.f32 	%f2799, %f1167, %f4139, %f816;
	fma.rn.f32 	%f2800, %f1167, %f4138, %f817;
	fma.rn.f32 	%f2801, %f1167, %f4137, %f818;
	fma.rn.f32 	%f2802, %f1167, %f4136, %f819;
	fma.rn.f32 	%f2803, %f1167, %f4135, %f820;
	fma.rn.f32 	%f2804, %f1167, %f4134, %f821;
	fma.rn.f32 	%f2805, %f1167, %f4133, %f822;
	fma.rn.f32 	%f2806, %f1167, %f4132, %f823;
	fma.rn.f32 	%f2807, %f1167, %f4131, %f824;
	fma.rn.f32 	%f2808, %f1167, %f4130, %f825;
	fma.rn.f32 	%f2809, %f1167, %f4129, %f826;
	fma.rn.f32 	%f2810, %f1167, %f4128, %f827;
	fma.rn.f32 	%f2811, %f1167, %f4127, %f828;
	fma.rn.f32 	%f2812, %f1167, %f4126, %f829;
	fma.rn.f32 	%f2813, %f1167, %f4125, %f830;
	fma.rn.f32 	%f2814, %f1167, %f4124, %f831;
	fma.rn.f32 	%f2815, %f1167, %f4123, %f832;
	fma.rn.f32 	%f2816, %f1167, %f4122, %f833;
	fma.rn.f32 	%f2817, %f1167, %f4121, %f834;
	fma.rn.f32 	%f2818, %f1167, %f4120, %f835;
	fma.rn.f32 	%f2819, %f1167, %f4119, %f836;
	fma.rn.f32 	%f2820, %f1167, %f4118, %f837;
	fma.rn.f32 	%f2821, %f1167, %f4117, %f838;
	fma.rn.f32 	%f2822, %f1167, %f4116, %f839;
	fma.rn.f32 	%f2823, %f1167, %f4115, %f840;
	fma.rn.f32 	%f2824, %f1167, %f4114, %f841;
	fma.rn.f32 	%f2825, %f1167, %f4113, %f842;
	fma.rn.f32 	%f2826, %f1167, %f4112, %f843;
	fma.rn.f32 	%f2827, %f1167, %f4111, %f844;
	fma.rn.f32 	%f2828, %f1167, %f4110, %f845;
	fma.rn.f32 	%f2829, %f1167, %f4109, %f846;
	fma.rn.f32 	%f2830, %f1167, %f4108, %f847;
	fma.rn.f32 	%f2831, %f1167, %f4107, %f848;
	fma.rn.f32 	%f2832, %f1167, %f4106, %f849;
	fma.rn.f32 	%f2833, %f1167, %f4105, %f850;
	fma.rn.f32 	%f2834, %f1167, %f4104, %f851;
	fma.rn.f32 	%f2835, %f1167, %f4103, %f852;
	fma.rn.f32 	%f2836, %f1167, %f4102, %f853;
	fma.rn.f32 	%f2837, %f1167, %f4101, %f854;
	fma.rn.f32 	%f2838, %f1167, %f4100, %f855;
	fma.rn.f32 	%f2839, %f1167, %f4099, %f856;
	fma.rn.f32 	%f2840, %f1167, %f4098, %f857;
	fma.rn.f32 	%f2841, %f1167, %f4097, %f858;
	fma.rn.f32 	%f2842, %f1167, %f4096, %f859;
	fma.rn.f32 	%f2843, %f1167, %f4095, %f860;
	fma.rn.f32 	%f2844, %f1167, %f4094, %f861;
	fma.rn.f32 	%f2845, %f1167, %f4093, %f862;
	fma.rn.f32 	%f2846, %f1167, %f4092, %f863;
	fma.rn.f32 	%f2847, %f1167, %f4091, %f864;
	fma.rn.f32 	%f2848, %f1167, %f4090, %f865;
	fma.rn.f32 	%f2849, %f1167, %f4089, %f866;
	fma.rn.f32 	%f2850, %f1167, %f4088, %f867;
	fma.rn.f32 	%f2851, %f1167, %f4087, %f868;
	fma.rn.f32 	%f2852, %f1167, %f4086, %f869;
	fma.rn.f32 	%f2853, %f1167, %f4085, %f870;
	fma.rn.f32 	%f2854, %f1167, %f4084, %f871;
	fma.rn.f32 	%f2855, %f1167, %f4083, %f872;
	fma.rn.f32 	%f2856, %f1167, %f4082, %f873;
	fma.rn.f32 	%f2857, %f1167, %f4081, %f874;
	fma.rn.f32 	%f2858, %f1167, %f4080, %f875;
	fma.rn.f32 	%f2859, %f1167, %f4079, %f876;
	fma.rn.f32 	%f2860, %f1167, %f4078, %f877;
	fma.rn.f32 	%f2861, %f1167, %f4077, %f878;
	fma.rn.f32 	%f2862, %f1167, %f4076, %f879;
	fma.rn.f32 	%f2863, %f1167, %f4075, %f880;
	fma.rn.f32 	%f2864, %f1167, %f4074, %f881;
	fma.rn.f32 	%f2865, %f1167, %f4073, %f882;
	fma.rn.f32 	%f2866, %f1167, %f4072, %f883;
	fma.rn.f32 	%f2867, %f1167, %f4071, %f884;
	fma.rn.f32 	%f2868, %f1167, %f4070, %f885;
	fma.rn.f32 	%f2869, %f1167, %f4069, %f886;
	fma.rn.f32 	%f2870, %f1167, %f4068, %f887;
	fma.rn.f32 	%f2871, %f1167, %f4067, %f888;
	fma.rn.f32 	%f2872, %f1167, %f4066, %f889;
	fma.rn.f32 	%f2873, %f1167, %f4065, %f890;
	fma.rn.f32 	%f2874, %f1167, %f4064, %f891;
	fma.rn.f32 	%f2875, %f1167, %f4063, %f892;
	fma.rn.f32 	%f2876, %f1167, %f4062, %f893;
	fma.rn.f32 	%f2877, %f1167, %f4061, %f894;
	fma.rn.f32 	%f2878, %f1167, %f4060, %f895;
	fma.rn.f32 	%f2879, %f1167, %f4059, %f896;
	fma.rn.f32 	%f2880, %f1167, %f4058, %f897;
	fma.rn.f32 	%f2881, %f1167, %f4057, %f898;
	fma.rn.f32 	%f2882, %f1167, %f4056, %f899;
	fma.rn.f32 	%f2883, %f1167, %f4055, %f900;
	fma.rn.f32 	%f2884, %f1167, %f4054, %f901;
	fma.rn.f32 	%f2885, %f1167, %f4053, %f902;
	fma.rn.f32 	%f2886, %f1167, %f4052, %f903;
	fma.rn.f32 	%f2887, %f1167, %f4051, %f904;
	fma.rn.f32 	%f2888, %f1167, %f4050, %f905;
	fma.rn.f32 	%f2889, %f2761, %f2761, 0f00000000;
	fma.rn.f32 	%f2890, %f2762, %f2762, %f2889;
	fma.rn.f32 	%f2891, %f2763, %f2763, %f2890;
	fma.rn.f32 	%f2892, %f2764, %f2764, %f2891;
	fma.rn.f32 	%f2893, %f2765, %f2765, %f2892;
	fma.rn.f32 	%f2894, %f2766, %f2766, %f2893;
	fma.rn.f32 	%f2895, %f2767, %f2767, %f2894;
	fma.rn.f32 	%f2896, %f2768, %f2768, %f2895;
	fma.rn.f32 	%f2897, %f2769, %f2769, %f2896;
	fma.rn.f32 	%f2898, %f2770, %f2770, %f2897;
	fma.rn.f32 	%f2899, %f2771, %f2771, %f2898;
	fma.rn.f32 	%f2900, %f2772, %f2772, %f2899;
	fma.rn.f32 	%f2901, %f2773, %f2773, %f2900;
	fma.rn.f32 	%f2902, %f2774, %f2774, %f2901;
	fma.rn.f32 	%f2903, %f2775, %f2775, %f2902;
	fma.rn.f32 	%f2904, %f2776, %f2776, %f2903;
	fma.rn.f32 	%f2905, %f2777, %f2777, %f2904;
	fma.rn.f32 	%f2906, %f2778, %f2778, %f2905;
	fma.rn.f32 	%f2907, %f2779, %f2779, %f2906;
	fma.rn.f32 	%f2908, %f2780, %f2780, %f2907;
	fma.rn.f32 	%f2909, %f2781, %f2781, %f2908;
	fma.rn.f32 	%f2910, %f2782, %f2782, %f2909;
	fma.rn.f32 	%f2911, %f2783, %f2783, %f2910;
	fma.rn.f32 	%f2912, %f2784, %f2784, %f2911;
	fma.rn.f32 	%f2913, %f2785, %f2785, %f2912;
	fma.rn.f32 	%f2914, %f2786, %f2786, %f2913;
	fma.rn.f32 	%f2915, %f2787, %f2787, %f2914;
	fma.rn.f32 	%f2916, %f2788, %f2788, %f2915;
	fma.rn.f32 	%f2917, %f2789, %f2789, %f2916;
	fma.rn.f32 	%f2918, %f2790, %f2790, %f2917;
	fma.rn.f32 	%f2919, %f2791, %f2791, %f2918;
	fma.rn.f32 	%f2920, %f2792, %f2792, %f2919;
	fma.rn.f32 	%f2921, %f2793, %f2793, %f2920;
	fma.rn.f32 	%f2922, %f2794, %f2794, %f2921;
	fma.rn.f32 	%f2923, %f2795, %f2795, %f2922;
	fma.rn.f32 	%f2924, %f2796, %f2796, %f2923;
	fma.rn.f32 	%f2925, %f2797, %f2797, %f2924;
	fma.rn.f32 	%f2926, %f2798, %f2798, %f2925;
	fma.rn.f32 	%f2927, %f2799, %f2799, %f2926;
	fma.rn.f32 	%f2928, %f2800, %f2800, %f2927;
	fma.rn.f32 	%f2929, %f2801, %f2801, %f2928;
	fma.rn.f32 	%f2930, %f2802, %f2802, %f2929;
	fma.rn.f32 	%f2931, %f2803, %f2803, %f2930;
	fma.rn.f32 	%f2932, %f2804, %f2804, %f2931;
	fma.rn.f32 	%f2933, %f2805, %f2805, %f2932;
	fma.rn.f32 	%f2934, %f2806, %f2806, %f2933;
	fma.rn.f32 	%f2935, %f2807, %f2807, %f2934;
	fma.rn.f32 	%f2936, %f2808, %f2808, %f2935;
	fma.rn.f32 	%f2937, %f2809, %f2809, %f2936;
	fma.rn.f32 	%f2938, %f2810, %f2810, %f2937;
	fma.rn.f32 	%f2939, %f2811, %f2811, %f2938;
	fma.rn.f32 	%f2940, %f2812, %f2812, %f2939;
	fma.rn.f32 	%f2941, %f2813, %f2813, %f2940;
	fma.rn.f32 	%f2942, %f2814, %f2814, %f2941;
	fma.rn.f32 	%f2943, %f2815, %f2815, %f2942;
	fma.rn.f32 	%f2944, %f2816, %f2816, %f2943;
	fma.rn.f32 	%f2945, %f2817, %f2817, %f2944;
	fma.rn.f32 	%f2946, %f2818, %f2818, %f2945;
	fma.rn.f32 	%f2947, %f2819, %f2819, %f2946;
	fma.rn.f32 	%f2948, %f2820, %f2820, %f2947;
	fma.rn.f32 	%f2949, %f2821, %f2821, %f2948;
	fma.rn.f32 	%f2950, %f2822, %f2822, %f2949;
	fma.rn.f32 	%f2951, %f2823, %f2823, %f2950;
	fma.rn.f32 	%f2952, %f2824, %f2824, %f2951;
	fma.rn.f32 	%f2953, %f2825, %f2825, %f2952;
	fma.rn.f32 	%f2954, %f2826, %f2826, %f2953;
	fma.rn.f32 	%f2955, %f2827, %f2827, %f2954;
	fma.rn.f32 	%f2956, %f2828, %f2828, %f2955;
	fma.rn.f32 	%f2957, %f2829, %f2829, %f2956;
	fma.rn.f32 	%f2958, %f2830, %f2830, %f2957;
	fma.rn.f32 	%f2959, %f2831, %f2831, %f2958;
	fma.rn.f32 	%f2960, %f2832, %f2832, %f2959;
	fma.rn.f32 	%f2961, %f2833, %f2833, %f2960;
	fma.rn.f32 	%f2962, %f2834, %f2834, %f2961;
	fma.rn.f32 	%f2963, %f2835, %f2835, %f2962;
	fma.rn.f32 	%f2964, %f2836, %f2836, %f2963;
	fma.rn.f32 	%f2965, %f2837, %f2837, %f2964;
	fma.rn.f32 	%f2966, %f2838, %f2838, %f2965;
	fma.rn.f32 	%f2967, %f2839, %f2839, %f2966;
	fma.rn.f32 	%f2968, %f2840, %f2840, %f2967;
	fma.rn.f32 	%f2969, %f2841, %f2841, %f2968;
	fma.rn.f32 	%f2970, %f2842, %f2842, %f2969;
	fma.rn.f32 	%f2971, %f2843, %f2843, %f2970;
	fma.rn.f32 	%f2972, %f2844, %f2844, %f2971;
	fma.rn.f32 	%f2973, %f2845, %f2845, %f2972;
	fma.rn.f32 	%f2974, %f2846, %f2846, %f2973;
	fma.rn.f32 	%f2975, %f2847, %f2847, %f2974;
	fma.rn.f32 	%f2976, %f2848, %f2848, %f2975;
	fma.rn.f32 	%f2977, %f2849, %f2849, %f2976;
	fma.rn.f32 	%f2978, %f2850, %f2850, %f2977;
	fma.rn.f32 	%f2979, %f2851, %f2851, %f2978;
	fma.rn.f32 	%f2980, %f2852, %f2852, %f2979;
	fma.rn.f32 	%f2981, %f2853, %f2853, %f2980;
	fma.rn.f32 	%f2982, %f2854, %f2854, %f2981;
	fma.rn.f32 	%f2983, %f2855, %f2855, %f2982;
	fma.rn.f32 	%f2984, %f2856, %f2856, %f2983;
	fma.rn.f32 	%f2985, %f2857, %f2857, %f2984;
	fma.rn.f32 	%f2986, %f2858, %f2858, %f2985;
	fma.rn.f32 	%f2987, %f2859, %f2859, %f2986;
	fma.rn.f32 	%f2988, %f2860, %f2860, %f2987;
	fma.rn.f32 	%f2989, %f2861, %f2861, %f2988;
	fma.rn.f32 	%f2990, %f2862, %f2862, %f2989;
	fma.rn.f32 	%f2991, %f2863, %f2863, %f2990;
	fma.rn.f32 	%f2992, %f2864, %f2864, %f2991;
	fma.rn.f32 	%f2993, %f2865, %f2865, %f2992;
	fma.rn.f32 	%f2994, %f2866, %f2866, %f2993;
	fma.rn.f32 	%f2995, %f2867, %f2867, %f2994;
	fma.rn.f32 	%f2996, %f2868, %f2868, %f2995;
	fma.rn.f32 	%f2997, %f2869, %f2869, %f2996;
	fma.rn.f32 	%f2998, %f2870, %f2870, %f2997;
	fma.rn.f32 	%f2999, %f2871, %f2871, %f2998;
	fma.rn.f32 	%f3000, %f2872, %f2872, %f2999;
	fma.rn.f32 	%f3001, %f2873, %f2873, %f3000;
	fma.rn.f32 	%f3002, %f2874, %f2874, %f3001;
	fma.rn.f32 	%f3003, %f2875, %f2875, %f3002;
	fma.rn.f32 	%f3004, %f2876, %f2876, %f3003;
	fma.rn.f32 	%f3005, %f2877, %f2877, %f3004;
	fma.rn.f32 	%f3006, %f2878, %f2878, %f3005;
	fma.rn.f32 	%f3007, %f2879, %f2879, %f3006;
	fma.rn.f32 	%f3008, %f2880, %f2880, %f3007;
	fma.rn.f32 	%f3009, %f2881, %f2881, %f3008;
	fma.rn.f32 	%f3010, %f2882, %f2882, %f3009;
	fma.rn.f32 	%f3011, %f2883, %f2883, %f3010;
	fma.rn.f32 	%f3012, %f2884, %f2884, %f3011;
	fma.rn.f32 	%f3013, %f2885, %f2885, %f3012;
	fma.rn.f32 	%f3014, %f2886, %f2886, %f3013;
	fma.rn.f32 	%f3015, %f2887, %f2887, %f3014;
	fma.rn.f32 	%f3016, %f2888, %f2888, %f3015;
	fma.rn.f32 	%f3017, %f3016, 0f3C000000, %f1166;
	rsqrt.approx.f32 	%f3018, %f3017;
	mul.f32 	%f3019, %f3018, %f2761;
	ld.global.nc.f32 	%f3020, [%rd38];
	mul.f32 	%f3021, %f3019, %f3020;
	mul.f32 	%f3022, %f1168, %f3021;
	cvta.to.global.u64 	%rd39, %rd51;
	mul.wide.s32 	%rd40, %r691, 4;
	add.s64 	%rd41, %rd39, %rd40;
	st.global.f32 	[%rd41], %f3022;
	mul.f32 	%f3023, %f3018, %f2762;
	ld.global.nc.f32 	%f3024, [%rd38+4];
	mul.f32 	%f3025, %f3023, %f3024;
	mul.f32 	%f3026, %f1168, %f3025;
	st.global.f32 	[%rd41+4], %f3026;
	mul.f32 	%f3027, %f3018, %f2763;
	ld.global.nc.f32 	%f3028, [%rd38+8];
	mul.f32 	%f3029, %f3027, %f3028;
	mul.f32 	%f3030, %f1168, %f3029;
	st.global.f32 	[%rd41+8], %f3030;
	mul.f32 	%f3031, %f3018, %f2764;
	ld.global.nc.f32 	%f3032, [%rd38+12];
	mul.f32 	%f3033, %f3031, %f3032;
	mul.f32 	%f3034, %f1168, %f3033;
	st.global.f32 	[%rd41+12], %f3034;
	mul.f32 	%f3035, %f3018, %f2765;
	ld.global.nc.f32 	%f3036, [%rd38+16];
	mul.f32 	%f3037, %f3035, %f3036;
	mul.f32 	%f3038, %f1168, %f3037;
	st.global.f32 	[%rd41+16], %f3038;
	mul.f32 	%f3039, %f3018, %f2766;
	ld.global.nc.f32 	%f3040, [%rd38+20];
	mul.f32 	%f3041, %f3039, %f3040;
	mul.f32 	%f3042, %f1168, %f3041;
	st.global.f32 	[%rd41+20], %f3042;
	mul.f32 	%f3043, %f3018, %f2767;
	ld.global.nc.f32 	%f3044, [%rd38+24];
	mul.f32 	%f3045, %f3043, %f3044;
	mul.f32 	%f3046, %f1168, %f3045;
	st.global.f32 	[%rd41+24], %f3046;
	mul.f32 	%f3047, %f3018, %f2768;
	ld.global.nc.f32 	%f3048, [%rd38+28];
	mul.f32 	%f3049, %f3047, %f3048;
	mul.f32 	%f3050, %f1168, %f3049;
	st.global.f32 	[%rd41+28], %f3050;
	mul.f32 	%f3051, %f3018, %f2769;
	ld.global.nc.f32 	%f3052, [%rd38+32];
	mul.f32 	%f3053, %f3051, %f3052;
	mul.f32 	%f3054, %f1168, %f3053;
	st.global.f32 	[%rd41+32], %f3054;
	mul.f32 	%f3055, %f3018, %f2770;
	ld.global.nc.f32 	%f3056, [%rd38+36];
	mul.f32 	%f3057, %f3055, %f3056;
	mul.f32 	%f3058, %f1168, %f3057;
	st.global.f32 	[%rd41+36], %f3058;
	mul.f32 	%f3059, %f3018, %f2771;
	ld.global.nc.f32 	%f3060, [%rd38+40];
	mul.f32 	%f3061, %f3059, %f3060;
	mul.f32 	%f3062, %f1168, %f3061;
	st.global.f32 	[%rd41+40], %f3062;
	mul.f32 	%f3063, %f3018, %f2772;
	ld.global.nc.f32 	%f3064, [%rd38+44];
	mul.f32 	%f3065, %f3063, %f3064;
	mul.f32 	%f3066, %f1168, %f3065;
	st.global.f32 	[%rd41+44], %f3066;
	mul.f32 	%f3067, %f3018, %f2773;
	ld.global.nc.f32 	%f3068, [%rd38+48];
	mul.f32 	%f3069, %f3067, %f3068;
	mul.f32 	%f3070, %f1168, %f3069;
	st.global.f32 	[%rd41+48], %f3070;
	mul.f32 	%f3071, %f3018, %f2774;
	ld.global.nc.f32 	%f3072, [%rd38+52];
	mul.f32 	%f3073, %f3071, %f3072;
	mul.f32 	%f3074, %f1168, %f3073;
	st.global.f32 	[%rd41+52], %f3074;
	mul.f32 	%f3075, %f3018, %f2775;
	ld.global.nc.f32 	%f3076, [%rd38+56];
	mul.f32 	%f3077, %f3075, %f3076;
	mul.f32 	%f3078, %f1168, %f3077;
	st.global.f32 	[%rd41+56], %f3078;
	mul.f32 	%f3079, %f3018, %f2776;
	ld.global.nc.f32 	%f3080, [%rd38+60];
	mul.f32 	%f3081, %f3079, %f3080;
	mul.f32 	%f3082, %f1168, %f3081;
	st.global.f32 	[%rd41+60], %f3082;
	mul.f32 	%f3083, %f3018, %f2777;
	ld.global.nc.f32 	%f3084, [%rd38+64];
	mul.f32 	%f3085, %f3083, %f3084;
	mul.f32 	%f3086, %f1168, %f3085;
	st.global.f32 	[%rd41+64], %f3086;
	mul.f32 	%f3087, %f3018, %f2778;
	ld.global.nc.f32 	%f3088, [%rd38+68];
	mul.f32 	%f3089, %f3087, %f3088;
	mul.f32 	%f3090, %f1168, %f3089;
	st.global.f32 	[%rd41+68], %f3090;
	mul.f32 	%f3091, %f3018, %f2779;
	ld.global.nc.f32 	%f3092, [%rd38+72];
	mul.f32 	%f3093, %f3091, %f3092;
	mul.f32 	%f3094, %f1168, %f3093;
	st.global.f32 	[%rd41+72], %f3094;
	mul.f32 	%f3095, %f3018, %f2780;
	ld.global.nc.f32 	%f3096, [%rd38+76];
	mul.f32 	%f3097, %f3095, %f3096;
	mul.f32 	%f3098, %f1168, %f3097;
	st.global.f32 	[%rd41+76], %f3098;
	mul.f32 	%f3099, %f3018, %f2781;
	ld.global.nc.f32 	%f3100, [%rd38+80];
	mul.f32 	%f3101, %f3099, %f3100;
	mul.f32 	%f3102, %f1168, %f3101;
	st.global.f32 	[%rd41+80], %f3102;
	mul.f32 	%f3103, %f3018, %f2782;
	ld.global.nc.f32 	%f3104, [%rd38+84];
	mul.f32 	%f3105, %f3103, %f3104;
	mul.f32 	%f3106, %f1168, %f3105;
	st.global.f32 	[%rd41+84], %f3106;
	mul.f32 	%f3107, %f3018, %f2783;
	ld.global.nc.f32 	%f3108, [%rd38+88];
	mul.f32 	%f3109, %f3107, %f3108;
	mul.f32 	%f3110, %f1168, %f3109;
	st.global.f32 	[%rd41+88], %f3110;
	mul.f32 	%f3111, %f3018, %f2784;
	ld.global.nc.f32 	%f3112, [%rd38+92];
	mul.f32 	%f3113, %f3111, %f3112;
	mul.f32 	%f3114, %f1168, %f3113;
	st.global.f32 	[%rd41+92], %f3114;
	mul.f32 	%f3115, %f3018, %f2785;
	ld.global.nc.f32 	%f3116, [%rd38+96];
	mul.f32 	%f3117, %f3115, %f3116;
	mul.f32 	%f3118, %f1168, %f3117;
	st.global.f32 	[%rd41+96], %f3118;
	mul.f32 	%f3119, %f3018, %f2786;
	ld.global.nc.f32 	%f3120, [%rd38+100];
	mul.f32 	%f3121, %f3119, %f3120;
	mul.f32 	%f3122, %f1168, %f3121;
	st.global.f32 	[%rd41+100], %f3122;
	mul.f32 	%f3123, %f3018, %f2787;
	ld.global.nc.f32 	%f3124, [%rd38+104];
	mul.f32 	%f3125, %f3123, %f3124;
	mul.f32 	%f3126, %f1168, %f3125;
	st.global.f32 	[%rd41+104], %f3126;
	mul.f32 	%f3127, %f3018, %f2788;
	ld.global.nc.f32 	%f3128, [%rd38+108];
	mul.f32 	%f3129, %f3127, %f3128;
	mul.f32 	%f3130, %f1168, %f3129;
	st.global.f32 	[%rd41+108], %f3130;
	mul.f32 	%f3131, %f3018, %f2789;
	ld.global.nc.f32 	%f3132, [%rd38+112];
	mul.f32 	%f3133, %f3131, %f3132;
	mul.f32 	%f3134, %f1168, %f3133;
	st.global.f32 	[%rd41+112], %f3134;
	mul.f32 	%f3135, %f3018, %f2790;
	ld.global.nc.f32 	%f3136, [%rd38+116];
	mul.f32 	%f3137, %f3135, %f3136;
	mul.f32 	%f3138, %f1168, %f3137;
	st.global.f32 	[%rd41+116], %f3138;
	mul.f32 	%f3139, %f3018, %f2791;
	ld.global.nc.f32 	%f3140, [%rd38+120];
	mul.f32 	%f3141, %f3139, %f3140;
	mul.f32 	%f3142, %f1168, %f3141;
	st.global.f32 	[%rd41+120], %f3142;
	mul.f32 	%f3143, %f3018, %f2792;
	ld.global.nc.f32 	%f3144, [%rd38+124];
	mul.f32 	%f3145, %f3143, %f3144;
	mul.f32 	%f3146, %f1168, %f3145;
	st.global.f32 	[%rd41+124], %f3146;
	mul.f32 	%f3147, %f3018, %f2793;
	ld.global.nc.f32 	%f3148, [%rd38+128];
	mul.f32 	%f3149, %f3147, %f3148;
	mul.f32 	%f3150, %f1168, %f3149;
	st.global.f32 	[%rd41+128], %f3150;
	mul.f32 	%f3151, %f3018, %f2794;
	ld.global.nc.f32 	%f3152, [%rd38+132];
	mul.f32 	%f3153, %f3151, %f3152;
	mul.f32 	%f3154, %f1168, %f3153;
	st.global.f32 	[%rd41+132], %f3154;
	mul.f32 	%f3155, %f3018, %f2795;
	ld.global.nc.f32 	%f3156, [%rd38+136];
	mul.f32 	%f3157, %f3155, %f3156;
	mul.f32 	%f3158, %f1168, %f3157;
	st.global.f32 	[%rd41+136], %f3158;
	mul.f32 	%f3159, %f3018, %f2796;
	ld.global.nc.f32 	%f3160, [%rd38+140];
	mul.f32 	%f3161, %f3159, %f3160;
	mul.f32 	%f3162, %f1168, %f3161;
	st.global.f32 	[%rd41+140], %f3162;
	mul.f32 	%f3163, %f3018, %f2797;
	ld.global.nc.f32 	%f3164, [%rd38+144];
	mul.f32 	%f3165, %f3163, %f3164;
	mul.f32 	%f3166, %f1168, %f3165;
	st.global.f32 	[%rd41+144], %f3166;
	mul.f32 	%f3167, %f3018, %f2798;
	ld.global.nc.f32 	%f3168, [%rd38+148];
	mul.f32 	%f3169, %f3167, %f3168;
	mul.f32 	%f3170, %f1168, %f3169;
	st.global.f32 	[%rd41+148], %f3170;
	mul.f32 	%f3171, %f3018, %f2799;
	ld.global.nc.f32 	%f3172, [%rd38+152];
	mul.f32 	%f3173, %f3171, %f3172;
	mul.f32 	%f3174, %f1168, %f3173;
	st.global.f32 	[%rd41+152], %f3174;
	mul.f32 	%f3175, %f3018, %f2800;
	ld.global.nc.f32 	%f3176, [%rd38+156];
	mul.f32 	%f3177, %f3175, %f3176;
	mul.f32 	%f3178, %f1168, %f3177;
	st.global.f32 	[%rd41+156], %f3178;
	mul.f32 	%f3179, %f3018, %f2801;
	ld.global.nc.f32 	%f3180, [%rd38+160];
	mul.f32 	%f3181, %f3179, %f3180;
	mul.f32 	%f3182, %f1168, %f3181;
	st.global.f32 	[%rd41+160], %f3182;
	mul.f32 	%f3183, %f3018, %f2802;
	ld.global.nc.f32 	%f3184, [%rd38+164];
	mul.f32 	%f3185, %f3183, %f3184;
	mul.f32 	%f3186, %f1168, %f3185;
	st.global.f32 	[%rd41+164], %f3186;
	mul.f32 	%f3187, %f3018, %f2803;
	ld.global.nc.f32 	%f3188, [%rd38+168];
	mul.f32 	%f3189, %f3187, %f3188;
	mul.f32 	%f3190, %f1168, %f3189;
	st.global.f32 	[%rd41+168], %f3190;
	mul.f32 	%f3191, %f3018, %f2804;
	ld.global.nc.f32 	%f3192, [%rd38+172];
	mul.f32 	%f3193, %f3191, %f3192;
	mul.f32 	%f3194, %f1168, %f3193;
	st.global.f32 	[%rd41+172], %f3194;
	mul.f32 	%f3195, %f3018, %f2805;
	ld.global.nc.f32 	%f3196, [%rd38+176];
	mul.f32 	%f3197, %f3195, %f3196;
	mul.f32 	%f3198, %f1168, %f3197;
	st.global.f32 	[%rd41+176], %f3198;
	mul.f32 	%f3199, %f3018, %f2806;
	ld.global.nc.f32 	%f3200, [%rd38+180];
	mul.f32 	%f3201, %f3199, %f3200;
	mul.f32 	%f3202, %f1168, %f3201;
	st.global.f32 	[%rd41+180], %f3202;
	mul.f32 	%f3203, %f3018, %f2807;
	ld.global.nc.f32 	%f3204, [%rd38+184];
	mul.f32 	%f3205, %f3203, %f3204;
	mul.f32 	%f3206, %f1168, %f3205;
	st.global.f32 	[%rd41+184], %f3206;
	mul.f32 	%f3207, %f3018, %f2808;
	ld.global.nc.f32 	%f3208, [%rd38+188];
	mul.f32 	%f3209, %f3207, %f3208;
	mul.f32 	%f3210, %f1168, %f3209;
	st.global.f32 	[%rd41+188], %f3210;
	mul.f32 	%f3211, %f3018, %f2809;
	ld.global.nc.f32 	%f3212, [%rd38+192];
	mul.f32 	%f3213, %f3211, %f3212;
	mul.f32 	%f3214, %f1168, %f3213;
	st.global.f32 	[%rd41+192], %f3214;
	mul.f32 	%f3215, %f3018, %f2810;
	ld.global.nc.f32 	%f3216, [%rd38+196];
	mul.f32 	%f3217, %f3215, %f3216;
	mul.f32 	%f3218, %f1168, %f3217;
	st.global.f32 	[%rd41+196], %f3218;
	mul.f32 	%f3219, %f3018, %f2811;
	ld.global.nc.f32 	%f3220, [%rd38+200];
	mul.f32 	%f3221, %f3219, %f3220;
	mul.f32 	%f3222, %f1168, %f3221;
	st.global.f32 	[%rd41+200], %f3222;
	mul.f32 	%f3223, %f3018, %f2812;
	ld.global.nc.f32 	%f3224, [%rd38+204];
	mul.f32 	%f3225, %f3223, %f3224;
	mul.f32 	%f3226, %f1168, %f3225;
	st.global.f32 	[%rd41+204], %f3226;
	mul.f32 	%f3227, %f3018, %f2813;
	ld.global.nc.f32 	%f3228, [%rd38+208];
	mul.f32 	%f3229, %f3227, %f3228;
	mul.f32 	%f3230, %f1168, %f3229;
	st.global.f32 	[%rd41+208], %f3230;
	mul.f32 	%f3231, %f3018, %f2814;
	ld.global.nc.f32 	%f3232, [%rd38+212];
	mul.f32 	%f3233, %f3231, %f3232;
	mul.f32 	%f3234, %f1168, %f3233;
	st.global.f32 	[%rd41+212], %f3234;
	mul.f32 	%f3235, %f3018, %f2815;
	ld.global.nc.f32 	%f3236, [%rd38+216];
	mul.f32 	%f3237, %f3235, %f3236;
	mul.f32 	%f3238, %f1168, %f3237;
	st.global.f32 	[%rd41+216], %f3238;
	mul.f32 	%f3239, %f3018, %f2816;
	ld.global.nc.f32 	%f3240, [%rd38+220];
	mul.f32 	%f3241, %f3239, %f3240;
	mul.f32 	%f3242, %f1168, %f3241;
	st.global.f32 	[%rd41+220], %f3242;
	mul.f32 	%f3243, %f3018, %f2817;
	ld.global.nc.f32 	%f3244, [%rd38+224];
	mul.f32 	%f3245, %f3243, %f3244;
	mul.f32 	%f3246, %f1168, %f3245;
	st.global.f32 	[%rd41+224], %f3246;
	mul.f32 	%f3247, %f3018, %f2818;
	ld.global.nc.f32 	%f3248, [%rd38+228];
	mul.f32 	%f3249, %f3247, %f3248;
	mul.f32 	%f3250, %f1168, %f3249;
	st.global.f32 	[%rd41+228], %f3250;
	mul.f32 	%f3251, %f3018, %f2819;
	ld.global.nc.f32 	%f3252, [%rd38+232];
	mul.f32 	%f3253, %f3251, %f3252;
	mul.f32 	%f3254, %f1168, %f3253;
	st.global.f32 	[%rd41+232], %f3254;
	mul.f32 	%f3255, %f3018, %f2820;
	ld.global.nc.f32 	%f3256, [%rd38+236];
	mul.f32 	%f3257, %f3255, %f3256;
	mul.f32 	%f3258, %f1168, %f3257;
	st.global.f32 	[%rd41+236], %f3258;
	mul.f32 	%f3259, %f3018, %f2821;
	ld.global.nc.f32 	%f3260, [%rd38+240];
	mul.f32 	%f3261, %f3259, %f3260;
	mul.f32 	%f3262, %f1168, %f3261;
	st.global.f32 	[%rd41+240], %f3262;
	mul.f32 	%f3263, %f3018, %f2822;
	ld.global.nc.f32 	%f3264, [%rd38+244];
	mul.f32 	%f3265, %f3263, %f3264;
	mul.f32 	%f3266, %f1168, %f3265;
	st.global.f32 	[%rd41+244], %f3266;
	mul.f32 	%f3267, %f3018, %f2823;
	ld.global.nc.f32 	%f3268, [%rd38+248];
	mul.f32 	%f3269, %f3267, %f3268;
	mul.f32 	%f3270, %f1168, %f3269;
	st.global.f32 	[%rd41+248], %f3270;
	mul.f32 	%f3271, %f3018, %f2824;
	ld.global.nc.f32 	%f3272, [%rd38+252];
	mul.f32 	%f3273, %f3271, %f3272;
	mul.f32 	%f3274, %f1168, %f3273;
	st.global.f32 	[%rd41+252], %f3274;
	mul.f32 	%f3275, %f3018, %f2825;
	ld.global.nc.f32 	%f3276, [%rd38+256];
	mul.f32 	%f3277, %f3275, %f3276;
	mul.f32 	%f3278, %f1168, %f3277;
	st.global.f32 	[%rd41+256], %f3278;
	mul.f32 	%f3279, %f3018, %f2826;
	ld.global.nc.f32 	%f3280, [%rd38+260];
	mul.f32 	%f3281, %f3279, %f3280;
	mul.f32 	%f3282, %f1168, %f3281;
	st.global.f32 	[%rd41+260], %f3282;
	mul.f32 	%f3283, %f3018, %f2827;
	ld.global.nc.f32 	%f3284, [%rd38+264];
	mul.f32 	%f3285, %f3283, %f3284;
	mul.f32 	%f3286, %f1168, %f3285;
	st.global.f32 	[%rd41+264], %f3286;
	mul.f32 	%f3287, %f3018, %f2828;
	ld.global.nc.f32 	%f3288, [%rd38+268];
	mul.f32 	%f3289, %f3287, %f3288;
	mul.f32 	%f3290, %f1168, %f3289;
	st.global.f32 	[%rd41+268], %f3290;
	mul.f32 	%f3291, %f3018, %f2829;
	ld.global.nc.f32 	%f3292, [%rd38+272];
	mul.f32 	%f3293, %f3291, %f3292;
	mul.f32 	%f3294, %f1168, %f3293;
	st.global.f32 	[%rd41+272], %f3294;
	mul.f32 	%f3295, %f3018, %f2830;
	ld.global.nc.f32 	%f3296, [%rd38+276];
	mul.f32 	%f3297, %f3295, %f3296;
	mul.f32 	%f3298, %f1168, %f3297;
	st.global.f32 	[%rd41+276], %f3298;
	mul.f32 	%f3299, %f3018, %f2831;
	ld.global.nc.f32 	%f3300, [%rd38+280];
	mul.f32 	%f3301, %f3299, %f3300;
	mul.f32 	%f3302, %f1168, %f3301;
	st.global.f32 	[%rd41+280], %f3302;
	mul.f32 	%f3303, %f3018, %f2832;
	ld.global.nc.f32 	%f3304, [%rd38+284];
	mul.f32 	%f3305, %f3303, %f3304;
	mul.f32 	%f3306, %f1168, %f3305;
	st.global.f32 	[%rd41+284], %f3306;
	mul.f32 	%f3307, %f3018, %f2833;
	ld.global.nc.f32 	%f3308, [%rd38+288];
	mul.f32 	%f3309, %f3307, %f3308;
	mul.f32 	%f3310, %f1168, %f3309;
	st.global.f32 	[%rd41+288], %f3310;
	mul.f32 	%f3311, %f3018, %f2834;
	ld.global.nc.f32 	%f3312, [%rd38+292];
	mul.f32 	%f3313, %f3311, %f3312;
	mul.f32 	%f3314, %f1168, %f3313;
	st.global.f32 	[%rd41+292], %f3314;
	mul.f32 	%f3315, %f3018, %f2835;
	ld.global.nc.f32 	%f3316, [%rd38+296];
	mul.f32 	%f3317, %f3315, %f3316;
	mul.f32 	%f3318, %f1168, %f3317;
	st.global.f32 	[%rd41+296], %f3318;
	mul.f32 	%f3319, %f3018, %f2836;
	ld.global.nc.f32 	%f3320, [%rd38+300];
	mul.f32 	%f3321, %f3319, %f3320;
	mul.f32 	%f3322, %f1168, %f3321;
	st.global.f32 	[%rd41+300], %f3322;
	mul.f32 	%f3323, %f3018, %f2837;
	ld.global.nc.f32 	%f3324, [%rd38+304];
	mul.f32 	%f3325, %f3323, %f3324;
	mul.f32 	%f3326, %f1168, %f3325;
	st.global.f32 	[%rd41+304], %f3326;
	mul.f32 	%f3327, %f3018, %f2838;
	ld.global.nc.f32 	%f3328, [%rd38+308];
	mul.f32 	%f3329, %f3327, %f3328;
	mul.f32 	%f3330, %f1168, %f3329;
	st.global.f32 	[%rd41+308], %f3330;
	mul.f32 	%f3331, %f3018, %f2839;
	ld.global.nc.f32 	%f3332, [%rd38+312];
	mul.f32 	%f3333, %f3331, %f3332;
	mul.f32 	%f3334, %f1168, %f3333;
	st.global.f32 	[%rd41+312], %f3334;
	mul.f32 	%f3335, %f3018, %f2840;
	ld.global.nc.f32 	%f3336, [%rd38+316];
	mul.f32 	%f3337, %f3335, %f3336;
	mul.f32 	%f3338, %f1168, %f3337;
	st.global.f32 	[%rd41+316], %f3338;
	mul.f32 	%f3339, %f3018, %f2841;
	ld.global.nc.f32 	%f3340, [%rd38+320];
	mul.f32 	%f3341, %f3339, %f3340;
	mul.f32 	%f3342, %f1168, %f3341;
	st.global.f32 	[%rd41+320], %f3342;
	mul.f32 	%f3343, %f3018, %f2842;
	ld.global.nc.f32 	%f3344, [%rd38+324];
	mul.f32 	%f3345, %f3343, %f3344;
	mul.f32 	%f3346, %f1168, %f3345;
	st.global.f32 	[%rd41+324], %f3346;
	mul.f32 	%f3347, %f3018, %f2843;
	ld.global.nc.f32 	%f3348, [%rd38+328];
	mul.f32 	%f3349, %f3347, %f3348;
	mul.f32 	%f3350, %f1168, %f3349;
	st.global.f32 	[%rd41+328], %f3350;
	mul.f32 	%f3351, %f3018, %f2844;
	ld.global.nc.f32 	%f3352, [%rd38+332];
	mul.f32 	%f3353, %f3351, %f3352;
	mul.f32 	%f3354, %f1168, %f3353;
	st.global.f32 	[%rd41+332], %f3354;
	mul.f32 	%f3355, %f3018, %f2845;
	ld.global.nc.f32 	%f3356, [%rd38+336];
	mul.f32 	%f3357, %f3355, %f3356;
	mul.f32 	%f3358, %f1168, %f3357;
	st.global.f32 	[%rd41+336], %f3358;
	mul.f32 	%f3359, %f3018, %f2846;
	ld.global.nc.f32 	%f3360, [%rd38+340];
	mul.f32 	%f3361, %f3359, %f3360;
	mul.f32 	%f3362, %f1168, %f3361;
	st.global.f32 	[%rd41+340], %f3362;
	mul.f32 	%f3363, %f3018, %f2847;
	ld.global.nc.f32 	%f3364, [%rd38+344];
	mul.f32 	%f3365, %f3363, %f3364;
	mul.f32 	%f3366, %f1168, %f3365;
	st.global.f32 	[%rd41+344], %f3366;
	mul.f32 	%f3367, %f3018, %f2848;
	ld.global.nc.f32 	%f3368, [%rd38+348];
	mul.f32 	%f3369, %f3367, %f3368;
	mul.f32 	%f3370, %f1168, %f3369;
	st.global.f32 	[%rd41+348], %f3370;
	mul.f32 	%f3371, %f3018, %f2849;
	ld.global.nc.f32 	%f3372, [%rd38+352];
	mul.f32 	%f3373, %f3371, %f3372;
	mul.f32 	%f3374, %f1168, %f3373;
	st.global.f32 	[%rd41+352], %f3374;
	mul.f32 	%f3375, %f3018, %f2850;
	ld.global.nc.f32 	%f3376, [%rd38+356];
	mul.f32 	%f3377, %f3375, %f3376;
	mul.f32 	%f3378, %f1168, %f3377;
	st.global.f32 	[%rd41+356], %f3378;
	mul.f32 	%f3379, %f3018, %f2851;
	ld.global.nc.f32 	%f3380, [%rd38+360];
	mul.f32 	%f3381, %f3379, %f3380;
	mul.f32 	%f3382, %f1168, %f3381;
	st.global.f32 	[%rd41+360], %f3382;
	mul.f32 	%f3383, %f3018, %f2852;
	ld.global.nc.f32 	%f3384, [%rd38+364];
	mul.f32 	%f3385, %f3383, %f3384;
	mul.f32 	%f3386, %f1168, %f3385;
	st.global.f32 	[%rd41+364], %f3386;
	mul.f32 	%f3387, %f3018, %f2853;
	ld.global.nc.f32 	%f3388, [%rd38+368];
	mul.f32 	%f3389, %f3387, %f3388;
	mul.f32 	%f3390, %f1168, %f3389;
	st.global.f32 	[%rd41+368], %f3390;
	mul.f32 	%f3391, %f3018, %f2854;
	ld.global.nc.f32 	%f3392, [%rd38+372];
	mul.f32 	%f3393, %f3391, %f3392;
	mul.f32 	%f3394, %f1168, %f3393;
	st.global.f32 	[%rd41+372], %f3394;
	mul.f32 	%f3395, %f3018, %f2855;
	ld.global.nc.f32 	%f3396, [%rd38+376];
	mul.f32 	%f3397, %f3395, %f3396;
	mul.f32 	%f3398, %f1168, %f3397;
	st.global.f32 	[%rd41+376], %f3398;
	mul.f32 	%f3399, %f3018, %f2856;
	ld.global.nc.f32 	%f3400, [%rd38+380];
	mul.f32 	%f3401, %f3399, %f3400;
	mul.f32 	%f3402, %f1168, %f3401;
	st.global.f32 	[%rd41+380], %f3402;
	mul.f32 	%f3403, %f3018, %f2857;
	ld.global.nc.f32 	%f3404, [%rd38+384];
	mul.f32 	%f3405, %f3403, %f3404;
	mul.f32 	%f3406, %f1168, %f3405;
	st.global.f32 	[%rd41+384], %f3406;
	mul.f32 	%f3407, %f3018, %f2858;
	ld.global.nc.f32 	%f3408, [%rd38+388];
	mul.f32 	%f3409, %f3407, %f3408;
	mul.f32 	%f3410, %f1168, %f3409;
	st.global.f32 	[%rd41+388], %f3410;
	mul.f32 	%f3411, %f3018, %f2859;
	ld.global.nc.f32 	%f3412, [%rd38+392];
	mul.f32 	%f3413, %f3411, %f3412;
	mul.f32 	%f3414, %f1168, %f3413;
	st.global.f32 	[%rd41+392], %f3414;
	mul.f32 	%f3415, %f3018, %f2860;
	ld.global.nc.f32 	%f3416, [%rd38+396];
	mul.f32 	%f3417, %f3415, %f3416;
	mul.f32 	%f3418, %f1168, %f3417;
	st.global.f32 	[%rd41+396], %f3418;
	mul.f32 	%f3419, %f3018, %f2861;
	ld.global.nc.f32 	%f3420, [%rd38+400];
	mul.f32 	%f3421, %f3419, %f3420;
	mul.f32 	%f3422, %f1168, %f3421;
	st.global.f32 	[%rd41+400], %f3422;
	mul.f32 	%f3423, %f3018, %f2862;
	ld.global.nc.f32 	%f3424, [%rd38+404];
	mul.f32 	%f3425, %f3423, %f3424;
	mul.f32 	%f3426, %f1168, %f3425;
	st.global.f32 	[%rd41+404], %f3426;
	mul.f32 	%f3427, %f3018, %f2863;
	ld.global.nc.f32 	%f3428, [%rd38+408];
	mul.f32 	%f3429, %f3427, %f3428;
	mul.f32 	%f3430, %f1168, %f3429;
	st.global.f32 	[%rd41+408], %f3430;
	mul.f32 	%f3431, %f3018, %f2864;
	ld.global.nc.f32 	%f3432, [%rd38+412];
	mul.f32 	%f3433, %f3431, %f3432;
	mul.f32 	%f3434, %f1168, %f3433;
	st.global.f32 	[%rd41+412], %f3434;
	mul.f32 	%f3435, %f3018, %f2865;
	ld.global.nc.f32 	%f3436, [%rd38+416];
	mul.f32 	%f3437, %f3435, %f3436;
	mul.f32 	%f3438, %f1168, %f3437;
	st.global.f32 	[%rd41+416], %f3438;
	mul.f32 	%f3439, %f3018, %f2866;
	ld.global.nc.f32 	%f3440, [%rd38+420];
	mul.f32 	%f3441, %f3439, %f3440;
	mul.f32 	%f3442, %f1168, %f3441;
	st.global.f32 	[%rd41+420], %f3442;
	mul.f32 	%f3443, %f3018, %f2867;
	ld.global.nc.f32 	%f3444, [%rd38+424];
	mul.f32 	%f3445, %f3443, %f3444;
	mul.f32 	%f3446, %f1168, %f3445;
	st.global.f32 	[%rd41+424], %f3446;
	mul.f32 	%f3447, %f3018, %f2868;
	ld.global.nc.f32 	%f3448, [%rd38+428];
	mul.f32 	%f3449, %f3447, %f3448;
	mul.f32 	%f3450, %f1168, %f3449;
	st.global.f32 	[%rd41+428], %f3450;
	mul.f32 	%f3451, %f3018, %f2869;
	ld.global.nc.f32 	%f3452, [%rd38+432];
	mul.f32 	%f3453, %f3451, %f3452;
	mul.f32 	%f3454, %f1168, %f3453;
	st.global.f32 	[%rd41+432], %f3454;
	mul.f32 	%f3455, %f3018, %f2870;
	ld.global.nc.f32 	%f3456, [%rd38+436];
	mul.f32 	%f3457, %f3455, %f3456;
	mul.f32 	%f3458, %f1168, %f3457;
	st.global.f32 	[%rd41+436], %f3458;
	mul.f32 	%f3459, %f3018, %f2871;
	ld.global.nc.f32 	%f3460, [%rd38+440];
	mul.f32 	%f3461, %f3459, %f3460;
	mul.f32 	%f3462, %f1168, %f3461;
	st.global.f32 	[%rd41+440], %f3462;
	mul.f32 	%f3463, %f3018, %f2872;
	ld.global.nc.f32 	%f3464, [%rd38+444];
	mul.f32 	%f3465, %f3463, %f3464;
	mul.f32 	%f3466, %f1168, %f3465;
	st.global.f32 	[%rd41+444], %f3466;
	mul.f32 	%f3467, %f3018, %f2873;
	ld.global.nc.f32 	%f3468, [%rd38+448];
	mul.f32 	%f3469, %f3467, %f3468;
	mul.f32 	%f3470, %f1168, %f3469;
	st.global.f32 	[%rd41+448], %f3470;
	mul.f32 	%f3471, %f3018, %f2874;
	ld.global.nc.f32 	%f3472, [%rd38+452];
	mul.f32 	%f3473, %f3471, %f3472;
	mul.f32 	%f3474, %f1168, %f3473;
	st.global.f32 	[%rd41+452], %f3474;
	mul.f32 	%f3475, %f3018, %f2875;
	ld.global.nc.f32 	%f3476, [%rd38+456];
	mul.f32 	%f3477, %f3475, %f3476;
	mul.f32 	%f3478, %f1168, %f3477;
	st.global.f32 	[%rd41+456], %f3478;
	mul.f32 	%f3479, %f3018, %f2876;
	ld.global.nc.f32 	%f3480, [%rd38+460];
	mul.f32 	%f3481, %f3479, %f3480;
	mul.f32 	%f3482, %f1168, %f3481;
	st.global.f32 	[%rd41+460], %f3482;
	mul.f32 	%f3483, %f3018, %f2877;
	ld.global.nc.f32 	%f3484, [%rd38+464];
	mul.f32 	%f3485, %f3483, %f3484;
	mul.f32 	%f3486, %f1168, %f3485;
	st.global.f32 	[%rd41+464], %f3486;
	mul.f32 	%f3487, %f3018, %f2878;
	ld.global.nc.f32 	%f3488, [%rd38+468];
	mul.f32 	%f3489, %f3487, %f3488;
	mul.f32 	%f3490, %f1168, %f3489;
	st.global.f32 	[%rd41+468], %f3490;
	mul.f32 	%f3491, %f3018, %f2879;
	ld.global.nc.f32 	%f3492, [%rd38+472];
	mul.f32 	%f3493, %f3491, %f3492;
	mul.f32 	%f3494, %f1168, %f3493;
	st.global.f32 	[%rd41+472], %f3494;
	mul.f32 	%f3495, %f3018, %f2880;
	ld.global.nc.f32 	%f3496, [%rd38+476];
	mul.f32 	%f3497, %f3495, %f3496;
	mul.f32 	%f3498, %f1168, %f3497;
	st.global.f32 	[%rd41+476], %f3498;
	mul.f32 	%f3499, %f3018, %f2881;
	ld.global.nc.f32 	%f3500, [%rd38+480];
	mul.f32 	%f3501, %f3499, %f3500;
	mul.f32 	%f3502, %f1168, %f3501;
	st.global.f32 	[%rd41+480], %f3502;
	mul.f32 	%f3503, %f3018, %f2882;
	ld.global.nc.f32 	%f3504, [%rd38+484];
	mul.f32 	%f3505, %f3503, %f3504;
	mul.f32 	%f3506, %f1168, %f3505;
	st.global.f32 	[%rd41+484], %f3506;
	mul.f32 	%f3507, %f3018, %f2883;
	ld.global.nc.f32 	%f3508, [%rd38+488];
	mul.f32 	%f3509, %f3507, %f3508;
	mul.f32 	%f3510, %f1168, %f3509;
	st.global.f32 	[%rd41+488], %f3510;
	mul.f32 	%f3511, %f3018, %f2884;
	ld.global.nc.f32 	%f3512, [%rd38+492];
	mul.f32 	%f3513, %f3511, %f3512;
	mul.f32 	%f3514, %f1168, %f3513;
	st.global.f32 	[%rd41+492], %f3514;
	mul.f32 	%f3515, %f3018, %f2885;
	ld.global.nc.f32 	%f3516, [%rd38+496];
	mul.f32 	%f3517, %f3515, %f3516;
	mul.f32 	%f3518, %f1168, %f3517;
	st.global.f32 	[%rd41+496], %f3518;
	mul.f32 	%f3519, %f3018, %f2886;
	ld.global.nc.f32 	%f3520, [%rd38+500];
	mul.f32 	%f3521, %f3519, %f3520;
	mul.f32 	%f3522, %f1168, %f3521;
	st.global.f32 	[%rd41+500], %f3522;
	mul.f32 	%f3523, %f3018, %f2887;
	ld.global.nc.f32 	%f3524, [%rd38+504];
	mul.f32 	%f3525, %f3523, %f3524;
	mul.f32 	%f3526, %f1168, %f3525;
	st.global.f32 	[%rd41+504], %f3526;
	mul.f32 	%f3527, %f3018, %f2888;
	ld.global.nc.f32 	%f3528, [%rd38+508];
	mul.f32 	%f3529, %f3527, %f3528;
	mul.f32 	%f3530, %f1168, %f3529;
	st.global.f32 	[%rd41+508], %f3530;
$L__BB0_17:
	ret;

}


// ===== COMPILED SASS (sm_100) =====

	.target	sm_100

	.elftype	@"ET_EXEC"


//--------------------- .note.nv.tkinfo           --------------------------
	.section	.note.nv.tkinfo,"",@"SHT_NOTE"
	.sectionflags	@"SHF_NOTE_NV_TKINFO"
	.tkinfo
        /*0018*/ 	.word	0x00000002
        /*0030*/ 	.string	""
        /*0030*/ 	.string	"ptxas"
        /*0030*/ 	.string	"Cuda compilation tools, release 13.0, V13.0.88"
        /*0030*/ 	.string	"Build cuda_13.0.r13.0/compiler.36424714_0"
        /*0030*/ 	.string	"-arch sm_100 -m 64 "



//--------------------- .note.nv.cuinfo           --------------------------
	.section	.note.nv.cuinfo,"",@"SHT_NOTE"
	.sectionflags	@"SHF_NOTE_NV_CUINFO"
        /*0018*/ 	.short	0x0002
        /*001a*/ 	.short	0x0064
        /*001c*/ 	.short	0x0082
	.zero		2


//--------------------- .nv.info                  --------------------------
	.section	.nv.info,"",@"SHT_CUDA_INFO"
	.align	4


	//----- nvinfo : EIATTR_REGCOUNT
	.align		4
        /*0000*/ 	.byte	0x04, 0x2f
        /*0002*/ 	.short	(.L_1 - .L_0)
	.align		4
.L_0:
        /*0004*/ 	.word	index@(_Z16waller_ssw_fusedPKaS0_PKfS2_S2_S2_S2_Pfi10TuningFork)
        /*0008*/ 	.word	0x000000ff


	//----- nvinfo : EIATTR_FRAME_SIZE
	.align		4
.L_1:
        /*000c*/ 	.byte	0x04, 0x11
        /*000e*/ 	.short	(.L_3 - .L_2)
	.align		4
.L_2:
        /*0010*/ 	.word	index@($__internal_1_$__cuda_sm3x_div_rn_noftz_f32_slowpath)
        /*0014*/ 	.word	0x00000108


	//----- nvinfo : EIATTR_FRAME_SIZE
	.align		4
.L_3:
        /*0018*/ 	.byte	0x04, 0x11
        /*001a*/ 	.short	(.L_5 - .L_4)
	.align		4
.L_4:
        /*001c*/ 	.word	index@($__internal_0_$__cuda_sm20_rcp_rn_f32_slowpath)
        /*0020*/ 	.word	0x00000108


	//----- nvinfo : EIATTR_FRAME_SIZE
	.align		4
.L_5:
        /*0024*/ 	.byte	0x04, 0x11
        /*0026*/ 	.short	(.L_7 - .L_6)
	.align		4
.L_6:
        /*0028*/ 	.word	index@(_Z16waller_ssw_fusedPKaS0_PKfS2_S2_S2_S2_Pfi10TuningFork)
        /*002c*/ 	.word	0x00000108


	//----- nvinfo : EIATTR_MIN_STACK_SIZE
	.align		4
.L_7:
        /*0030*/ 	.byte	0x04, 0x12
        /*0032*/ 	.short	(.L_9 - .L_8)
	.align		4
.L_8:
        /*0034*/ 	.word	index@(_Z16waller_ssw_fusedPKaS0_PKfS2_S2_S2_S2_Pfi10TuningFork)
        /*0038*/ 	.word	0x00000108
.L_9:


//--------------------- .nv.compat                --------------------------
	.section	.nv.compat,"",@"SHT_CUDA_COMPAT_INFO"
	.align	4
        /*0000*/ 	.byte	0x02, 0x09, 0x00, 0x00, 0x02, 0x02, 0x01, 0x00, 0x02, 0x05, 0x05, 0x00, 0x03, 0x07, 0x01, 0x01
        /*0010*/ 	.byte	0x02, 0x03, 0x00, 0x00, 0x02, 0x06, 0x01, 0x00, 0x04, 0x0b, 0x08, 0x00, 0x01, 0x00, 0x00, 0x00
        /*0020*/ 	.byte	0x00, 0x00, 0x00, 0x00


//--------------------- .nv.info._Z16waller_ssw_fusedPKaS0_PKfS2_S2_S2_S2_Pfi10TuningFork --------------------------
	.section	.nv.info._Z16waller_ssw_fusedPKaS0_PKfS2_S2_S2_S2_Pfi10TuningFork,"",@"SHT_CUDA_INFO"
	.sectionflags	@""
	.align	4


	//----- nvinfo : EIATTR_CUDA_API_VERSION
	.align		4
        /*0000*/ 	.byte	0x04, 0x37
        /*0002*/ 	.short	(.L_11 - .L_10)
.L_10:
        /*0004*/ 	.word	0x00000082


	//----- nvinfo : EIATTR_KPARAM_INFO
	.align		4
.L_11:
        /*0008*/ 	.byte	0x04, 0x17
        /*000a*/ 	.short	(.L_13 - .L_12)
.L_12:
        /*000c*/ 	.word	0x00000000
        /*0010*/ 	.short	0x0009
        /*0012*/ 	.short	0x0044
        /*0014*/ 	.byte	0x00, 0xf0, 0x81, 0x00


	//----- nvinfo : EIATTR_KPARAM_INFO
	.align		4
.L_13:
        /*0018*/ 	.byte	0x04, 0x17
        /*001a*/ 	.short	(.L_15 - .L_14)
.L_14:
        /*001c*/ 	.word	0x00000000
        /*0020*/ 	.short	0x0008
        /*0022*/ 	.short	0x0040
        /*0024*/ 	.byte	0x00, 0xf0, 0x11, 0x00


	//----- nvinfo : EIATTR_KPARAM_INFO
	.align		4
.L_15:
        /*0028*/ 	.byte	0x04, 0x17
        /*002a*/ 	.short	(.L_17 - .L_16)
.L_16:
        /*002c*/ 	.word	0x00000000
        /*0030*/ 	.short	0x0007
        /*0032*/ 	.short	0x0038
        /*0034*/ 	.byte	0x00, 0xf5, 0x21, 0x00


	//----- nvinfo : EIATTR_KPARAM_INFO
	.align		4
.L_17:
        /*0038*/ 	.byte	0x04, 0x17
        /*003a*/ 	.short	(.L_19 - .L_18)
.L_18:
        /*003c*/ 	.word	0x00000000
        /*0040*/ 	.short	0x0006
        /*0042*/ 	.short	0x0030
        /*0044*/ 	.byte	0x00, 0xf5, 0x21, 0x00


	//----- nvinfo : EIATTR_KPARAM_INFO
	.align		4
.L_19:
        /*0048*/ 	.byte	0x04, 0x17
        /*004a*/ 	.short	(.L_21 - .L_20)
.L_20:
        /*004c*/ 	.word	0x00000000
        /*0050*/ 	.short	0x0005
        /*0052*/ 	.short	0x0028
        /*0054*/ 	.byte	0x00, 0xf5, 0x21, 0x00


	//----- nvinfo : EIATTR_KPARAM_INFO
	.align		4
.L_21:
        /*0058*/ 	.byte	0x04, 0x17
        /*005a*/ 	.short	(.L_23 - .L_22)
.L_22:
        /*005c*/ 	.word	0x00000000
        /*0060*/ 	.short	0x0004
        /*0062*/ 	.short	0x0020
        /*0064*/ 	.byte	0x00, 0xf5, 0x21, 0x00


	//----- nvinfo : EIATTR_KPARAM_INFO
	.align		4
.L_23:
        /*0068*/ 	.byte	0x04, 0x17
        /*006a*/ 	.short	(.L_25 - .L_24)
.L_24:
        /*006c*/ 	.word	0x00000000
        /*0070*/ 	.short	0x0003
        /*0072*/ 	.short	0x0018
        /*0074*/ 	.byte	0x00, 0xf5, 0x21, 0x00


	//----- nvinfo : EIATTR_KPARAM_INFO
	.align		4
.L_25:
        /*0078*/ 	.byte	0x04, 0x17
        /*007a*/ 	.short	(.L_27 - .L_26)
.L_26:
        /*007c*/ 	.word	0x00000000
        /*0080*/ 	.short	0x0002
        /*0082*/ 	.short	0x0010
        /*0084*/ 	.byte	0x00, 0xf5, 0x21, 0x00


	//----- nvinfo : EIATTR_KPARAM_INFO
	.align		4
.L_27:
        /*0088*/ 	.byte	0x04, 0x17
        /*008a*/ 	.short	(.L_29 - .L_28)
.L_28:
        /*008c*/ 	.word	0x00000000
        /*0090*/ 	.short	0x0001
        /*0092*/ 	.short	0x0008
        /*0094*/ 	.byte	0x00, 0xf5, 0x21, 0x00


	//----- nvinfo : EIATTR_KPARAM_INFO
	.align		4
.L_29:
        /*0098*/ 	.byte	0x04, 0x17
        /*009a*/ 	.short	(.L_31 - .L_30)
.L_30:
        /*009c*/ 	.word	0x00000000
        /*00a0*/ 	.short	0x0000
        /*00a2*/ 	.short	0x0000
        /*00a4*/ 	.byte	0x00, 0xf5, 0x21, 0x00


	//----- nvinfo : EIATTR_SPARSE_MMA_MASK
	.align		4
.L_31:
        /*00a8*/ 	.byte	0x03, 0x50
        /*00aa*/ 	.short	0x0000


	//----- nvinfo : EIATTR_MAXREG_COUNT
	.align		4
        /*00ac*/ 	.byte	0x03, 0x1b
        /*00ae*/ 	.short	0x00ff


	//----- nvinfo : EIATTR_NUM_BARRIERS
	.align		4
        /*00b0*/ 	.byte	0x02, 0x4c
        /*00b2*/ 	.byte	0x01
	.zero		1


	//----- nvinfo : EIATTR_ANNOTATIONS
	.align		4
        /*00b4*/ 	.byte	0x04, 0x55
        /*00b6*/ 	.short	(.L_33 - .L_32)


	//   ....[0]....
.L_32:
        /*00b8*/ 	.word	0x00000001
        /*00bc*/ 	.byte	0x80, 0x05, 0x00, 0x00, 0x01, 0x00, 0x00, 0x00, 0x90, 0x05, 0x00, 0x00, 0x01, 0x00, 0x00, 0x00
        /* <DEDUP_REMOVED lines=107> */
        /*077c*/ 	.byte	0x40, 0xd9, 0x00, 0x00


	//----- nvinfo : EIATTR_MERCURY_ISA_VERSION
	.align		4
.L_33:
        /*0780*/ 	.byte	0x03, 0x5f
        /*0782*/ 	.short	0x0101


	//----- nvinfo : EIATTR_VRC_CTA_INIT_COUNT
	.align		4
        /*0784*/ 	.byte	0x02, 0x4a
	.zero		1
	.zero		1


	//----- nvinfo : EIATTR_EXIT_INSTR_OFFSETS
	.align		4
        /*0788*/ 	.byte	0x04, 0x1c
        /*078a*/ 	.short	(.L_35 - .L_34)


	//   ....[0]....
.L_34:
        /*078c*/ 	.word	0x00000080


	//   ....[1]....
        /*0790*/ 	.word	0x00010f10


	//----- nvinfo : EIATTR_CRS_STACK_SIZE
	.align		4
.L_35:
        /*0794*/ 	.byte	0x04, 0x1e
        /*0796*/ 	.short	(.L_37 - .L_36)
.L_36:
        /*0798*/ 	.word	0x00000000


	//----- nvinfo : EIATTR_CBANK_PARAM_SIZE
	.align		4
.L_37:
        /*079c*/ 	.byte	0x03, 0x19
        /*079e*/ 	.short	0x0064


	//----- nvinfo : EIATTR_PARAM_CBANK
	.align		4
        /*07a0*/ 	.byte	0x04, 0x0a
        /*07a2*/ 	.short	(.L_39 - .L_38)
	.align		4
.L_38:
        /*07a4*/ 	.word	index@(.nv.constant0._Z16waller_ssw_fusedPKaS0_PKfS2_S2_S2_S2_Pfi10TuningFork)
        /*07a8*/ 	.short	0x0380
        /*07aa*/ 	.short	0x0064


	//----- nvinfo : EIATTR_SW_WAR
	.align		4
.L_39:
        /*07ac*/ 	.byte	0x04, 0x36
        /*07ae*/ 	.short	(.L_41 - .L_40)
.L_40:
        /*07b0*/ 	.word	0x00000008
.L_41:


//--------------------- .nv.callgraph             --------------------------
	.section	.nv.callgraph,"",@"SHT_CUDA_CALLGRAPH"
	.align	4
	.sectionentsize	8
	.align		4
        /*0000*/ 	.word	0x00000000
	.align		4
        /*0004*/ 	.word	0xffffffff
	.align		4
        /*0008*/ 	.word	0x00000000
	.align		4
        /*000c*/ 	.word	0xfffffffe
	.align		4
        /*0010*/ 	.word	0x00000000
	.align		4
        /*0014*/ 	.word	0xfffffffd
	.align		4
        /*0018*/ 	.word	0x00000000
	.align		4
        /*001c*/ 	.word	0xfffffffc


//--------------------- .text._Z16waller_ssw_fusedPKaS0_PKfS2_S2_S2_S2_Pfi10TuningFork --------------------------
	.section	.text._Z16waller_ssw_fusedPKaS0_PKfS2_S2_S2_S2_Pfi10TuningFork,"ax",@progbits
	.align	128
        .global         _Z16waller_ssw_fusedPKaS0_PKfS2_S2_S2_S2_Pfi10TuningFork
        .type           _Z16waller_ssw_fusedPKaS0_PKfS2_S2_S2_S2_Pfi10TuningFork,@function
        .size           _Z16waller_ssw_fusedPKaS0_PKfS2_S2_S2_S2_Pfi10TuningFork,(.L_x_33 - _Z16waller_ssw_fusedPKaS0_PKfS2_S2_S2_S2_Pfi10TuningFork)
        .other          _Z16waller_ssw_fusedPKaS0_PKfS2_S2_S2_S2_Pfi10TuningFork,@"STO_CUDA_ENTRY STV_DEFAULT"
_Z16waller_ssw_fusedPKaS0_PKfS2_S2_S2_S2_Pfi10TuningFork:
.text._Z16waller_ssw_fusedPKaS0_PKfS2_S2_S2_S2_Pfi10TuningFork:
[----:B------:R-:W0:Y:S01]  /*0000*/  LDC R1, c[0x0][0x37c] ;  /* 0x0000df00ff017b82 */ /* 0x000e220000000800 */
[----:B------:R-:W1:Y:S07]  /*0010*/  S2R R3, SR_TID.X ;  /* 0x0000000000037919 */ /* 0x000e6e0000002100 */
[----:B------:R-:W1:Y:S01]  /*0020*/  S2UR UR4, SR_CTAID.X ;  /* 0x00000000000479c3 */ /* 0x000e620000002500 */
[----:B------:R-:W2:Y:S01]  /*0030*/  LDCU UR5, c[0x0][0x3c0] ;  /* 0x00007800ff0577ac */ /* 0x000ea20008000800 */
[----:B0-----:R-:W-:-:S06]  /*0040*/  IADD3 R1, PT, PT, R1, -0x108, RZ ;  /* 0xfffffef801017810 */ /* 0x001fcc0007ffe0ff */
[----:B------:R-:W1:Y:S02]  /*0050*/  LDC R0, c[0x0][0x360] ;  /* 0x0000d800ff007b82 */ /* 0x000e640000000800 */
[----:B-1----:R-:W-:-:S05]  /*0060*/  IMAD R0, R0, UR4, R3 ;  /* 0x0000000400007c24 */ /* 0x002fca000f8e0203 */
[----:B--2---:R-:W-:-:S13]  /*0070*/  ISETP.GE.AND P0, PT, R0, UR5, PT ;  /* 0x0000000500007c0c */ /* 0x004fda000bf06270 */
[----:B------:R-:W-:Y:S05]  /*0080*/  @P0 EXIT ;  /* 0x000000000000094d */ /* 0x000fea0003800000 */
[----:B------:R-:W0:Y:S01]  /*0090*/  LDC.64 R2, c[0x0][0x3b0] ;  /* 0x0000ec00ff027b82 */ /* 0x000e220000000a00 */
[----:B------:R-:W1:Y:S01]  /*00a0*/  LDCU.64 UR8, c[0x0][0x358] ;  /* 0x00006b00ff0877ac */ /* 0x000e620008000a00 */
[----:B------:R-:W-:-:S05]  /*00b0*/  SHF.L.U32 R5, R0, 0x7, RZ ;  /* 0x0000000700057819 */ /* 0x000fca00000006ff */
[----:B0-----:R-:W-:-:S05]  /*00c0*/  IMAD.WIDE R2, R5, 0x4, R2 ;  /* 0x0000000405027825 */ /* 0x001fca00078e0202 */
[----:B-1----:R-:W2:Y:S04]  /*00d0*/  LDG.E.CONSTANT R237, desc[UR8][R2.64+0x1fc] ;  /* 0x0001fc0802ed7981 */ /* 0x002ea8000c1e9900 */
[----:B------:R-:W3:Y:S04]  /*00e0*/  LDG.E.CONSTANT R14, desc[UR8][R2.64+0x11c] ;  /* 0x00011c08020e7981 */ /* 0x000ee8000c1e9900 */
[----:B------:R-:W4:Y:S04]  /*00f0*/  LDG.E.CONSTANT R13, desc[UR8][R2.64+0x120] ;  /* 0x00012008020d7981 */ /* 0x000f28000c1e9900 */
        /* <DEDUP_REMOVED lines=48> */
[----:B------:R-:W5:Y:S04]  /*0400*/  LDG.E.CONSTANT R204, desc[UR8][R2.64] ;  /* 0x0000000802cc7981 */ /* 0x000f68000c1e9900 */
        /* <DEDUP_REMOVED lines=23> */
[----:B--2---:R-:W-:Y:S04]  /*0580*/  STL [R1+0xe0], R237 ;  /* 0x0000e0ed01007387 */ /* 0x004fe80000100800 */
[----:B---3--:R0:W-:Y:S04]  /*0590*/  STL [R1], R14 ;  /* 0x0000000e01007387 */ /* 0x0081e80000100800 */
[----:B----4-:R1:W-:Y:S04]  /*05a0*/  STL [R1+0x4], R13 ;  /* 0x0000040d01007387 */ /* 0x0103e80000100800 */
[----:B------:R2:W-:Y:S04]  /*05b0*/  STL [R1+0x8], R12 ;  /* 0x0000080c01007387 */ /* 0x0005e80000100800 */
[----:B0-----:R-:W3:Y:S04]  /*05c0*/  LDG.E.CONSTANT R14, desc[UR8][R2.64+0x198] ;  /* 0x00019808020e7981 */ /* 0x001ee8000c1e9900 */
[----:B-1----:R-:W4:Y:S04]  /*05d0*/  LDG.E.CONSTANT R13, desc[UR8][R2.64+0x19c] ;  /* 0x00019c08020d7981 */ /* 0x002f28000c1e9900 */
[----:B--2---:R-:W2:Y:S04]  /*05e0*/  LDG.E.CONSTANT R12, desc[UR8][R2.64+0x1a0] ;  /* 0x0001a008020c7981 */ /* 0x004ea8000c1e9900 */
[----:B------:R0:W-:Y:S04]  /*05f0*/  STL [R1+0xc], R11 ;  /* 0x00000c0b01007387 */ /* 0x0001e80000100800 */
[----:B------:R1:W-:Y:S04]  /*0600*/  STL [R1+0x10], R10 ;  /* 0x0000100a01007387 */ /* 0x0003e80000100800 */
[----:B------:R1:W-:Y:S04]  /*0610*/  STL [R1+0x14], R8 ;  /* 0x0000140801007387 */ /* 0x0003e80000100800 */
[----:B0-----:R-:W2:Y:S04]  /*0620*/  LDG.E.CONSTANT R11, desc[UR8][R2.64+0x1a4] ;  /* 0x0001a408020b7981 */ /* 0x001ea8000c1e9900 */
[----:B-1----:R-:W2:Y:S04]  /*0630*/  LDG.E.CONSTANT R10, desc[UR8][R2.64+0x1a8] ;  /* 0x0001a808020a7981 */ /* 0x002ea8000c1e9900 */
[----:B------:R-:W2:Y:S04]  /*0640*/  LDG.E.CONSTANT R8, desc[UR8][R2.64+0x1ac] ;  /* 0x0001ac0802087981 */ /* 0x000ea8000c1e9900 */
[----:B------:R-:W-:Y:S04]  /*0650*/  STL [R1+0x18], R34 ;  /* 0x0000182201007387 */ /* 0x000fe80000100800 */
        /* <DEDUP_REMOVED lines=16> */
[----:B------:R0:W-:Y:S04]  /*0760*/  STL [R1+0x5c], R9 ;  /* 0x00005c0901007387 */ /* 0x0001e80000100800 */
[----:B------:R-:W-:Y:S04]  /*0770*/  STL [R1+0x60], R5 ;  /* 0x0000600501007387 */ /* 0x000fe80000100800 */
[----:B------:R1:W-:Y:S01]  /*0780*/  STL [R1+0x64], R4 ;  /* 0x0000640401007387 */ /* 0x0003e20000100800 */
[----:B0-----:R-:W-:-:S03]  /*0790*/  SHF.R.S32.HI R9, RZ, 0x1f, R0 ;  /* 0x0000001fff097819 */ /* 0x001fc60000011400 */
[----:B------:R-:W-:Y:S04]  /*07a0*/  STL [R1+0x68], R7 ;  /* 0x0000680701007387 */ /* 0x000fe80000100800 */
[----:B------:R-:W5:Y:S01]  /*07b0*/  LDG.E.CONSTANT R172, desc[UR8][R2.64+0x60] ;  /* 0x0000600802ac7981 */ /* 0x000f62000c1e9900 */
[----:B-1----:R-:W0:Y:S03]  /*07c0*/  LDC.64 R4, c[0x0][0x390] ;  /* 0x0000e400ff047b82 */ /* 0x002e260000000a00 */
[----:B------:R1:W-:Y:S01]  /*07d0*/  STL [R1+0x6c], R6 ;  /* 0x00006c0601007387 */ /* 0x0003e20000100800 */
[----:B------:R-:W-:-:S03]  /*07e0*/  LEA.HI R9, R9, R0, RZ, 0x6 ;  /* 0x0000000009097211 */ /* 0x000fc600078f30ff */
[----:B------:R-:W-:Y:S01]  /*07f0*/  STL [R1+0x70], R17 ;  /* 0x0000701101007387 */ /* 0x000fe20000100800 */
[----:B------:R-:W-:-:S03]  /*0800*/  LOP3.LUT R9, R9, 0x1ffffc0, RZ, 0xc0, !PT ;  /* 0x01ffffc009097812 */ /* 0x000fc600078ec0ff */
[----:B------:R-:W5:Y:S01]  /*0810*/  LDG.E.CONSTANT R171, desc[UR8][R2.64+0x64] ;  /* 0x0000640802ab7981 */ /* 0x000f62000c1e9900 */
[----:B-1----:R-:W1:Y:S03]  /*0820*/  LDC.64 R6, c[0x0][0x398] ;  /* 0x0000e600ff067b82 */ /* 0x002e660000000a00 */
[----:B------:R1:W-:Y:S04]  /*0830*/  STL [R1+0x74], R16 ;  /* 0x0000741001007387 */ /* 0x0003e80000100800 */
[----:B------:R-:W-:Y:S01]  /*0840*/  STL [R1+0x78], R15 ;  /* 0x0000780f01007387 */ /* 0x000fe20000100800 */
[----:B------:R-:W-:-:S03]  /*0850*/  IADD3 R9, PT, PT, R0, -R9, RZ ;  /* 0x8000000900097210 */ /* 0x000fc60007ffe0ff */
[----:B------:R-:W5:Y:S01]  /*0860*/  LDG.E.CONSTANT R170, desc[UR8][R2.64+0x68] ;  /* 0x0000680802aa7981 */ /* 0x000f62000c1e9900 */
[----:B------:R-:W-:-:S03]  /*0870*/  SHF.L.U32 R127, R9, 0x7, RZ ;  /* 0x00000007097f7819 */ /* 0x000fc600000006ff */
        /* <DEDUP_REMOVED lines=38> */
[----:B---3--:R3:W-:Y:S04]  /*0ae0*/  STL [R1+0x7c], R14 ;  /* 0x00007c0e01007387 */ /* 0x0087e80000100800 */
[----:B----4-:R-:W-:Y:S04]  /*0af0*/  STL [R1+0x80], R13 ;  /* 0x0000800d01007387 */ /* 0x010fe80000100800 */
[----:B--2---:R2:W-:Y:S04]  /*0b00*/  STL [R1+0x84], R12 ;  /* 0x0000840c01007387 */ /* 0x0045e80000100800 */
[----:B------:R-:W5:Y:S04]  /*0b10*/  LDG.E.CONSTANT R116, desc[UR8][R2.64+0x104] ;  /* 0x0001040802747981 */ /* 0x000f68000c1e9900 */
[----:B------:R-:W5:Y:S04]  /*0b20*/  LDG.E.CONSTANT R132, desc[UR8][R2.64+0x108] ;  /* 0x0001080802847981 */ /* 0x000f68000c1e9900 */
[----:B------:R-:W5:Y:S04]  /*0b30*/  LDG.E.CONSTANT R114, desc[UR8][R2.64+0x10c] ;  /* 0x00010c0802727981 */ /* 0x000f68000c1e9900 */
[----:B------:R-:W-:Y:S04]  /*0b40*/  STL [R1+0x88], R11 ;  /* 0x0000880b01007387 */ /* 0x000fe80000100800 */
[----:B------:R4:W-:Y:S04]  /*0b50*/  STL [R1+0x8c], R10 ;  /* 0x00008c0a01007387 */ /* 0x0009e80000100800 */
[----:B------:R4:W-:Y:S04]  /*0b60*/  STL [R1+0x90], R8 ;  /* 0x0000900801007387 */ /* 0x0009e80000100800 */
[----:B------:R0:W-:Y:S04]  /*0b70*/  STL [R1+0x94], R251 ;  /* 0x000094fb01007387 */ /* 0x0001e80000100800 */
[----:B------:R0:W-:Y:S04]  /*0b80*/  STL [R1+0x9c], R252 ;  /* 0x00009cfc01007387 */ /* 0x0001e80000100800 */
[----:B------:R0:W-:Y:S04]  /*0b90*/  STL [R1+0x98], R250 ;  /* 0x000098fa01007387 */ /* 0x0001e80000100800 */
[----:B------:R0:W-:Y:S04]  /*0ba0*/  STL [R1+0xa0], R233 ;  /* 0x0000a0e901007387 */ /* 0x0001e80000100800 */
[----:B------:R0:W-:Y:S04]  /*0bb0*/  STL [R1+0xa4], R248 ;  /* 0x0000a4f801007387 */ /* 0x0001e80000100800 */
[----:B------:R0:W-:Y:S04]  /*0bc0*/  STL [R1+0xac], R249 ;  /* 0x0000acf901007387 */ /* 0x0001e80000100800 */
[----:B------:R-:W5:Y:S04]  /*0bd0*/  LDG.E.CONSTANT R130, desc[UR8][R2.64+0x110] ;  /* 0x0001100802827981 */ /* 0x000f68000c1e9900 */
[----:B------:R-:W5:Y:S04]  /*0be0*/  LDG.E.CONSTANT R112, desc[UR8][R2.64+0x114] ;  /* 0x0001140802707981 */ /* 0x000f68000c1e9900 */
[----:B------:R0:W5:Y:S04]  /*0bf0*/  LDG.E.CONSTANT R128, desc[UR8][R2.64+0x118] ;  /* 0x0001180802807981 */ /* 0x000168000c1e9900 */
[----:B------:R1:W-:Y:S04]  /*0c00*/  STL [R1+0xa8], R247 ;  /* 0x0000a8f701007387 */ /* 0x0003e80000100800 */
[----:B------:R1:W-:Y:S01]  /*0c10*/  STL [R1+0xb0], R234 ;  /* 0x0000b0ea01007387 */ /* 0x0003e20000100800 */
[----:B0-----:R-:W-:-:S03]  /*0c20*/  IMAD.WIDE R2, R127, 0x4, R4 ;  /* 0x000000047f027825 */ /* 0x001fc600078e0204 */
[----:B------:R0:W-:Y:S04]  /*0c30*/  STL [R1+0xb4], R245 ;  /* 0x0000b4f501007387 */ /* 0x0001e80000100800 */
[----:B------:R0:W-:Y:S04]  /*0c40*/  STL [R1+0xbc], R246 ;  /* 0x0000bcf601007387 */ /* 0x0001e80000100800 */
[----:B------:R0:W-:Y:S04]  /*0c50*/  STL [R1+0xb8], R244 ;  /* 0x0000b8f401007387 */ /* 0x0001e80000100800 */
[----:B------:R0:W-:Y:S04]  /*0c60*/  STL [R1+0xc0], R235 ;  /* 0x0000c0eb01007387 */ /* 0x0001e80000100800 */
[----:B------:R1:W-:Y:S04]  /*0c70*/  CCTL.E.PF2 [R2] ;  /* 0x000000000200798f */ /* 0x0003e80000800100 */
[----:B------:R0:W-:Y:S04]  /*0c80*/  STL [R1+0xc4], R242 ;  /* 0x0000c4f201007387 */ /* 0x0001e80000100800 */
[----:B------:R0:W-:Y:S01]  /*0c90*/  STL [R1+0xcc], R243 ;  /* 0x0000ccf301007387 */ /* 0x0001e20000100800 */
[----:B-1----:R-:W-:-:S03]  /*0ca0*/  IMAD.WIDE R2, R127, 0x4, R6 ;  /* 0x000000047f027825 */ /* 0x002fc600078e0206 */
[----:B------:R0:W-:Y:S04]  /*0cb0*/  STL [R1+0xc8], R241 ;  /* 0x0000c8f101007387 */ /* 0x0001e80000100800 */
[----:B------:R0:W-:Y:S04]  /*0cc0*/  STL [R1+0xd0], R236 ;  /* 0x0000d0ec01007387 */ /* 0x0001e80000100800 */
[----:B------:R0:W-:Y:S04]  /*0cd0*/  STL [R1+0xd4], R239 ;  /* 0x0000d4ef01007387 */ /* 0x0001e80000100800 */
[----:B------:R0:W-:Y:S04]  /*0ce0*/  STL [R1+0xd8], R240 ;  /* 0x0000d8f001007387 */ /* 0x0001e80000100800 */
[----:B------:R0:W-:Y:S04]  /*0cf0*/  CCTL.E.PF2 [R2] ;  /* 0x000000000200798f */ /* 0x0001e80000800100 */
[----:B------:R0:W-:Y:S01]  /*0d00*/  STL [R1+0xdc], R238 ;  /* 0x0000dcee01007387 */ /* 0x0001e20000100800 */
[----:B------:R-:W-:Y:S01]  /*0d10*/  ISETP.GE.AND P0, PT, R0, RZ, PT ;  /* 0x000000ff0000720c */ /* 0x000fe20003f06270 */
[----:B------:R-:W-:-:S02]  /*0d20*/  HFMA2 R0, -RZ, RZ, 0, 0 ;  /* 0x00000000ff007431 */ /* 0x000fc400000001ff */
[----:B------:R-:W-:Y:S02]  /*0d30*/  HFMA2 R113, -RZ, RZ, 0, 0 ;  /* 0x00000000ff717431 */ /* 0x000fe400000001ff */
[----:B------:R-:W-:Y:S02]  /*0d40*/  HFMA2 R115, -RZ, RZ, 0, 0 ;  /* 0x00000000ff737431 */ /* 0x000fe400000001ff */
[----:B------:R-:W-:Y:S02]  /*0d50*/  HFMA2 R117, -RZ, RZ, 0, 0 ;  /* 0x00000000ff757431 */ /* 0x000fe400000001ff */
[----:B------:R-:W-:Y:S02]  /*0d60*/  HFMA2 R119, -RZ, RZ, 0, 0 ;  /* 0x00000000ff777431 */ /* 0x000fe400000001ff */
[----:B------:R-:W-:Y:S02]  /*0d70*/  HFMA2 R122, -RZ, RZ, 0, 0 ;  /* 0x00000000ff7a7431 */ /* 0x000fe400000001ff */
[----:B------:R-:W-:-:S02]  /*0d80*/  HFMA2 R139, -RZ, RZ, 0, 0 ;  /* 0x00000000ff8b7431 */ /* 0x000fc400000001ff */
[----:B------:R-:W-:Y:S02]  /*0d90*/  HFMA2 R141, -RZ, RZ, 0, 0 ;  /* 0x00000000ff8d7431 */ /* 0x000fe400000001ff */
[----:B------:R-:W-:Y:S02]  /*0da0*/  HFMA2 R143, -RZ, RZ, 0, 0 ;  /* 0x00000000ff8f7431 */ /* 0x000fe400000001ff */
[----:B------:R-:W-:Y:S02]  /*0db0*/  HFMA2 R149, -RZ, RZ, 0, 0 ;  /* 0x00000000ff957431 */ /* 0x000fe400000001ff */
[----:B------:R-:W-:Y:S02]  /*0dc0*/  HFMA2 R185, -RZ, RZ, 0, 0 ;  /* 0x00000000ffb97431 */ /* 0x000fe400000001ff */
[----:B------:R-:W-:Y:S02]  /*0dd0*/  HFMA2 R189, -RZ, RZ, 0, 0 ;  /* 0x00000000ffbd7431 */ /* 0x000fe400000001ff */
[----:B------:R-:W-:-:S02]  /*0de0*/  HFMA2 R121, -RZ, RZ, 0, 0 ;  /* 0x00000000ff797431 */ /* 0x000fc400000001ff */
[----:B------:R-:W-:Y:S01]  /*0df0*/  HFMA2 R205, -RZ, RZ, 0, 0 ;  /* 0x00000000ffcd7431 */ /* 0x000fe200000001ff */
[----:B------:R-:W-:Y:S02]  /*0e00*/  CS2R R110, SRZ ;  /* 0x00000000006e7805 */ /* 0x000fe4000001ff00 */
[----:B------:R-:W-:Y:S02]  /*0e10*/  CS2R R108, SRZ ;  /* 0x00000000006c7805 */ /* 0x000fe4000001ff00 */
[----:B------:R-:W-:Y:S02]  /*0e20*/  CS2R R106, SRZ ;  /* 0x00000000006a7805 */ /* 0x000fe4000001ff00 */
[----:B------:R-:W-:Y:S02]  /*0e30*/  CS2R R104, SRZ ;  /* 0x0000000000687805 */ /* 0x000fe4000001ff00 */
[----:B------:R-:W-:Y:S02]  /*0e40*/  CS2R R102, SRZ ;  /* 0x0000000000667805 */ /* 0x000fe4000001ff00 */
[----:B------:R-:W-:-:S02]  /*0e50*/  CS2R R100, SRZ ;  /* 0x0000000000647805 */ /* 0x000fc4000001ff00 */
        /* <DEDUP_REMOVED lines=23> */
[----:B------:R-:W-:-:S02]  /*0fd0*/  MOV R129, RZ ;  /* 0x000000ff00817202 */ /* 0x000fc40000000f00 */
[----:B------:R-:W-:Y:S02]  /*0fe0*/  CS2R R44, SRZ ;  /* 0x00000000002c7805 */ /* 0x000fe4000001ff00 */
[----:B------:R-:W-:Y:S02]  /*0ff0*/  MOV R131, RZ ;  /* 0x000000ff00837202 */ /* 0x000fe40000000f00 */
[----:B------:R-:W-:Y:S02]  /*1000*/  CS2R R42, SRZ ;  /* 0x00000000002a7805 */ /* 0x000fe4000001ff00 */
[----:B------:R-:W-:Y:S02]  /*1010*/  MOV R133, RZ ;  /* 0x000000ff00857202 */ /* 0x000fe40000000f00 */
        /* <DEDUP_REMOVED lines=15> */
[----:B------:R-:W-:Y:S02]  /*1110*/  CS2R R22, SRZ ;  /* 0x0000000000167805 */ /* 0x000fe4000001ff00 */
[----:B------:R-:W-:Y:S02]  /*1120*/  CS2R R20, SRZ ;  /* 0x0000000000147805 */ /* 0x000fe4000001ff00 */
[----:B------:R-:W-:Y:S02]  /*1130*/  CS2R R18, SRZ ;  /* 0x0000000000127805 */ /* 0x000fe4000001ff00 */
[----:B------:R-:W-:Y:S02]  /*1140*/  CS2R R16, SRZ ;  /* 0x0000000000107805 */ /* 0x000fe4000001ff00 */
[----:B---3--:R-:W-:-:S02]  /*1150*/  CS2R R14, SRZ ;  /* 0x00000000000e7805 */ /* 0x008fc4000001ff00 */
[----:B--2---:R-:W-:Y:S02]  /*1160*/  CS2R R12, SRZ ;  /* 0x00000000000c7805 */ /* 0x004fe4000001ff00 */
[----:B----4-:R-:W-:Y:S02]  /*1170*/  CS2R R10, SRZ ;  /* 0x00000000000a7805 */ /* 0x010fe4000001ff00 */
[----:B------:R-:W-:Y:S02]  /*1180*/  CS2R R8, SRZ ;  /* 0x0000000000087805 */ /* 0x000fe4000001ff00 */
[----:B------:R-:W-:Y:S02]  /*1190*/  CS2R R6, SRZ ;  /* 0x0000000000067805 */ /* 0x000fe4000001ff00 */
[----:B------:R-:W-:Y:S02]  /*11a0*/  MOV R187, RZ ;  /* 0x000000ff00bb7202 */ /* 0x000fe40000000f00 */
[----:B------:R-:W-:-:S02]  /*11b0*/  CS2R R124, SRZ ;  /* 0x00000000007c7805 */ /* 0x000fc4000001ff00 */
[----:B------:R-:W-:Y:S02]  /*11c0*/  MOV R191, RZ ;  /* 0x000000ff00bf7202 */ /* 0x000fe40000000f00 */
[----:B------:R-:W-:Y:S02]  /*11d0*/  CS2R R198, SRZ ;  /* 0x0000000000c67805 */ /* 0x000fe4000001ff00 */
[----:B------:R-:W-:Y:S02]  /*11e0*/  CS2R R196, SRZ ;  /* 0x0000000000c47805 */ /* 0x000fe4000001ff00 */
[----:B------:R-:W-:Y:S01]  /*11f0*/  MOV R126, RZ ;  /* 0x000000ff007e7202 */ /* 0x000fe20000000f00 */
[----:B0-----:R-:W-:Y:S06]  /*1200*/  @!P0 BRA `(.L_x_0) ;  /* 0x0000006c00348947 */ /* 0x001fec0003800000 */
[----:B-----5:R-:W-:Y:S01]  /*1210*/  FMUL R210, R195, 127 ;  /* 0x42fe0000c3d27820 */ /* 0x020fe20000400000 */
[----:B------:R-:W-:Y:S01]  /*1220*/  FMUL R222, R200, 127 ;  /* 0x42fe0000c8de7820 */ /* 0x000fe20000400000 */
[----:B------:R-:W-:Y:S01]  /*1230*/  FMUL R0, R190, 127 ;  /* 0x42fe0000be007820 */ /* 0x000fe20000400000 */
[----:B------:R-:W-:Y:S01]  /*1240*/  FMUL R4, R192, 127 ;  /* 0x42fe0000c0047820 */ /* 0x000fe20000400000 */
[----:B------:R-:W-:Y:S01]  /*1250*/  FMUL R3, R201, 127 ;  /* 0x42fe0000c9037820 */ /* 0x000fe20000400000 */
[----:B------:R-:W-:Y:S01]  /*1260*/  FMUL R229, R202, 127 ;  /* 0x42fe0000cae57820 */ /* 0x000fe20000400000 */
[----:B------:R-:W-:Y:S01]  /*1270*/  FMUL R2, R203, 127 ;  /* 0x42fe0000cb027820 */ /* 0x000fe20000400000 */
[----:B------:R-:W-:Y:S01]  /*1280*/  FMUL R206, R204, 127 ;  /* 0x42fe0000ccce7820 */ /* 0x000fe20000400000 */
[----:B------:R-:W-:Y:S01]  /*1290*/  FMNMX R210, R210, 127, PT ;  /* 0x42fe0000d2d27809 */ /* 0x000fe20003800000 */
[----:B------:R-:W-:Y:S01]  /*12a0*/  FMUL R211, R193, 127 ;  /* 0x42fe0000c1d37820 */ /* 0x000fe20000400000 */
[----:B------:R-:W-:Y:S01]  /*12b0*/  FMNMX R222, R222, 127, PT ;  /* 0x42fe0000dede7809 */ /* 0x000fe20003800000 */
[----:B------:R-:W-:Y:S01]  /*12c0*/  FMUL R207, R194, 127 ;  /* 0x42fe0000c2cf7820 */ /* 0x000fe20000400000 */
[----:B------:R-:W-:Y:S01]  /*12d0*/  FMNMX R0, R0, 127, PT ;  /* 0x42fe000000007809 */ /* 0x000fe20003800000 */
[----:B------:R-:W-:Y:S01]  /*12e0*/  FMUL R5, R186, 127 ;  /* 0x42fe0000ba057820 */ /* 0x000fe20000400000 */
[----:B------:R-:W-:Y:S01]  /*12f0*/  FMNMX R4, R4, 127, PT ;  /* 0x42fe000004047809 */ /* 0x000fe20003800000 */
[----:B------:R-:W-:Y:S01]  /*1300*/  FMUL R208, R188, 127 ;  /* 0x42fe0000bcd07820 */ /* 0x000fe20000400000 */
[----:B------:R-:W-:Y:S01]  /*1310*/  FMNMX R210, R210, -127, !PT ;  /* 0xc2fe0000d2d27809 */ /* 0x000fe20007800000 */
[----:B------:R-:W-:Y:S01]  /*1320*/  FMUL R209, R182, 127 ;  /* 0x42fe0000b6d17820 */ /* 0x000fe20000400000 */
[----:B------:R-:W-:Y:S01]  /*1330*/  FMNMX R222, R222, -127, !PT ;  /* 0xc2fe0000dede7809 */ /* 0x000fe20007800000 */
[----:B------:R-:W-:Y:S01]  /*1340*/  FMUL R223, R184, 127 ;  /* 0x42fe0000b8df7820 */ /* 0x000fe20000400000 */
[----:B------:R-:W-:Y:S01]  /*1350*/  FMNMX R0, R0, -127, !PT ;  /* 0xc2fe000000007809 */ /* 0x000fe20007800000 */
[----:B------:R-:W-:Y:S01]  /*1360*/  FMUL R213, R173, 127 ;  /* 0x42fe0000add57820 */ /* 0x000fe20000400000 */
[----:B------:R-:W-:Y:S01]  /*1370*/  FMNMX R4, R4, -127, !PT ;  /* 0xc2fe000004047809 */ /* 0x000fe20007800000 */
[----:B------:R-:W0:Y:S01]  /*1380*/  F2I.TRUNC.NTZ R210, R210 ;  /* 0x000000d200d27305 */ /* 0x000e22000020f100 */
[----:B------:R-:W-:Y:S01]  /*1390*/  FMNMX R3, R3, 127, PT ;  /* 0x42fe000003037809 */ /* 0x000fe20003800000 */
[----:B------:R-:W-:Y:S01]  /*13a0*/  FMUL R212, R174, 127 ;  /* 0x42fe0000aed47820 */ /* 0x000fe20000400000 */
[----:B------:R-:W-:Y:S01]  /*13b0*/  FMNMX R229, R229, 127, PT ;  /* 0x42fe0000e5e57809 */ /* 0x000fe20003800000 */
[----:B------:R-:W-:Y:S01]  /*13c0*/  FMUL R215, R179, 127 ;  /* 0x42fe0000b3d77820 */ /* 0x000fe20000400000 */
[----:B------:R-:W-:Y:S01]  /*13d0*/  FMNMX R2, R2, 127, PT ;  /* 0x42fe000002027809 */ /* 0x000fe20003800000 */
[----:B------:R-:W-:Y:S01]  /*13e0*/  FMUL R230, R180, 127 ;  /* 0x42fe0000b4e67820 */ /* 0x000fe20000400000 */
[----:B------:R-:W-:Y:S01]  /*13f0*/  FMNMX R206, R206, 127, PT ;  /* 0x42fe0000cece7809 */ /* 0x000fe20003800000 */
[----:B------:R-:W1:Y:S01]  /*1400*/  F2I.TRUNC.NTZ R222, R222 ;  /* 0x000000de00de7305 */ /* 0x000e62000020f100 */
[----:B------:R-:W-:Y:S01]  /*1410*/  FMNMX R3, R3, -127, !PT ;  /* 0xc2fe000003037809 */ /* 0x000fe20007800000 */
[----:B------:R-:W-:Y:S01]  /*1420*/  FMUL R214, R176, 127 ;  /* 0x42fe0000b0d67820 */ /* 0x000fe20000400000 */
[----:B------:R-:W-:Y:S01]  /*1430*/  FMNMX R229, R229, -127, !PT ;  /* 0xc2fe0000e5e57809 */ /* 0x000fe20007800000 */
[----:B------:R-:W-:Y:S01]  /*1440*/  FMUL R217, R167, 127 ;  /* 0x42fe0000a7d97820 */ /* 0x000fe20000400000 */
[----:B------:R-:W-:Y:S01]  /*1450*/  FMNMX R2, R2, -127, !PT ;  /* 0xc2fe000002027809 */ /* 0x000fe20007800000 */
[----:B------:R-:W-:Y:S01]  /*1460*/  FMUL R216, R168, 127 ;  /* 0x42fe0000a8d87820 */ /* 0x000fe20000400000 */
[----:B------:R-:W-:Y:S01]  /*1470*/  FMNMX R206, R206, -127, !PT ;  /* 0xc2fe0000cece7809 */ /* 0x000fe20007800000 */
[----:B------:R-:W2:Y:S01]  /*1480*/  F2I.TRUNC.NTZ R0, R0 ;  /* 0x0000000000007305 */ /* 0x000ea2000020f100 */
[----:B0-----:R-:W-:Y:S01]  /*1490*/  PRMT R210, R210, 0x8880, RZ ;  /* 0x00008880d2d27816 */ /* 0x001fe200000000ff */
[----:B------:R-:W-:Y:S01]  /*14a0*/  FMUL R219, R165, 127 ;  /* 0x42fe0000a5db7820 */ /* 0x000fe20000400000 */
[----:B------:R-:W-:Y:S01]  /*14b0*/  FMNMX R211, R211, 127, PT ;  /* 0x42fe0000d3d37809 */ /* 0x000fe20003800000 */
[----:B------:R-:W-:Y:S01]  /*14c0*/  FMUL R218, R162, 127 ;  /* 0x42fe0000a2da7820 */ /* 0x000fe20000400000 */
[----:B------:R-:W-:Y:S01]  /*14d0*/  FMNMX R207, R207, 127, PT ;  /* 0x42fe0000cfcf7809 */ /* 0x000fe20003800000 */
[----:B------:R-:W-:Y:S01]  /*14e0*/  FMUL R221, R159, 127 ;  /* 0x42fe00009fdd7820 */ /* 0x000fe20000400000 */
[----:B-1----:R-:W-:Y:S01]  /*14f0*/  PRMT R222, R222, 0x8880, RZ ;  /* 0x00008880dede7816 */ /* 0x002fe200000000ff */
[----:B------:R-:W0:Y:S01]  /*1500*/  F2I.TRUNC.NTZ R4, R4 ;  /* 0x0000000400047305 */ /* 0x000e22000020f100 */
[----:B------:R-:W-:Y:S01]  /*1510*/  FMNMX R5, R5, 127, PT ;  /* 0x42fe000005057809 */ /* 0x000fe20003800000 */
[----:B------:R-:W-:Y:S01]  /*1520*/  FMUL R226, R160, 127 ;  /* 0x42fe0000a0e27820 */ /* 0x000fe20000400000 */
[----:B------:R-:W-:Y:S01]  /*1530*/  PRMT R222, R222, 0x3340, R210 ;  /* 0x00003340dede7816 */ /* 0x000fe200000000d2 */
[----:B------:R-:W-:Y:S01]  /*1540*/  FMUL R210, R178, 127 ;  /* 0x42fe0000b2d27820 */ /* 0x000fe20000400000 */
[----:B------:R-:W-:Y:S01]  /*1550*/  FMNMX R208, R208, 127, PT ;  /* 0x42fe0000d0d07809 */ /* 0x000fe20003800000 */
[----:B------:R-:W-:Y:S01]  /*1560*/  FMUL R220, R156, 127 ;  /* 0x42fe00009cdc7820 */ /* 0x000fe20000400000 */
[----:B--2---:R-:W-:Y:S01]  /*1570*/  PRMT R0, R0, 0x8880, RZ ;  /* 0x0000888000007816 */ /* 0x004fe200000000ff */
[----:B------:R-:W1:Y:S01]  /*1580*/  F2I.TRUNC.NTZ R3, R3 ;  /* 0x0000000300037305 */ /* 0x000e62000020f100 */
[----:B------:R-:W-:Y:S01]  /*1590*/  FMNMX R210, R210, 127, PT ;  /* 0x42fe0000d2d27809 */ /* 0x000fe20003800000 */
[----:B------:R-:W-:Y:S01]  /*15a0*/  FMUL R228, R147, 127 ;  /* 0x42fe000093e47820 */ /* 0x000fe20000400000 */
[----:B------:R-:W-:Y:S01]  /*15b0*/  FMNMX R211, R211, -127, !PT ;  /* 0xc2fe0000d3d37809 */ /* 0x000fe20007800000 */
[----:B------:R-:W-:Y:S01]  /*15c0*/  FMUL R232, R145, 127 ;  /* 0x42fe000091e87820 */ /* 0x000fe20000400000 */
[----:B------:R-:W-:-:S02]  /*15d0*/  FMNMX R207, R207, -127, !PT ;  /* 0xc2fe0000cfcf7809 */ /* 0x000fc40007800000 */
[----:B0-----:R-:W-:Y:S01]  /*15e0*/  PRMT R4, R4, 0x8880, RZ ;  /* 0x0000888004047816 */ /* 0x001fe200000000ff */
[----:B------:R-:W0:Y:S01]  /*15f0*/  F2I.TRUNC.NTZ R229, R229 ;  /* 0x000000e500e57305 */ /* 0x000e22000020f100 */
[----:B------:R-:W-:Y:S02]  /*1600*/  FMNMX R210, R210, -127, !PT ;  /* 0xc2fe0000d2d27809 */ /* 0x000fe40007800000 */
[----:B------:R-:W-:Y:S01]  /*1610*/  PRMT R4, R4, 0x3340, R0 ;  /* 0x0000334004047816 */ /* 0x000fe20000000000 */
[----:B------:R-:W-:Y:S01]  /*1620*/  FMUL R0, R177, 127 ;  /* 0x42fe0000b1007820 */ /* 0x000fe20000400000 */
[----:B------:R-:W-:Y:S02]  /*1630*/  FMNMX R5, R5, -127, !PT ;  /* 0xc2fe000005057809 */ /* 0x000fe40007800000 */
[----:B-1----:R-:W-:Y:S01]  /*1640*/  PRMT R3, R3, 0x8880, RZ ;  /* 0x0000888003037816 */ /* 0x002fe200000000ff */
[----:B------:R-:W1:Y:S01]  /*1650*/  F2I.TRUNC.NTZ R2, R2 ;  /* 0x0000000200027305 */ /* 0x000e62000020f100 */
[----:B------:R-:W-:-:S02]  /*1660*/  FMNMX R0, R0, 127, PT ;  /* 0x42fe000000007809 */ /* 0x000fc40003800000 */
[----:B------:R-:W-:Y:S02]  /*1670*/  FMNMX R208, R208, -127, !PT ;  /* 0xc2fe0000d0d07809 */ /* 0x000fe40007800000 */
[----:B------:R-:W-:Y:S02]  /*1680*/  FMNMX R0, R0, -127, !PT ;  /* 0xc2fe000000007809 */ /* 0x000fe40007800000 */
[----:B0-----:R-:W-:Y:S01]  /*1690*/  PRMT R229, R229, 0x8880, RZ ;  /* 0x00008880e5e57816 */ /* 0x001fe200000000ff */
[----:B------:R-:W0:Y:S01]  /*16a0*/  F2I.TRUNC.NTZ R206, R206 ;  /* 0x000000ce00ce7305 */ /* 0x000e22000020f100 */
[----:B------:R-:W-:Y:S02]  /*16b0*/  FMNMX R209, R209, 127, PT ;  /* 0x42fe0000d1d17809 */ /* 0x000fe40003800000 */
[----:B------:R-:W-:Y:S01]  /*16c0*/  PRMT R229, R229, 0x3340, R3 ;  /* 0x00003340e5e57816 */ /* 0x000fe20000000003 */
[----:B------:R-:W-:Y:S01]  /*16d0*/  FMUL R3, R181, 127 ;  /* 0x42fe0000b5037820 */ /* 0x000fe20000400000 */
[----:B------:R-:W-:-:S02]  /*16e0*/  FMNMX R223, R223, 127, PT ;  /* 0x42fe0000dfdf7809 */ /* 0x000fc40003800000 */
[----:B-1----:R-:W-:Y:S01]  /*16f0*/  PRMT R2, R2, 0x8880, RZ ;  /* 0x0000888002027816 */ /* 0x002fe200000000ff */
[----:B------:R-:W1:Y:S01]  /*1700*/  F2I.TRUNC.NTZ R211, R211 ;  /* 0x000000d300d37305 */ /* 0x000e62000020f100 */
[----:B------:R-:W-:Y:S02]  /*1710*/  FMNMX R3, R3, 127, PT ;  /* 0x42fe000003037809 */ /* 0x000fe40003800000 */
[----:B------:R-:W-:Y:S02]  /*1720*/  FMNMX R209, R209, -127, !PT ;  /* 0xc2fe0000d1d17809 */ /* 0x000fe40007800000 */
[----:B------:R-:W-:Y:S02]  /*1730*/  FMNMX R3, R3, -127, !PT ;  /* 0xc2fe000003037809 */ /* 0x000fe40007800000 */
[----:B0-----:R-:W-:Y:S01]  /*1740*/  PRMT R206, R206, 0x8880, RZ ;  /* 0x00008880cece7816 */ /* 0x001fe200000000ff */
[----:B------:R-:W0:Y:S01]  /*1750*/  F2I.TRUNC.NTZ R207, R207 ;  /* 0x000000cf00cf7305 */ /* 0x000e22000020f100 */
[----:B------:R-:W-:-:S02]  /*1760*/  FMNMX R223, R223, -127, !PT ;  /* 0xc2fe0000dfdf7809 */ /* 0x000fc40007800000 */
[----:B------:R-:W-:Y:S01]  /*1770*/  PRMT R206, R206, 0x3340, R2 ;  /* 0x00003340cece7816 */ /* 0x000fe20000000002 */
[----:B------:R-:W-:Y:S01]  /*1780*/  FMUL R2, R183, 127 ;  /* 0x42fe0000b7027820 */ /* 0x000fe20000400000 */
[----:B------:R-:W-:Y:S02]  /*1790*/  FMNMX R213, R213, 127, PT ;  /* 0x42fe0000d5d57809 */ /* 0x000fe40003800000 */
[----:B-1----:R-:W-:Y:S01]  /*17a0*/  PRMT R211, R211, 0x8880, RZ ;  /* 0x00008880d3d37816 */ /* 0x002fe200000000ff */
[----:B------:R-:W1:Y:S01]  /*17b0*/  F2I.TRUNC.NTZ R210, R210 ;  /* 0x000000d200d27305 */ /* 0x000e62000020f100 */
[----:B------:R-:W-:Y:S02]  /*17c0*/  FMNMX R2, R2, 127, PT ;  /* 0x42fe000002027809 */ /* 0x000fe40003800000 */
[----:B------:R-:W-:Y:S02]  /*17d0*/  FMNMX R212, R212, 127, PT ;  /* 0x42fe0000d4d47809 */ /* 0x000fe40003800000 */
        /* <DEDUP_REMOVED lines=10> */
[----:B------:R-:W-:Y:S02]  /*1880*/  FMNMX R215, R215, 127, PT ;  /* 0x42fe0000d7d77809 */ /* 0x000fe40003800000 */
[----:B------:R-:W-:Y:S02]  /*1890*/  FMNMX R211, R211, -127, !PT ;  /* 0xc2fe0000d3d37809 */ /* 0x000fe40007800000 */
[----:B0-----:R-:W-:Y:S01]  /*18a0*/  PRMT R0, R0, 0x8880, RZ ;  /* 0x0000888000007816 */ /* 0x001fe200000000ff */
[----:B------:R-:W0:Y:S01]  /*18b0*/  F2I.TRUNC.NTZ R208, R208 ;  /* 0x000000d000d07305 */ /* 0x000e22000020f100 */
[----:B------:R-:W-:Y:S02]  /*18c0*/  FMNMX R230, R230, 127, PT ;  /* 0x42fe0000e6e67809 */ /* 0x000fe40003800000 */
[----:B------:R-:W-:Y:S01]  /*18d0*/  PRMT R210, R210, 0x3340, R0 ;  /* 0x00003340d2d27816 */ /* 0x000fe20000000000 */
[----:B------:R-:W-:Y:S01]  /*18e0*/  FMUL R0, R169, 127 ;  /* 0x42fe0000a9007820 */ /* 0x000fe20000400000 */
[----:B------:R-:W-:-:S02]  /*18f0*/  FMNMX R215, R215, -127, !PT ;  /* 0xc2fe0000d7d77809 */ /* 0x000fc40007800000 */
[----:B-1----:R-:W-:Y:S01]  /*1900*/  PRMT R5, R5, 0x8880, RZ ;  /* 0x0000888005057816 */ /* 0x002fe200000000ff */
[----:B------:R-:W1:Y:S01]  /*1910*/  F2I.TRUNC.NTZ R3, R3 ;  /* 0x0000000300037305 */ /* 0x000e62000020f100 */
[----:B------:R-:W-:Y:S02]  /*1920*/  FMNMX R0, R0, 127, PT ;  /* 0x42fe000000007809 */ /* 0x000fe40003800000 */
[----:B------:R-:W-:Y:S02]  /*1930*/  FMNMX R230, R230, -127, !PT ;  /* 0xc2fe0000e6e67809 */ /* 0x000fe40007800000 */
[----:B------:R-:W-:Y:S02]  /*1940*/  FMNMX R0, R0, -127, !PT ;  /* 0xc2fe000000007809 */ /* 0x000fe40007800000 */
[----:B0-----:R-:W-:Y:S01]  /*1950*/  PRMT R208, R208, 0x8880, RZ ;  /* 0x00008880d0d07816 */ /* 0x001fe200000000ff */
[----:B------:R-:W0:Y:S01]  /*1960*/  F2I.TRUNC.NTZ R209, R209 ;  /* 0x000000d100d17305 */ /* 0x000e22000020f100 */
[----:B------:R-:W-:-:S02]  /*1970*/  FMNMX R214, R214, 127, PT ;  /* 0x42fe0000d6d67809 */ /* 0x000fc40003800000 */
[----:B------:R-:W-:Y:S01]  /*1980*/  PRMT R208, R208, 0x3340, R5 ;  /* 0x00003340d0d07816 */ /* 0x000fe20000000005 */
[----:B------:R-:W-:Y:S01]  /*1990*/  FMUL R5, R172, 127 ;  /* 0x42fe0000ac057820 */ /* 0x000fe20000400000 */
[----:B------:R-:W-:Y:S02]  /*19a0*/  FMNMX R214, R214, -127, !PT ;  /* 0xc2fe0000d6d67809 */ /* 0x000fe40007800000 */
[----:B-1----:R-:W-:Y:S01]  /*19b0*/  PRMT R3, R3, 0x8880, RZ ;  /* 0x0000888003037816 */ /* 0x002fe200000000ff */
[----:B------:R-:W1:Y:S01]  /*19c0*/  F2I.TRUNC.NTZ R2, R2 ;  /* 0x0000000200027305 */ /* 0x000e62000020f100 */
[----:B------:R-:W-:Y:S02]  /*19d0*/  FMNMX R5, R5, 127, PT ;  /* 0x42fe000005057809 */ /* 0x000fe40003800000 */
[----:B------:R-:W-:Y:S02]  /*19e0*/  FMNMX R217, R217, 127, PT ;  /* 0x42fe0000d9d97809 */ /* 0x000fe40003800000 */
[----:B------:R-:W-:-:S02]  /*19f0*/  FMNMX R5, R5, -127, !PT ;  /* 0xc2fe000005057809 */ /* 0x000fc40007800000 */
[----:B0-----:R-:W-:Y:S01]  /*1a00*/  PRMT R209, R209, 0x8880, RZ ;  /* 0x00008880d1d17816 */ /* 0x001fe200000000ff */
[----:B------:R-:W0:Y:S01]  /*1a10*/  F2I.TRUNC.NTZ R223, R223 ;  /* 0x000000df00df7305 */ /* 0x000e22000020f100 */
[----:B------:R-:W-:Y:S02]  /*1a20*/  FMNMX R216, R216, 127, PT ;  /* 0x42fe0000d8d87809 */ /* 0x000fe40003800000 */
[----:B------:R-:W-:Y:S01]  /*1a30*/  PRMT R209, R209, 0x3340, R3 ;  /* 0x00003340d1d17816 */ /* 0x000fe20000000003 */
[----:B------:R-:W-:Y:S01]  /*1a40*/  FMUL R3, R171, 127 ;  /* 0x42fe0000ab037820 */ /* 0x000fe20000400000 */
[----:B------:R-:W-:Y:S02]  /*1a50*/  FMNMX R219, R219, 127, PT ;  /* 0x42fe0000dbdb7809 */ /* 0x000fe40003800000 */
[----:B-1----:R-:W-:Y:S01]  /*1a60*/  PRMT R2, R2, 0x8880, RZ ;  /* 0x0000888002027816 */ /* 0x002fe200000000ff */
[----:B------:R-:W1:Y:S01]  /*1a70*/  F2I.TRUNC.NTZ R211, R211 ;  /* 0x000000d300d37305 */ /* 0x000e62000020f100 */
[----:B------:R-:W-:-:S02]  /*1a80*/  FMNMX R3, R3, 127, PT ;  /* 0x42fe000003037809 */ /* 0x000fc40003800000 */
[----:B------:R-:W-:Y:S02]  /*1a90*/  FMNMX R217, R217, -127, !PT ;  /* 0xc2fe0000d9d97809 */ /* 0x000fe40007800000 */
[----:B------:R-:W-:Y:S02]  /*1aa0*/  FMNMX R3, R3, -127, !PT ;  /* 0xc2fe000003037809 */ /* 0x000fe40007800000 */
[----:B0-----:R-:W-:Y:S01]  /*1ab0*/  PRMT R223, R223, 0x8880, RZ ;  /* 0x00008880dfdf7816 */ /* 0x001fe200000000ff */
[----:B------:R-:W0:Y:S01]  /*1ac0*/  F2I.TRUNC.NTZ R213, R213 ;  /* 0x000000d500d57305 */ /* 0x000e22000020f100 */
[----:B------:R-:W-:Y:S02]  /*1ad0*/  FMNMX R216, R216, -127, !PT ;  /* 0xc2fe0000d8d87809 */ /* 0x000fe40007800000 */
[----:B------:R-:W-:Y:S01]  /*1ae0*/  PRMT R223, R223, 0x3340, R2 ;  /* 0x00003340dfdf7816 */ /* 0x000fe20000000002 */
[----:B------:R-:W-:Y:S01]  /*1af0*/  FMUL R2, R170, 127 ;  /* 0x42fe0000aa027820 */ /* 0x000fe20000400000 */
[----:B------:R-:W-:-:S02]  /*1b00*/  FMNMX R219, R219, -127, !PT ;  /* 0xc2fe0000dbdb7809 */ /* 0x000fc40007800000 */
[----:B-1----:R-:W-:Y:S01]  /*1b10*/  PRMT R211, R211, 0x8880, RZ ;  /* 0x00008880d3d37816 */ /* 0x002fe200000000ff */
[----:B------:R-:W1:Y:S01]  /*1b20*/  F2I.TRUNC.NTZ R212, R212 ;  /* 0x000000d400d47305 */ /* 0x000e62000020f100 */
[----:B------:R-:W-:Y:S02]  /*1b30*/  FMNMX R2, R2, 127, PT ;  /* 0x42fe000002027809 */ /* 0x000fe40003800000 */
[----:B------:R-:W-:Y:S02]  /*1b40*/  MOV R224, R211 ;  /* 0x000000d300e07202 */ /* 0x000fe40000000f00 */
[----:B------:R-:W-:Y:S02]  /*1b50*/  FMNMX R2, R2, -127, !PT ;  /* 0xc2fe000002027809 */ /* 0x000fe40007800000 */
[----:B0-----:R-:W-:Y:S01]  /*1b60*/  PRMT R213, R213, 0x8880, RZ ;  /* 0x00008880d5d57816 */ /* 0x001fe200000000ff */
[----:B------:R-:W0:Y:S01]  /*1b70*/  F2I.TRUNC.NTZ R0, R0 ;  /* 0x0000000000007305 */ /* 0x000e22000020f100 */
[----:B------:R-:W-:-:S02]  /*1b80*/  FMNMX R218, R218, 127, PT ;  /* 0x42fe0000dada7809 */ /* 0x000fc40003800000 */
[----:B------:R-:W-:Y:S02]  /*1b90*/  FMNMX R221, R221, 127, PT ;  /* 0x42fe0000dddd7809 */ /* 0x000fe40003800000 */
[----:B------:R-:W-:Y:S02]  /*1ba0*/  FMNMX R218, R218, -127, !PT ;  /* 0xc2fe0000dada7809 */ /* 0x000fe40007800000 */
[----:B-1----:R-:W-:Y:S01]  /*1bb0*/  PRMT R212, R212, 0x8880, RZ ;  /* 0x00008880d4d47816 */ /* 0x002fe200000000ff */
[----:B------:R-:W1:Y:S01]  /*1bc0*/  F2I.TRUNC.NTZ R5, R5 ;  /* 0x0000000500057305 */ /* 0x000e62000020f100 */
[----:B------:R-:W-:Y:S02]  /*1bd0*/  FMNMX R226, R226, 127, PT ;  /* 0x42fe0000e2e27809 */ /* 0x000fe40003800000 */
[----:B------:R-:W-:Y:S01]  /*1be0*/  PRMT R211, R212, 0x3340, R213 ;  /* 0x00003340d4d37816 */ /* 0x000fe200000000d5 */
[----:B------:R-:W-:Y:S01]  /*1bf0*/  FMUL R213, R166, 127 ;  /* 0x42fe0000a6d57820 */ /* 0x000fe20000400000 */
[----:B------:R-:W-:-:S02]  /*1c00*/  FMNMX R220, R220, 127, PT ;  /* 0x42fe0000dcdc7809 */ /* 0x000fc40003800000 */
[----:B0-----:R-:W-:Y:S01]  /*1c10*/  PRMT R0, R0, 0x8880, RZ ;  /* 0x0000888000007816 */ /* 0x001fe200000000ff */
[----:B------:R-:W0:Y:S01]  /*1c20*/  F2I.TRUNC.NTZ R215, R215 ;  /* 0x000000d700d77305 */ /* 0x000e22000020f100 */
[----:B------:R-:W-:Y:S02]  /*1c30*/  FMNMX R213, R213, 127, PT ;  /* 0x42fe0000d5d57809 */ /* 0x000fe40003800000 */
[----:B------:R-:W-:Y:S02]  /*1c40*/  MOV R212, R0 ;  /* 0x0000000000d47202 */ /* 0x000fe40000000f00 */
[----:B------:R-:W-:Y:S02]  /*1c50*/  FMNMX R213, R213, -127, !PT ;  /* 0xc2fe0000d5d57809 */ /* 0x000fe40007800000 */
[----:B-1----:R-:W-:Y:S01]  /*1c60*/  PRMT R5, R5, 0x8880, RZ ;  /* 0x0000888005057816 */ /* 0x002fe200000000ff */
[----:B------:R-:W1:Y:S01]  /*1c70*/  F2I.TRUNC.NTZ R230, R230 ;  /* 0x000000e600e67305 */ /* 0x000e62000020f100 */
[----:B------:R-:W-:-:S02]  /*1c80*/  FMNMX R221, R221, -127, !PT ;  /* 0xc2fe0000dddd7809 */ /* 0x000fc40007800000 */
[----:B------:R-:W-:Y:S01]  /*1c90*/  MOV R0, R5 ;  /* 0x0000000500007202 */ /* 0x000fe20000000f00 */
[----:B------:R-:W-:Y:S01]  /*1ca0*/  FMUL R5, R157, 127 ;  /* 0x42fe00009d057820 */ /* 0x000fe20000400000 */
[----:B------:R-:W-:Y:S02]  /*1cb0*/  FMNMX R226, R226, -127, !PT ;  /* 0xc2fe0000e2e27809 */ /* 0x000fe40007800000 */
[----:B0-----:R-:W-:Y:S01]  /*1cc0*/  PRMT R215, R215, 0x8880, RZ ;  /* 0x00008880d7d77816 */ /* 0x001fe200000000ff */
[----:B------:R-:W0:Y:S01]  /*1cd0*/  F2I.TRUNC.NTZ R2, R2 ;  /* 0x0000000200027305 */ /* 0x000e22000020f100 */
[----:B------:R-:W-:Y:S02]  /*1ce0*/  FMNMX R5, R5, 127, PT ;  /* 0x42fe000005057809 */ /* 0x000fe40003800000 */
[----:B------:R-:W-:Y:S02]  /*1cf0*/  FMNMX R220, R220, -127, !PT ;  /* 0xc2fe0000dcdc7809 */ /* 0x000fe40007800000 */
[----:B------:R-:W-:-:S02]  /*1d00*/  FMNMX R5, R5, -127, !PT ;  /* 0xc2fe000005057809 */ /* 0x000fc40007800000 */
[----:B-1----:R-:W-:Y:S01]  /*1d10*/  PRMT R230, R230, 0x8880, RZ ;  /* 0x00008880e6e67816 */ /* 0x002fe200000000ff */
[----:B------:R-:W1:Y:S01]  /*1d20*/  F2I.TRUNC.NTZ R3, R3 ;  /* 0x0000000300037305 */ /* 0x000e62000020f100 */
[----:B------:R-:W-:Y:S02]  /*1d30*/  FMNMX R228, R228, 127, PT ;  /* 0x42fe0000e4e47809 */ /* 0x000fe40003800000 */
[----:B------:R-:W-:Y:S01]  /*1d40*/  PRMT R230, R230, 0x3340, R215 ;  /* 0x00003340e6e67816 */ /* 0x000fe200000000d7 */
[----:B------:R-:W-:Y:S01]  /*1d50*/  FMUL R215, R158, 127 ;  /* 0x42fe00009ed77820 */ /* 0x000fe20000400000 */
        /* <DEDUP_REMOVED lines=10> */
[----:B------:R-:W-:Y:S01]  /*1e00*/  PRMT R0, R0, 0x3340, R3 ;  /* 0x0000334000007816 */ /* 0x000fe20000000003 */
[----:B------:R-:W-:Y:S01]  /*1e10*/  FMUL R3, R164, 127 ;  /* 0x42fe0000a4037820 */ /* 0x000fe20000400000 */
[----:B------:R-:W-:-:S02]  /*1e20*/  FMNMX R2, R2, -127, !PT ;  /* 0xc2fe000002027809 */ /* 0x000fc40007800000 */
[----:B0-----:R-:W-:Y:S01]  /*1e30*/  PRMT R214, R214, 0x8880, RZ ;  /* 0x00008880d6d67816 */ /* 0x001fe200000000ff */
[----:B------:R-:W0:Y:S01]  /*1e40*/  F2I.TRUNC.NTZ R216, R216 ;  /* 0x000000d800d87305 */ /* 0x000e22000020f100 */
[----:B------:R-:W-:Y:S02]  /*1e50*/  FMNMX R3, R3, 127, PT ;  /* 0x42fe000003037809 */ /* 0x000fe40003800000 */
        /* <DEDUP_REMOVED lines=10> */
[----:B------:R-:W-:Y:S02]  /*1f00*/  FMNMX R232, R232, -127, !PT ;  /* 0xc2fe0000e8e87809 */ /* 0x000fe40007800000 */
[----:B------:R-:W-:Y:S01]  /*1f10*/  PRMT R225, R216, 0x3340, R217 ;  /* 0x00003340d8e17816 */ /* 0x000fe200000000d9 */
[----:B------:R-:W-:Y:S01]  /*1f20*/  FMUL R217, R39, 127 ;  /* 0x42fe000027d97820 */ /* 0x000fe20000400000 */
[----:B------:R-:W-:Y:S01]  /*1f30*/  FMUL R216, R36, 127 ;  /* 0x42fe000024d87820 */ /* 0x000fe20000400000 */
[----:B------:R-:W-:Y:S01]  /*1f40*/  PRMT R206, R206, 0x5410, R229 ;  /* 0x00005410cece7816 */ /* 0x000fe200000000e5 */
[----:B------:R-:W-:Y:S01]  /*1f50*/  FMUL R229, R138, 127 ;  /* 0x42fe00008ae57820 */ /* 0x000fe20000400000 */
[----:B------:R-:W2:Y:S01]  /*1f60*/  F2I.TRUNC.NTZ R5, R5 ;  /* 0x0000000500057305 */ /* 0x000ea2000020f100 */
[----:B-1----:R-:W-:-:S02]  /*1f70*/  PRMT R2, R2, 0x8880, RZ ;  /* 0x0000888002027816 */ /* 0x002fc400000000ff */
[----:B------:R-:W-:Y:S02]  /*1f80*/  FMNMX R217, R217, 127, PT ;  /* 0x42fe0000d9d97809 */ /* 0x000fe40003800000 */
[----:B------:R-:W-:Y:S02]  /*1f90*/  FMNMX R216, R216, 127, PT ;  /* 0x42fe0000d8d87809 */ /* 0x000fe40003800000 */
[----:B0-----:R-:W-:Y:S01]  /*1fa0*/  PRMT R3, R3, 0x8880, RZ ;  /* 0x0000888003037816 */ /* 0x001fe200000000ff */
[----:B------:R-:W0:Y:S01]  /*1fb0*/  F2I.TRUNC.NTZ R215, R215 ;  /* 0x000000d700d77305 */ /* 0x000e22000020f100 */
[----:B------:R-:W-:Y:S02]  /*1fc0*/  FMNMX R217, R217, -127, !PT ;  /* 0xc2fe0000d9d97809 */ /* 0x000fe40007800000 */
[----:B------:R-:W-:Y:S01]  /*1fd0*/  PRMT R231, R3, 0x3340, R2 ;  /* 0x0000334003e77816 */ /* 0x000fe20000000002 */
[----:B------:R-:W-:Y:S01]  /*1fe0*/  FMUL R2, R41, 127 ;  /* 0x42fe000029027820 */ /* 0x000fe20000400000 */
[----:B------:R-:W-:Y:S01]  /*1ff0*/  FMUL R3, R155, 127 ;  /* 0x42fe00009b037820 */ /* 0x000fe20000400000 */
[----:B------:R-:W-:-:S02]  /*2000*/  FMNMX R216, R216, -127, !PT ;  /* 0xc2fe0000d8d87809 */ /* 0x000fc40007800000 */
[----:B------:R-:W1:Y:S01]  /*2010*/  F2I.TRUNC.NTZ R219, R219 ;  /* 0x000000db00db7305 */ /* 0x000e62000020f100 */
[----:B--2---:R-:W-:Y:S02]  /*2020*/  PRMT R5, R5, 0x8880, RZ ;  /* 0x0000888005057816 */ /* 0x004fe400000000ff */
[----:B------:R-:W-:Y:S02]  /*2030*/  FMNMX R2, R2, 127, PT ;  /* 0x42fe000002027809 */ /* 0x000fe40003800000 */
[----:B------:R-:W-:Y:S02]  /*2040*/  FMNMX R3, R3, 127, PT ;  /* 0x42fe000003037809 */ /* 0x000fe40003800000 */
        /* <DEDUP_REMOVED lines=9> */
[----:B------:R-:W-:Y:S02]  /*20e0*/  FMNMX R229, R229, 127, PT ;  /* 0x42fe0000e5e57809 */ /* 0x000fe40003800000 */
[----:B------:R-:W-:Y:S02]  /*20f0*/  FMNMX R5, R5, -127, !PT ;  /* 0xc2fe000005057809 */ /* 0x000fe40007800000 */
[----:B0-----:R-:W-:Y:S01]  /*2100*/  PRMT R213, R213, 0x8880, RZ ;  /* 0x00008880d5d57816 */ /* 0x001fe200000000ff */
[----:B------:R-:W0:Y:S01]  /*2110*/  F2I.TRUNC.NTZ R218, R218 ;  /* 0x000000da00da7305 */ /* 0x000e22000020f100 */
[----:B------:R-:W-:-:S02]  /*2120*/  FMNMX R229, R229, -127, !PT ;  /* 0xc2fe0000e5e57809 */ /* 0x000fc40007800000 */
[----:B------:R-:W-:Y:S01]  /*2130*/  PRMT R213, R213, 0x3340, R219 ;  /* 0x00003340d5d57816 */ /* 0x000fe200000000db */
[----:B------:R-:W-:Y:S01]  /*2140*/  FMUL R219, R37, 127 ;  /* 0x42fe000025db7820 */ /* 0x000fe20000400000 */
[----:B------:R-:W-:Y:S01]  /*2150*/  PRMT R207, R222, 0x5410, R207 ;  /* 0x00005410decf7816 */ /* 0x000fe200000000cf */
[----:B------:R-:W-:Y:S01]  /*2160*/  FMUL R222, R132, 127 ;  /* 0x42fe000084de7820 */ /* 0x000fe20000400000 */
        /* <DEDUP_REMOVED lines=10> */
[----:B------:R-:W-:Y:S01]  /*2210*/  PRMT R208, R4, 0x5410, R208 ;  /* 0x0000541004d07816 */ /* 0x000fe200000000d0 */
[----:B------:R-:W-:Y:S01]  /*2220*/  FMUL R4, R134, 127 ;  /* 0x42fe000086047820 */ /* 0x000fe20000400000 */
[----:B-1----:R-:W-:Y:S01]  /*2230*/  PRMT R217, R217, 0x8880, RZ ;  /* 0x00008880d9d97816 */ /* 0x002fe200000000ff */
[----:B------:R-:W1:Y:S01]  /*2240*/  F2I.TRUNC.NTZ R5, R5 ;  /* 0x0000000500057305 */ /* 0x000e62000020f100 */
[----:B------:R-:W-:-:S02]  /*2250*/  FMNMX R218, R218, 127, PT ;  /* 0x42fe0000dada7809 */ /* 0x000fc40003800000 */
[----:B------:R-:W-:Y:S02]  /*2260*/  MOV R227, R217 ;  /* 0x000000d900e37202 */ /* 0x000fe40000000f00 */
[----:B------:R-:W-:Y:S02]  /*2270*/  FMNMX R218, R218, -127, !PT ;  /* 0xc2fe0000dada7809 */ /* 0x000fe40007800000 */
[----:B0-----:R-:W-:Y:S01]  /*2280*/  PRMT R2, R2, 0x8880, RZ ;  /* 0x0000888002027816 */ /* 0x001fe200000000ff */
[----:B------:R-:W0:Y:S01]  /*2290*/  F2I.TRUNC.NTZ R219, R219 ;  /* 0x000000db00db7305 */ /* 0x000e22000020f100 */
[----:B------:R-:W-:-:S04]  /*22a0*/  FMNMX R4, R4, 127, PT ;  /* 0x42fe000004047809 */ /* 0x000fc80003800000 */
[----:B------:R-:W-:Y:S02]  /*22b0*/  FMNMX R4, R4, -127, !PT ;  /* 0xc2fe000004047809 */ /* 0x000fe40007800000 */
[----:B-1----:R-:W-:Y:S01]  /*22c0*/  PRMT R5, R5, 0x8880, RZ ;  /* 0x0000888005057816 */ /* 0x002fe200000000ff */
[----:B------:R-:W1:Y:S03]  /*22d0*/  F2I.TRUNC.NTZ R216, R216 ;  /* 0x000000d800d87305 */ /* 0x000e66000020f100 */
[----:B------:R-:W-:Y:S01]  /*22e0*/  PRMT R217, R5, 0x3340, R2 ;  /* 0x0000334005d97816 */ /* 0x000fe20000000002 */
[----:B------:R-:W-:Y:S01]  /*22f0*/  FMUL R5, R148, 127 ;  /* 0x42fe000094057820 */ /* 0x000fe20000400000 */
[----:B------:R-:W-:Y:S01]  /*2300*/  FMUL R2, R142, 127 ;  /* 0x42fe00008e027820 */ /* 0x000fe20000400000 */
[----:B0-----:R-:W-:Y:S02]  /*2310*/  PRMT R219, R219, 0x8880, RZ ;  /* 0x00008880dbdb7816 */ /* 0x001fe400000000ff */
[----:B------:R-:W0:Y:S01]  /*2320*/  F2I.TRUNC.NTZ R221, R221 ;  /* 0x000000dd00dd7305 */ /* 0x000e22000020f100 */
[----:B------:R-:W-:-:S02]  /*2330*/  FMNMX R5, R5, 127, PT ;  /* 0x42fe000005057809 */ /* 0x000fc40003800000 */
[----:B------:R-:W-:Y:S02]  /*2340*/  FMNMX R2, R2, 127, PT ;  /* 0x42fe000002027809 */ /* 0x000fe40003800000 */
[----:B------:R-:W-:Y:S02]  /*2350*/  FMNMX R5, R5, -127, !PT ;  /* 0xc2fe000005057809 */ /* 0x000fe40007800000 */
[----:B-1----:R-:W-:Y:S01]  /*2360*/  PRMT R216, R216, 0x8880, RZ ;  /* 0x00008880d8d87816 */ /* 0x002fe200000000ff */
[----:B------:R-:W1:Y:S01]  /*2370*/  F2I.TRUNC.NTZ R226, R226 ;  /* 0x000000e200e27305 */ /* 0x000e62000020f100 */
[----:B------:R-:W-:Y:S02]  /*2380*/  FMNMX R2, R2, -127, !PT ;  /* 0xc2fe000002027809 */ /* 0x000fe40007800000 */
[----:B------:R-:W-:Y:S01]  /*2390*/  PRMT R216, R216, 0x3340, R219 ;  /* 0x00003340d8d87816 */ /* 0x000fe200000000db */
[----:B------:R-:W-:Y:S01]  /*23a0*/  FMUL R219, R47, 127 ;  /* 0x42fe00002fdb7820 */ /* 0x000fe20000400000 */
[----:B0-----:R-:W-:-:S03]  /*23b0*/  PRMT R221, R221, 0x8880, RZ ;  /* 0x00008880dddd7816 */ /* 0x001fc600000000ff */
[----:B------:R-:W0:Y:S01]  /*23c0*/  F2I.TRUNC.NTZ R3, R3 ;  /* 0x0000000300037305 */ /* 0x000e22000020f100 */
[----:B------:R-:W-:-:S04]  /*23d0*/  FMNMX R219, R219, 127, PT ;  /* 0x42fe0000dbdb7809 */ /* 0x000fc80003800000 */
[----:B------:R-:W-:Y:S02]  /*23e0*/  FMNMX R219, R219, -127, !PT ;  /* 0xc2fe0000dbdb7809 */ /* 0x000fe40007800000 */
[----:B-1----:R-:W-:Y:S01]  /*23f0*/  PRMT R226, R226, 0x8880, RZ ;  /* 0x00008880e2e27816 */ /* 0x002fe200000000ff */
[----:B------:R-:W1:Y:S03]  /*2400*/  F2I.TRUNC.NTZ R220, R220 ;  /* 0x000000dc00dc7305 */ /* 0x000e66000020f100 */
        /* <DEDUP_REMOVED lines=12> */
[----:B------:R-:W-:Y:S02]  /*24d0*/  FMNMX R220, R220, 127, PT ;  /* 0x42fe0000dcdc7809 */ /* 0x000fe40003800000 */
[----:B------:R-:W-:Y:S01]  /*24e0*/  PRMT R227, R218, 0x3340, R227 ;  /* 0x00003340dae37816 */ /* 0x000fe200000000e3 */
[----:B------:R-:W-:Y:S01]  /*24f0*/  FMUL R218, R146, 127 ;  /* 0x42fe000092da7820 */ /* 0x000fe20000400000 */
[----:B------:R-:W-:Y:S02]  /*2500*/  FMNMX R220, R220, -127, !PT ;  /* 0xc2fe0000dcdc7809 */ /* 0x000fe40007800000 */
[----:B-1----:R-:W-:Y:S01]  /*2510*/  PRMT R228, R228, 0x8880, RZ ;  /* 0x00008880e4e47816 */ /* 0x002fe200000000ff */
[----:B------:R-:W1:Y:S01]  /*2520*/  F2I.TRUNC.NTZ R219, R219 ;  /* 0x000000db00db7305 */ /* 0x000e62000020f100 */
[----:B------:R-:W-:-:S04]  /*2530*/  FMNMX R218, R218, 127, PT ;  /* 0x42fe0000dada7809 */ /* 0x000fc80003800000 */
[----:B------:R-:W-:Y:S02]  /*2540*/  FMNMX R218, R218, -127, !PT ;  /* 0xc2fe0000dada7809 */ /* 0x000fe40007800000 */
[----:B0-----:R-:W-:Y:S01]  /*2550*/  PRMT R5, R5, 0x8880, RZ ;  /* 0x0000888005057816 */ /* 0x001fe200000000ff */
[----:B------:R-:W0:Y:S03]  /*2560*/  F2I.TRUNC.NTZ R232, R232 ;  /* 0x000000e800e87305 */ /* 0x000e26000020f100 */
[----:B------:R-:W-:Y:S02]  /*2570*/  PRMT R5, R5, 0x3340, R228 ;  /* 0x0000334005057816 */ /* 0x000fe400000000e4 */
[----:B-1----:R-:W-:-:S03]  /*2580*/  PRMT R219, R219, 0x8880, RZ ;  /* 0x00008880dbdb7816 */ /* 0x002fc600000000ff */
[----:B------:R-:W1:Y:S01]  /*2590*/  F2I.TRUNC.NTZ R218, R218 ;  /* 0x000000da00da7305 */ /* 0x000e62000020f100 */
[----:B------:R-:W-:Y:S02]  /*25a0*/  MOV R228, R219 ;  /* 0x000000db00e47202 */ /* 0x000fe40000000f00 */
[----:B0-----:R-:W-:-:S05]  /*25b0*/  PRMT R232, R232, 0x8880, RZ ;  /* 0x00008880e8e87816 */ /* 0x001fca00000000ff */
[----:B------:R-:W0:Y:S01]  /*25c0*/  F2I.TRUNC.NTZ R220, R220 ;  /* 0x000000dc00dc7305 */ /* 0x000e22000020f100 */
[----:B-1----:R-:W-:-:S07]  /*25d0*/  PRMT R218, R218, 0x8880, RZ ;  /* 0x00008880dada7816 */ /* 0x002fce00000000ff */
[----:B------:R-:W1:Y:S01]  /*25e0*/  F2I.TRUNC.NTZ R2, R2 ;  /* 0x0000000200027305 */ /* 0x000e62000020f100 */
[----:B------:R-:W-:Y:S01]  /*25f0*/  PRMT R218, R218, 0x3340, R232 ;  /* 0x00003340dada7816 */ /* 0x000fe200000000e8 */
[----:B------:R-:W-:Y:S01]  /*2600*/  FMUL R232, R53, 127 ;  /* 0x42fe000035e87820 */ /* 0x000fe20000400000 */
[----:B0-----:R-:W-:-:S05]  /*2610*/  PRMT R220, R220, 0x8880, RZ ;  /* 0x00008880dcdc7816 */ /* 0x001fca00000000ff */
[----:B------:R-:W0:Y:S01]  /*2620*/  F2I.TRUNC.NTZ R221, R221 ;  /* 0x000000dd00dd7305 */ /* 0x000e22000020f100 */
[----:B------:R-:W-:-:S04]  /*2630*/  FMNMX R232, R232, 127, PT ;  /* 0x42fe0000e8e87809 */ /* 0x000fc80003800000 */
[----:B------:R-:W-:Y:S02]  /*2640*/  FMNMX R232, R232, -127, !PT ;  /* 0xc2fe0000e8e87809 */ /* 0x000fe40007800000 */
[----:B-1----:R-:W-:Y:S01]  /*2650*/  PRMT R2, R2, 0x8880, RZ ;  /* 0x0000888002027816 */ /* 0x002fe200000000ff */
[----:B------:R-:W-:Y:S03]  /*2660*/  F2I.TRUNC.NTZ R229, R229 ;  /* 0x000000e500e57305 */ /* 0x000fe6000020f100 */
[----:B------:R-:W-:Y:S01]  /*2670*/  PRMT R219, R2, 0x3340, R220 ;  /* 0x0000334002db7816 */ /* 0x000fe200000000dc */
[----:B------:R-:W-:Y:S01]  /*2680*/  FMUL R220, R123, 127 ;  /* 0x42fe00007bdc7820 */ /* 0x000fe20000400000 */
[----:B------:R-:W-:Y:S01]  /*2690*/  FMUL R2, R140, 127 ;  /* 0x42fe00008c027820 */ /* 0x000fe20000400000 */
[----:B0-----:R-:W-:Y:S02]  /*26a0*/  PRMT R221, R221, 0x8880, RZ ;  /* 0x00008880dddd7816 */ /* 0x001fe400000000ff */
[----:B------:R-:W0:Y:S01]  /*26b0*/  F2I.TRUNC.NTZ R232, R232 ;  /* 0x000000e800e87305 */ /* 0x000e22000020f100 */
[----:B------:R-:W-:-:S02]  /*26c0*/  FMNMX R220, R220, 127, PT ;  /* 0x42fe0000dcdc7809 */ /* 0x000fc40003800000 */
[----:B------:R-:W-:Y:S01]  /*26d0*/  PRMT R228, R221, 0x3340, R228 ;  /* 0x00003340dde47816 */ /* 0x000fe200000000e4 */
[----:B------:R-:W-:Y:S01]  /*26e0*/  FMUL R221, R51, 127 ;  /* 0x42fe000033dd7820 */ /* 0x000fe20000400000 */
[----:B------:R-:W-:Y:S02]  /*26f0*/  FMNMX R2, R2, 127, PT ;  /* 0x42fe000002027809 */ /* 0x000fe40003800000 */
[----:B------:R-:W-:Y:S01]  /*2700*/  FMNMX R220, R220, -127, !PT ;  /* 0xc2fe0000dcdc7809 */ /* 0x000fe20007800000 */
[----:B------:R-:W1:Y:S01]  /*2710*/  F2I.TRUNC.NTZ R222, R222 ;  /* 0x000000de00de7305 */ /* 0x000e62000020f100 */
[----:B------:R-:W-:Y:S02]  /*2720*/  FMNMX R221, R221, 127, PT ;  /* 0x42fe0000dddd7809 */ /* 0x000fe40003800000 */
[----:B------:R-:W-:Y:S02]  /*2730*/  FMNMX R2, R2, -127, !PT ;  /* 0xc2fe000002027809 */ /* 0x000fe40007800000 */
[----:B------:R-:W-:-:S02]  /*2740*/  FMNMX R221, R221, -127, !PT ;  /* 0xc2fe0000dddd7809 */ /* 0x000fc40007800000 */
[----:B0-----:R-:W-:Y:S01]  /*2750*/  PRMT R232, R232, 0x8880, RZ ;  /* 0x00008880e8e87816 */ /* 0x001fe200000000ff */
[----:B------:R-:W0:Y:S01]  /*2760*/  F2I.TRUNC.NTZ R220, R220 ;  /* 0x000000dc00dc7305 */ /* 0x000e22000020f100 */
[----:B------:R-:W-:Y:S02]  /*2770*/  PRMT R229, R229, 0x8880, RZ ;  /* 0x00008880e5e57816 */ /* 0x000fe400000000ff */
[----:B-1----:R-:W-:-:S05]  /*2780*/  PRMT R222, R222, 0x8880, RZ ;  /* 0x00008880dede7816 */ /* 0x002fca00000000ff */
[----:B------:R-:W1:Y:S01]  /*2790*/  F2I.TRUNC.NTZ R2, R2 ;  /* 0x0000000200027305 */ /* 0x000e62000020f100 */
[----:B0-----:R-:W-:-:S07]  /*27a0*/  PRMT R220, R220, 0x8880, RZ ;  /* 0x00008880dcdc7816 */ /* 0x001fce00000000ff */
[----:B------:R-:W0:Y:S01]  /*27b0*/  F2I.TRUNC.NTZ R221, R221 ;  /* 0x000000dd00dd7305 */ /* 0x000e22000020f100 */
[----:B------:R-:W-:Y:S01]  /*27c0*/  PRMT R220, R220, 0x3340, R232 ;  /* 0x00003340dcdc7816 */ /* 0x000fe200000000e8 */
[----:B------:R-:W-:Y:S01]  /*27d0*/  FMUL R232, R118, 127 ;  /* 0x42fe000076e87820 */ /* 0x000fe20000400000 */
[----:B-1----:R-:W-:-:S05]  /*27e0*/  PRMT R2, R2, 0x8880, RZ ;  /* 0x0000888002027816 */ /* 0x002fca00000000ff */
[----:B------:R-:W1:Y:S01]  /*27f0*/  F2I.TRUNC.NTZ R4, R4 ;  /* 0x0000000400047305 */ /* 0x000e62000020f100 */
[----:B------:R-:W-:-:S04]  /*2800*/  FMNMX R232, R232, 127, PT ;  /* 0x42fe0000e8e87809 */ /* 0x000fc80003800000 */
[----:B------:R-:W-:Y:S02]  /*2810*/  FMNMX R232, R232, -127, !PT ;  /* 0xc2fe0000e8e87809 */ /* 0x000fe40007800000 */
[----:B0-----:R-:W-:-:S04]  /*2820*/  PRMT R221, R221, 0x8880, RZ ;  /* 0x00008880dddd7816 */ /* 0x001fc800000000ff */
[----:B------:R-:W-:Y:S01]  /*2830*/  PRMT R2, R2, 0x3340, R221 ;  /* 0x0000334002027816 */ /* 0x000fe200000000dd */
[----:B------:R-:W-:Y:S01]  /*2840*/  FMUL R221, R136, 127 ;  /* 0x42fe000088dd7820 */ /* 0x000fe20000400000 */
[----:B------:R-:W0:Y:S01]  /*2850*/  F2I.TRUNC.NTZ R232, R232 ;  /* 0x000000e800e87305 */ /* 0x000e22000020f100 */
[----:B-1----:R-:W-:-:S03]  /*2860*/  PRMT R4, R4, 0x8880, RZ ;  /* 0x0000888004047816 */ /* 0x002fc600000000ff */
[----:B------:R-:W-:-:S04]  /*2870*/  FMNMX R221, R221, 127, PT ;  /* 0x42fe0000dddd7809 */ /* 0x000fc80003800000 */
[----:B------:R-:W-:-:S06]  /*2880*/  FMNMX R221, R221, -127, !PT ;  /* 0xc2fe0000dddd7809 */ /* 0x000fcc0007800000 */
[----:B------:R-:W1:Y:S01]  /*2890*/  F2I.TRUNC.NTZ R221, R221 ;  /* 0x000000dd00dd7305 */ /* 0x000e62000020f100 */
[----:B0-----:R-:W-:Y:S02]  /*28a0*/  PRMT R232, R232, 0x8880, RZ ;  /* 0x00008880e8e87816 */ /* 0x001fe400000000ff */
[----:B-1----:R-:W-:-:S04]  /*28b0*/  PRMT R221, R221, 0x8880, RZ ;  /* 0x00008880dddd7816 */ /* 0x002fc800000000ff */
[----:B------:R-:W-:Y:S01]  /*28c0*/  PRMT R221, R221, 0x3340, R232 ;  /* 0x00003340dddd7816 */ /* 0x000fe200000000e8 */
[----:B------:R-:W-:-:S05]  /*28d0*/  FMUL R232, R120, 127 ;  /* 0x42fe000078e87820 */ /* 0x000fca0000400000 */
[----:B------:R-:W-:-:S04]  /*28e0*/  FMNMX R232, R232, 127, PT ;  /* 0x42fe0000e8e87809 */ /* 0x000fc80003800000 */
[----:B------:R-:W-:-:S06]  /*28f0*/  FMNMX R232, R232, -127, !PT ;  /* 0xc2fe0000e8e87809 */ /* 0x000fcc0007800000 */
[----:B------:R-:W0:Y:S02]  /*2900*/  F2I.TRUNC.NTZ R232, R232 ;  /* 0x000000e800e87305 */ /* 0x000e24000020f100 */
[----:B0-----:R-:W-:-:S04]  /*2910*/  PRMT R232, R232, 0x8880, RZ ;  /* 0x00008880e8e87816 */ /* 0x001fc800000000ff */
        /* <DEDUP_REMOVED lines=12> */
[----:B------:R-:W-:Y:S02]  /*29e0*/  PRMT R4, R4, 0x3340, R232 ;  /* 0x0000334004047816 */ /* 0x000fe400000000e8 */
[----:B------:R-:W2:Y:S01]  /*29f0*/  LDL R232, [R1] ;  /* 0x0000000001e87983 */ /* 0x000ea20000100800 */
[----:B------:R-:W-:Y:S01]  /*2a00*/  PRMT R209, R223, 0x5410, R209 ;  /* 0x00005410dfd17816 */ /* 0x000fe200000000d1 */
[----:B------:R-:W-:Y:S01]  /*2a10*/  FMUL R223, R128, 127 ;  /* 0x42fe000080df7820 */ /* 0x000fe20000400000 */
[----:B------:R-:W-:Y:S01]  /*2a20*/  PRMT R210, R230, 0x5410, R210 ;  /* 0x00005410e6d27816 */ /* 0x000fe200000000d2 */
[----:B------:R-:W-:-:S03]  /*2a30*/  FMUL R230, R130, 127 ;  /* 0x42fe000082e67820 */ /* 0x000fc60000400000 */
[----:B------:R-:W-:Y:S02]  /*2a40*/  FMNMX R223, R223, 127, PT ;  /* 0x42fe0000dfdf7809 */ /* 0x000fe40003800000 */
[----:B------:R-:W-:Y:S02]  /*2a50*/  FMNMX R230, R230, 127, PT ;  /* 0x42fe0000e6e67809 */ /* 0x000fe40003800000 */
[----:B------:R-:W-:Y:S02]  /*2a60*/  FMNMX R223, R223, -127, !PT ;  /* 0xc2fe0000dfdf7809 */ /* 0x000fe40007800000 */
[----:B------:R-:W-:-:S04]  /*2a70*/  FMNMX R230, R230, -127, !PT ;  /* 0xc2fe0000e6e67809 */ /* 0x000fc80007800000 */
[----:B------:R-:W0:Y:S08]  /*2a80*/  F2I.TRUNC.NTZ R223, R223 ;  /* 0x000000df00df7305 */ /* 0x000e30000020f100 */
[----:B------:R-:W1:Y:S01]  /*2a90*/  F2I.TRUNC.NTZ R230, R230 ;  /* 0x000000e600e67305 */ /* 0x000e62000020f100 */
[----:B0-----:R-:W-:Y:S02]  /*2aa0*/  PRMT R223, R223, 0x8880, RZ ;  /* 0x00008880dfdf7816 */ /* 0x001fe400000000ff */
[----:B------:R-:W-:-:S02]  /*2ab0*/  PRMT R211, R224, 0x5410, R211 ;  /* 0x00005410e0d37816 */ /* 0x000fc400000000d3 */
[----:B------:R-:W3:Y:S01]  /*2ac0*/  LDL R224, [R1+0xc] ;  /* 0x00000c0001e07983 */ /* 0x000ee20000100800 */
[----:B-1----:R-:W-:Y:S01]  /*2ad0*/  PRMT R230, R230, 0x8880, RZ ;  /* 0x00008880e6e67816 */ /* 0x002fe200000000ff */
[----:B--2---:R-:W-:-:S05]  /*2ae0*/  FMUL R232, R232, 127 ;  /* 0x42fe0000e8e87820 */ /* 0x004fca0000400000 */
        /* <DEDUP_REMOVED lines=11> */
[----:B------:R-:W2:Y:S01]  /*2ba0*/  LDL R232, [R1+0x10] ;  /* 0x0000100001e87983 */ /* 0x000ea20000100800 */
[----:B---3--:R-:W-:-:S05]  /*2bb0*/  FMUL R224, R224, 127 ;  /* 0x42fe0000e0e07820 */ /* 0x008fca0000400000 */
[----:B------:R-:W-:-:S04]  /*2bc0*/  FMNMX R224, R224, 127, PT ;  /* 0x42fe0000e0e07809 */ /* 0x000fc80003800000 */
[----:B------:R-:W-:-:S06]  /*2bd0*/  FMNMX R224, R224, -127, !PT ;  /* 0xc2fe0000e0e07809 */ /* 0x000fcc0007800000 */
[----:B------:R-:W0:Y:S01]  /*2be0*/  F2I.TRUNC.NTZ R224, R224 ;  /* 0x000000e000e07305 */ /* 0x000e22000020f100 */
[----:B------:R-:W-:Y:S02]  /*2bf0*/  PRMT R212, R0, 0x5410, R212 ;  /* 0x0000541000d47816 */ /* 0x000fe400000000d4 */
[----:B------:R-:W3:Y:S01]  /*2c00*/  LDL R0, [R1+0x4] ;  /* 0x0000040001007983 */ /* 0x000ee20000100800 */
[----:B0-----:R-:W-:Y:S01]  /*2c10*/  PRMT R224, R224, 0x8880, RZ ;  /* 0x00008880e0e07816 */ /* 0x001fe200000000ff */
[----:B--2---:R-:W-:-:S05]  /*2c20*/  FMUL R232, R232, 127 ;  /* 0x42fe0000e8e87820 */ /* 0x004fca0000400000 */
        /* <DEDUP_REMOVED lines=234> */
[----:B------:R-:W-:Y:S01]  /*3ad0*/  PRMT R229, R4, 0x5410, R229 ;  /* 0x0000541004e57816 */ /* 0x000fe200000000e5 */
[----:B------:R-:W-:Y:S01]  /*3ae0*/  FMUL R4, R252, 127 ;  /* 0x42fe0000fc047820 */ /* 0x000fe20000400000 */
[----:B0-----:R-:W-:-:S04]  /*3af0*/  PRMT R2, R2, 0x8880, RZ ;  /* 0x0000888002027816 */ /* 0x001fc800000000ff */
        /* <DEDUP_REMOVED lines=14> */
[----:B------:R-:W0:Y:S02]  /*3be0*/  F2I.TRUNC.NTZ R3, R3 ;  /* 0x0000000300037305 */ /* 0x000e24000020f100 */
[----:B0-----:R-:W-:Y:S01]  /*3bf0*/  PRMT R3, R3, 0x8880, RZ ;  /* 0x0000888003037816 */ /* 0x001fe200000000ff */
        /* <DEDUP_REMOVED lines=21> */
[----:B------:R-:W0:Y:S01]  /*3d50*/  F2I.TRUNC.NTZ R4, R4 ;  /* 0x0000000400047305 */ /* 0x000e22000020f100 */
[----:B------:R-:W-:Y:S01]  /*3d60*/  PRMT R232, R2, 0x5410, R232 ;  /* 0x0000541002e87816 */ /* 0x000fe200000000e8 */
[----:B------:R-:W-:Y:S01]  /*3d70*/  FMUL R2, R248, 127 ;  /* 0x42fe0000f8027820 */ /* 0x000fe20000400000 */
[----:B0-----:R-:W-:-:S04]  /*3d80*/  PRMT R4, R4, 0x8880, RZ ;  /* 0x0000888004047816 */ /* 0x001fc800000000ff */
[----:B------:R-:W-:Y:S01]  /*3d90*/  PRMT R234, R3, 0x3340, R4 ;  /* 0x0000334003ea7816 */ /* 0x000fe20000000004 */
[----:B------:R-:W-:Y:S01]  /*3da0*/  FMUL R3, R247, 127 ;  /* 0x42fe0000f7037820 */ /* 0x000fe20000400000 */
[----:B------:R-:W-:-:S04]  /*3db0*/  FMNMX R2, R2, 127, PT ;  /* 0x42fe000002027809 */ /* 0x000fc80003800000 */
[----:B------:R-:W-:Y:S02]  /*3dc0*/  FMNMX R3, R3, 127, PT ;  /* 0x42fe000003037809 */ /* 0x000fe40003800000 */
[----:B------:R-:W-:Y:S02]  /*3dd0*/  FMNMX R2, R2, -127, !PT ;  /* 0xc2fe000002027809 */ /* 0x000fe40007800000 */
[----:B------:R-:W-:-:S04]  /*3de0*/  FMNMX R3, R3, -127, !PT ;  /* 0xc2fe000003037809 */ /* 0x000fc80007800000 */
[----:B------:R-:W0:Y:S08]  /*3df0*/  F2I.TRUNC.NTZ R2, R2 ;  /* 0x0000000200027305 */ /* 0x000e30000020f100 */
[----:B------:R-:W1:Y:S01]  /*3e00*/  F2I.TRUNC.NTZ R3, R3 ;  /* 0x0000000300037305 */ /* 0x000e62000020f100 */
[----:B------:R-:W-:Y:S01]  /*3e10*/  PRMT R233, R0, 0x5410, R233 ;  /* 0x0000541000e97816 */ /* 0x000fe200000000e9 */
[----:B------:R-:W-:Y:S01]  /*3e20*/  FMUL R0, R246, 127 ;  /* 0x42fe0000f6007820 */ /* 0x000fe20000400000 */
[----:B0-----:R-:W-:-:S02]  /*3e30*/  PRMT R2, R2, 0x8880, RZ ;  /* 0x0000888002027816 */ /* 0x001fc400000000ff */
[----:B-1----:R-:W-:-:S04]  /*3e40*/  PRMT R3, R3, 0x8880, RZ ;  /* 0x0000888003037816 */ /* 0x002fc800000000ff */
        /* <DEDUP_REMOVED lines=20> */
[----:B0-----:R-:W-:Y:S02]  /*3f90*/  PRMT R2, R2, 0x8880, RZ ;  /* 0x0000888002027816 */ /* 0x001fe400000000ff */
[----:B-1----:R-:W-:-:S04]  /*3fa0*/  PRMT R0, R0, 0x8880, RZ ;  /* 0x0000888000007816 */ /* 0x002fc800000000ff */
[----:B------:R-:W-:Y:S01]  /*3fb0*/  PRMT R0, R0, 0x3340, R2 ;  /* 0x0000334000007816 */ /* 0x000fe20000000002 */
[----:B------:R-:W-:-:S03]  /*3fc0*/  FMUL R2, R236, 127 ;  /* 0x42fe0000ec027820 */ /* 0x000fc60000400000 */
        /* <DEDUP_REMOVED lines=11> */
[----:B------:R-:W-:Y:S01]  /*4080*/  FMUL R0, R242, 127 ;  /* 0x42fe0000f2007820 */ /* 0x000fe20000400000 */
[----:B------:R-:W-:-:S04]  /*4090*/  FMUL R2, R241, 127 ;  /* 0x42fe0000f1027820 */ /* 0x000fc80000400000 */
[----:B------:R-:W-:Y:S02]  /*40a0*/  FMNMX R0, R0, 127, PT ;  /* 0x42fe000000007809 */ /* 0x000fe40003800000 */
        /* <DEDUP_REMOVED lines=30> */
[----:B------:R-:W-:Y:S02]  /*4290*/  PRMT R0, R0, 0x3340, R2 ;  /* 0x0000334000007816 */ /* 0x000fe40000000002 */
[----:B------:R-:W-:Y:S02]  /*42a0*/  MOV R238, RZ ;  /* 0x000000ff00ee7202 */ /* 0x000fe40000000f00 */
[----:B------:R-:W-:Y:S02]  /*42b0*/  PRMT R237, R0, 0x5410, R237 ;  /* 0x0000541000ed7816 */ /* 0x000fe400000000ed */
[----:B------:R-:W-:Y:S02]  /*42c0*/  MOV R240, 0xff800000 ;  /* 0xff80000000f07802 */ /* 0x000fe40000000f00 */
[----:B------:R-:W-:-:S07]  /*42d0*/  MOV R0, RZ ;  /* 0x000000ff00007202 */ /* 0x000fce0000000f00 */
.L_x_10:
[----:B------:R-:W0:Y:S01]  /*42e0*/  S2R R241, SR_TID.X ;  /* 0x0000000000f17919 */ /* 0x000e220000002100 */
[----:B------:R-:W0:Y:S08]  /*42f0*/  S2UR UR4, SR_CTAID.X ;  /* 0x00000000000479c3 */ /* 0x000e300000002500 */
[----:B------:R-:W0:Y:S02]  /*4300*/  LDC R2, c[0x0][0x360] ;  /* 0x0000d800ff027b82 */ /* 0x000e240000000800 */
[----:B0-----:R-:W-:Y:S01]  /*4310*/  IMAD R2, R2, UR4, R241 ;  /* 0x0000000402027c24 */ /* 0x001fe2000f8e02f1 */
[----:B------:R-:W-:Y:S05]  /*4320*/  WARPSYNC.ALL ;  /* 0x0000000000007948 */ /* 0x000fea0003800000 */
[----:B------:R-:W-:Y:S01]  /*4330*/  IADD3 R2, PT, PT, R2, 0x1, -R238 ;  /* 0x0000000102027810 */ /* 0x000fe20007ffe8ee */
[----:B------:R-:W-:Y:S03]  /*4340*/  BAR.SYNC.DEFER_BLOCKING 0x0 ;  /* 0x0000000000007b1d */ /* 0x000fe60000010000 */
[----:B------:R-:W-:-:S03]  /*4350*/  VIMNMX R239, PT, PT, R2, 0x40, PT ;  /* 0x0000004002ef7848 */ /* 0x000fc60003fe0100 */
[----:B------:R-:W-:Y:S01]  /*4360*/  BSSY.RECONVERGENT B0, `(.L_x_1) ;  /* 0x0000065000007945 */ /* 0x000fe20003800200 */
[----:B------:R-:W-:-:S13]  /*4370*/  ISETP.GE.AND P0, PT, R241, R239, PT ;  /* 0x000000eff100720c */ /* 0x000fda0003f06270 */
[----:B------:R-:W-:Y:S05]  /*4380*/  @P0 BRA `(.L_x_2) ;  /* 0x0000000400880947 */ /* 0x000fea0003800000 */
.L_x_4:
[----:B------:R-:W0:Y:S01]  /*4390*/  S2UR UR5, SR_CgaCtaId ;  /* 0x00000000000579c3 */ /* 0x000e220000008800 */
[----:B------:R-:W1:Y:S01]  /*43a0*/  LDCU.128 UR12, c[0x0][0x380] ;  /* 0x00007000ff0c77ac */ /* 0x000e620008000c00 */
[----:B------:R-:W-:Y:S02]  /*43b0*/  IADD3 R5, P2, PT, R241, R238, RZ ;  /* 0x000000eef1057210 */ /* 0x000fe40007f5e0ff */
[----:B------:R-:W-:Y:S01]  /*43c0*/  MOV R244, 0xf ;  /* 0x0000000f00f47802 */ /* 0x000fe20000000f00 */
[----:B------:R-:W-:Y:S01]  /*43d0*/  UMOV UR4, 0x400 ;  /* 0x0000040000047882 */ /* 0x000fe20000000000 */
[----:B------:R-:W-:Y:S02]  /*43e0*/  SHF.L.U32 R4, R5, 0x7, RZ ;  /* 0x0000000705047819 */ /* 0x000fe400000006ff */
[----:B------:R-:W-:-:S04]  /*43f0*/  IADD3.X R3, PT, PT, RZ, RZ, RZ, P2, !PT ;  /* 0x000000ffff037210 */ /* 0x000fc800017fe4ff */
[----:B------:R-:W-:Y:S02]  /*4400*/  SHF.L.U64.HI R5, R5, 0x7, R3 ;  /* 0x0000000705057819 */ /* 0x000fe40000010203 */
[C---:B-1----:R-:W-:Y:S02]  /*4410*/  IADD3 R2, P1, PT, R4.reuse, UR12, RZ ;  /* 0x0000000c04027c10 */ /* 0x042fe4000ff3e0ff */
[----:B------:R-:W-:Y:S02]  /*4420*/  IADD3 R4, P0, PT, R4, UR14, RZ ;  /* 0x0000000e04047c10 */ /* 0x000fe4000ff1e0ff */
[----:B------:R-:W-:Y:S01]  /*4430*/  IADD3 R2, P2, PT, R2, 0x7, RZ ;  /* 0x0000000702027810 */ /* 0x000fe20007f5e0ff */
[----:B0-----:R-:W-:Y:S01]  /*4440*/  ULEA UR6, UR5, UR4, 0x18 ;  /* 0x0000000405067291 */ /* 0x001fe2000f8ec0ff */
[----:B------:R-:W-:Y:S01]  /*4450*/  IADD3 R4, P3, PT, R4, 0x7, RZ ;  /* 0x0000000704047810 */ /* 0x000fe20007f7e0ff */
[----:B------:R-:W-:Y:S01]  /*4460*/  UIADD3 UR4, UPT, UPT, UR4, 0x2000, URZ ;  /* 0x0000200004047890 */ /* 0x000fe2000fffe0ff */
[----:B------:R-:W-:-:S02]  /*4470*/  IADD3.X R3, PT, PT, RZ, UR13, R5, P2, P1 ;  /* 0x0000000dff037c10 */ /* 0x000fc400097e2405 */
[----:B------:R-:W-:Y:S01]  /*4480*/  IADD3.X R5, PT, PT, RZ, UR15, R5, P3, P0 ;  /* 0x0000000fff057c10 */ /* 0x000fe20009fe0405 */
[----:B------:R-:W-:Y:S01]  /*4490*/  ULEA UR4, UR5, UR4, 0x18 ;  /* 0x0000000405047291 */ /* 0x000fe2000f8ec0ff */
[----:B------:R-:W-:-:S04]  /*44a0*/  LEA R243, R241, UR6, 0x7 ;  /* 0x00000006f1f37c11 */ /* 0x000fc8000f8e38ff */
[----:B------:R-:W-:Y:S02]  /*44b0*/  IADD3 R243, PT, PT, R243, 0x7, RZ ;  /* 0x00000007f3f37810 */ /* 0x000fe40007ffe0ff */
[----:B------:R-:W-:-:S04]  /*44c0*/  LEA R242, R241, UR4, 0x7 ;  /* 0x00000004f1f27c11 */ /* 0x000fc8000f8e38ff */
[----:B------:R-:W-:-:S07]  /*44d0*/  IADD3 R242, PT, PT, R242, 0x7, RZ ;  /* 0x00000007f2f27810 */ /* 0x000fce0007ffe0ff */
.L_x_3:
[----:B------:R-:W2:Y:S04]  /*44e0*/  LDG.E.U8.CONSTANT R245, desc[UR8][R2.64+-0x7] ;  /* 0xfffff90802f57981 */ /* 0x000ea8000c1e9100 */
[----:B------:R-:W3:Y:S04]  /*44f0*/  LDG.E.U8.CONSTANT R246, desc[UR8][R4.64+-0x7] ;  /* 0xfffff90804f67981 */ /* 0x000ee8000c1e9100 */
[----:B------:R-:W4:Y:S04]  /*4500*/  LDG.E.U8.CONSTANT R247, desc[UR8][R2.64+-0x6] ;  /* 0xfffffa0802f77981 */ /* 0x000f28000c1e9100 */
[----:B------:R-:W5:Y:S04]  /*4510*/  LDG.E.U8.CONSTANT R248, desc[UR8][R4.64+-0x6] ;  /* 0xfffffa0804f87981 */ /* 0x000f68000c1e9100 */
[----:B------:R-:W5:Y:S04]  /*4520*/  LDG.E.U8.CONSTANT R249, desc[UR8][R2.64+-0x5] ;  /* 0xfffffb0802f97981 */ /* 0x000f68000c1e9100 */
[----:B------:R-:W5:Y:S04]  /*4530*/  LDG.E.U8.CONSTANT R250, desc[UR8][R4.64+-0x5] ;  /* 0xfffffb0804fa7981 */ /* 0x000f68000c1e9100 */
[----:B------:R-:W5:Y:S04]  /*4540*/  LDG.E.U8.CONSTANT R251, desc[UR8][R2.64+-0x4] ;  /* 0xfffffc0802fb7981 */ /* 0x000f68000c1e9100 */
[----:B------:R-:W5:Y:S04]  /*4550*/  LDG.E.U8.CONSTANT R252, desc[UR8][R4.64+-0x4] ;  /* 0xfffffc0804fc7981 */ /* 0x000f68000c1e9100 */
[----:B--2---:R0:W-:Y:S04]  /*4560*/  STS.U8 [R243+-0x7], R245 ;  /* 0xfffff9f5f3007388 */ /* 0x0041e80000000000 */
[----:B---3--:R1:W-:Y:S04]  /*4570*/  STS.U8 [R242+-0x7], R246 ;  /* 0xfffff9f6f2007388 */ /* 0x0083e80000000000 */
[----:B----4-:R2:W-:Y:S04]  /*4580*/  STS.U8 [R243+-0x6], R247 ;  /* 0xfffffaf7f3007388 */ /* 0x0105e80000000000 */
[----:B0-----:R-:W3:Y:S04]  /*4590*/  LDG.E.U8.CONSTANT R245, desc[UR8][R2.64+-0x3] ;  /* 0xfffffd0802f57981 */ /* 0x001ee8000c1e9100 */
[----:B-1----:R-:W4:Y:S04]  /*45a0*/  LDG.E.U8.CONSTANT R246, desc[UR8][R4.64+-0x3] ;  /* 0xfffffd0804f67981 */ /* 0x002f28000c1e9100 */
[----:B-----5:R0:W-:Y:S04]  /*45b0*/  STS.U8 [R242+-0x6], R248 ;  /* 0xfffffaf8f2007388 */ /* 0x0201e80000000000 */
[----:B--2---:R-:W2:Y:S04]  /*45c0*/  LDG.E.U8.CONSTANT R247, desc[UR8][R2.64+-0x2] ;  /* 0xfffffe0802f77981 */ /* 0x004ea8000c1e9100 */
[----:B------:R1:W-:Y:S04]  /*45d0*/  STS.U8 [R243+-0x5], R249 ;  /* 0xfffffbf9f3007388 */ /* 0x0003e80000000000 */
[----:B0-----:R-:W5:Y:S04]  /*45e0*/  LDG.E.U8.CONSTANT R248, desc[UR8][R4.64+-0x2] ;  /* 0xfffffe0804f87981 */ /* 0x001f68000c1e9100 */
[----:B------:R0:W-:Y:S04]  /*45f0*/  STS.U8 [R242+-0x5], R250 ;  /* 0xfffffbfaf2007388 */ /* 0x0001e80000000000 */
[----:B-1----:R-:W5:Y:S04]  /*4600*/  LDG.E.U8.CONSTANT R249, desc[UR8][R2.64+-0x1] ;  /* 0xffffff0802f97981 */ /* 0x002f68000c1e9100 */
[----:B------:R1:W-:Y:S04]  /*4610*/  STS.U8 [R243+-0x4], R251 ;  /* 0xfffffcfbf3007388 */ /* 0x0003e80000000000 */
[----:B0-----:R-:W5:Y:S04]  /*4620*/  LDG.E.U8.CONSTANT R250, desc[UR8][R4.64+-0x1] ;  /* 0xffffff0804fa7981 */ /* 0x001f68000c1e9100 */
[----:B------:R0:W-:Y:S04]  /*4630*/  STS.U8 [R242+-0x4], R252 ;  /* 0xfffffcfcf2007388 */ /* 0x0001e80000000000 */
[----:B-1----:R-:W5:Y:S04]  /*4640*/  LDG.E.U8.CONSTANT R251, desc[UR8][R2.64] ;  /* 0x0000000802fb7981 */ /* 0x002f68000c1e9100 */
[----:B0-----:R-:W5:Y:S04]  /*4650*/  LDG.E.U8.CONSTANT R252, desc[UR8][R4.64] ;  /* 0x0000000804fc7981 */ /* 0x001f68000c1e9100 */
[----:B---3--:R0:W-:Y:S04]  /*4660*/  STS.U8 [R243+-0x3], R245 ;  /* 0xfffffdf5f3007388 */ /* 0x0081e80000000000 */
[----:B----4-:R1:W-:Y:S04]  /*4670*/  STS.U8 [R242+-0x3], R246 ;  /* 0xfffffdf6f2007388 */ /* 0x0103e80000000000 */
[----:B0-----:R-:W3:Y:S04]  /*4680*/  LDG.E.U8.CONSTANT R245, desc[UR8][R2.64+0x1] ;  /* 0x0000010802f57981 */ /* 0x001ee8000c1e9100 */
[----:B--2---:R0:W-:Y:S04]  /*4690*/  STS.U8 [R243+-0x2], R247 ;  /* 0xfffffef7f3007388 */ /* 0x0041e80000000000 */
[----:B-1----:R-:W2:Y:S04]  /*46a0*/  LDG.E.U8.CONSTANT R246, desc[UR8][R4.64+0x1] ;  /* 0x0000010804f67981 */ /* 0x002ea8000c1e9100 */
[----:B-----5:R1:W-:Y:S04]  /*46b0*/  STS.U8 [R242+-0x2], R248 ;  /* 0xfffffef8f2007388 */ /* 0x0203e80000000000 */
[----:B0-----:R-:W4:Y:S04]  /*46c0*/  LDG.E.U8.CONSTANT R247, desc[UR8][R2.64+0x2] ;  /* 0x0000020802f77981 */ /* 0x001f28000c1e9100 */
[----:B------:R0:W-:Y:S04]  /*46d0*/  STS.U8 [R243+-0x1], R249 ;  /* 0xfffffff9f3007388 */ /* 0x0001e80000000000 */
[----:B-1----:R-:W5:Y:S04]  /*46e0*/  LDG.E.U8.CONSTANT R248, desc[UR8][R4.64+0x2] ;  /* 0x0000020804f87981 */ /* 0x002f68000c1e9100 */
[----:B------:R1:W-:Y:S04]  /*46f0*/  STS.U8 [R242+-0x1], R250 ;  /* 0xfffffffaf2007388 */ /* 0x0003e80000000000 */
[----:B0-----:R-:W5:Y:S04]  /*4700*/  LDG.E.U8.CONSTANT R249, desc[UR8][R2.64+0x3] ;  /* 0x0000030802f97981 */ /* 0x001f68000c1e9100 */
[----:B------:R0:W-:Y:S04]  /*4710*/  STS.U8 [R243], R251 ;  /* 0x000000fbf3007388 */ /* 0x0001e80000000000 */
[----:B-1----:R-:W5:Y:S04]  /*4720*/  LDG.E.U8.CONSTANT R250, desc[UR8][R4.64+0x3] ;  /* 0x0000030804fa7981 */ /* 0x002f68000c1e9100 */
[----:B------:R1:W-:Y:S04]  /*4730*/  STS.U8 [R242], R252 ;  /* 0x000000fcf2007388 */ /* 0x0003e80000000000 */
[----:B0-----:R-:W5:Y:S04]  /*4740*/  LDG.E.U8.CONSTANT R251, desc[UR8][R2.64+0x4] ;  /* 0x0000040802fb7981 */ /* 0x001f68000c1e9100 */
[----:B-1----:R-:W5:Y:S04]  /*4750*/  LDG.E.U8.CONSTANT R252, desc[UR8][R4.64+0x4] ;  /* 0x0000040804fc7981 */ /* 0x002f68000c1e9100 */
[----:B---3--:R0:W-:Y:S04]  /*4760*/  STS.U8 [R243+0x1], R245 ;  /* 0x000001f5f3007388 */ /* 0x0081e80000000000 */
[----:B--2---:R1:W-:Y:S04]  /*4770*/  STS.U8 [R242+0x1], R246 ;  /* 0x000001f6f2007388 */ /* 0x0043e80000000000 */
[----:B0-----:R-:W2:Y:S04]  /*4780*/  LDG.E.U8.CONSTANT R245, desc[UR8][R2.64+0x5] ;  /* 0x0000050802f57981 */ /* 0x001ea8000c1e9100 */
[----:B----4-:R0:W-:Y:S04]  /*4790*/  STS.U8 [R243+0x2], R247 ;  /* 0x000002f7f3007388 */ /* 0x0101e80000000000 */
[----:B-1----:R-:W3:Y:S04]  /*47a0*/  LDG.E.U8.CONSTANT R246, desc[UR8][R4.64+0x5] ;  /* 0x0000050804f67981 */ /* 0x002ee8000c1e9100 */
[----:B-----5:R1:W-:Y:S04]  /*47b0*/  STS.U8 [R242+0x2], R248 ;  /* 0x000002f8f2007388 */ /* 0x0203e80000000000 */
[----:B0-----:R-:W4:Y:S04]  /*47c0*/  LDG.E.U8.CONSTANT R247, desc[UR8][R2.64+0x6] ;  /* 0x0000060802f77981 */ /* 0x001f28000c1e9100 */
[----:B------:R0:W-:Y:S04]  /*47d0*/  STS.U8 [R243+0x3], R249 ;  /* 0x000003f9f3007388 */ /* 0x0001e80000000000 */
[----:B-1----:R-:W5:Y:S04]  /*47e0*/  LDG.E.U8.CONSTANT R248, desc[UR8][R4.64+0x6] ;  /* 0x0000060804f87981 */ /* 0x002f68000c1e9100 */
[----:B------:R1:W-:Y:S04]  /*47f0*/  STS.U8 [R242+0x3], R250 ;  /* 0x000003faf2007388 */ /* 0x0003e80000000000 */
[----:B0-----:R-:W5:Y:S04]  /*4800*/  LDG.E.U8.CONSTANT R249, desc[UR8][R2.64+0x7] ;  /* 0x0000070802f97981 */ /* 0x001f68000c1e9100 */
[----:B------:R0:W-:Y:S04]  /*4810*/  STS.U8 [R243+0x4], R251 ;  /* 0x000004fbf3007388 */ /* 0x0001e80000000000 */
[----:B-1----:R-:W5:Y:S04]  /*4820*/  LDG.E.U8.CONSTANT R250, desc[UR8][R4.64+0x7] ;  /* 0x0000070804fa7981 */ /* 0x002f68000c1e9100 */
[----:B------:R1:W-:Y:S04]  /*4830*/  STS.U8 [R242+0x4], R252 ;  /* 0x000004fcf2007388 */ /* 0x0003e80000000000 */
[----:B0-----:R0:W5:Y:S04]  /*4840*/  LDG.E.U8.CONSTANT R251, desc[UR8][R2.64+0x8] ;  /* 0x0000080802fb7981 */ /* 0x001168000c1e9100 */
[----:B-1----:R1:W5:Y:S01]  /*4850*/  LDG.E.U8.CONSTANT R252, desc[UR8][R4.64+0x8] ;  /* 0x0000080804fc7981 */ /* 0x002362000c1e9100 */
[----:B------:R-:W-:-:S02]  /*4860*/  IADD3 R244, PT, PT, R244, 0x10, RZ ;  /* 0x00000010f4f47810 */ /* 0x000fc40007ffe0ff */
[----:B0-----:R-:W-:-:S04]  /*4870*/  IADD3 R2, P0, PT, R2, 0x10, RZ ;  /* 0x0000001002027810 */ /* 0x001fc80007f1e0ff */
[----:B------:R-:W-:Y:S02]  /*4880*/  IADD3.X R3, PT, PT, RZ, R3, RZ, P0, !PT ;  /* 0x00000003ff037210 */ /* 0x000fe400007fe4ff */
[----:B------:R-:W-:Y:S02]  /*4890*/  ISETP.NE.AND P0, PT, R244, 0x8f, PT ;  /* 0x0000008ff400780c */ /* 0x000fe40003f05270 */
[----:B-1----:R-:W-:-:S04]  /*48a0*/  IADD3 R4, P1, PT, R4, 0x10, RZ ;  /* 0x0000001004047810 */ /* 0x002fc80007f3e0ff */
[----:B------:R-:W-:Y:S01]  /*48b0*/  IADD3.X R5, PT, PT, RZ, R5, RZ, P1, !PT ;  /* 0x00000005ff057210 */ /* 0x000fe20000ffe4ff */
[----:B--2---:R-:W-:Y:S04]  /*48c0*/  STS.U8 [R243+0x5], R245 ;  /* 0x000005f5f3007388 */ /* 0x004fe80000000000 */
[----:B---3--:R-:W-:Y:S04]  /*48d0*/  STS.U8 [R242+0x5], R246 ;  /* 0x000005f6f2007388 */ /* 0x008fe80000000000 */
[----:B----4-:R-:W-:Y:S04]  /*48e0*/  STS.U8 [R243+0x6], R247 ;  /* 0x000006f7f3007388 */ /* 0x010fe80000000000 */
[----:B-----5:R-:W-:Y:S04]  /*48f0*/  STS.U8 [R242+0x6], R248 ;  /* 0x000006f8f2007388 */ /* 0x020fe80000000000 */
[----:B------:R-:W-:Y:S04]  /*4900*/  STS.U8 [R243+0x7], R249 ;  /* 0x000007f9f3007388 */ /* 0x000fe80000000000 */
[----:B------:R-:W-:Y:S04]  /*4910*/  STS.U8 [R242+0x7], R250 ;  /* 0x000007faf2007388 */ /* 0x000fe80000000000 */
[----:B------:R0:W-:Y:S04]  /*4920*/  STS.U8 [R243+0x8], R251 ;  /* 0x000008fbf3007388 */ /* 0x0001e80000000000 */
[----:B------:R1:W-:Y:S01]  /*4930*/  STS.U8 [R242+0x8], R252 ;  /* 0x000008fcf2007388 */ /* 0x0003e20000000000 */
[----:B0-----:R-:W-:-:S02]  /*4940*/  IADD3 R243, PT, PT, R243, 0x10, RZ ;  /* 0x00000010f3f37810 */ /* 0x001fc40007ffe0ff */
[----:B-1----:R-:W-:Y:S01]  /*4950*/  IADD3 R242, PT, PT, R242, 0x10, RZ ;  /* 0x00000010f2f27810 */ /* 0x002fe20007ffe0ff */
[----:B------:R-:W-:Y:S06]  /*4960*/  @P0 BRA `(.L_x_3) ;  /* 0xfffffff800dc0947 */ /* 0x000fec000383ffff */
[----:B------:R-:W0:Y:S02]  /*4970*/  LDCU UR4, c[0x0][0x360] ;  /* 0x00006c00ff0477ac */ /* 0x000e240008000800 */
[----:B0-----:R-:W-:-:S04]  /*4980*/  IADD3 R241, PT, PT, R241, UR4, RZ ;  /* 0x00000004f1f17c10 */ /* 0x001fc8000fffe0ff */
[----:B------:R-:W-:-:S13]  /*4990*/  ISETP.GE.AND P0, PT, R241, R239, PT ;  /* 0x000000eff100720c */ /* 0x000fda0003f06270 */
[----:B------:R-:W-:Y:S05]  /*49a0*/  @!P0 BRA `(.L_x_4) ;  /* 0xfffffff800788947 */ /* 0x000fea000383ffff */
.L_x_2:
[----:B------:R-:W-:Y:S05]  /*49b0*/  BSYNC.RECONVERGENT B0 ;  /* 0x0000000000007941 */ /* 0x000fea0003800200 */
.L_x_1:
[----:B------:R-:W-:Y:S01]  /*49c0*/  LEA R4, R238, R127, 0x7 ;  /* 0x0000007fee047211 */ /* 0x000fe200078e38ff */
[----:B------:R-:W-:Y:S03]  /*49d0*/  BAR.SYNC.DEFER_BLOCKING 0x0 ;  /* 0x0000000000007b1d */ /* 0x000fe60000010000 */
[----:B------:R-:W-:-:S05]  /*49e0*/  ISETP.GT.AND P0, PT, R4, 0xffff, PT ;  /* 0x0000ffff0400780c */ /* 0x000fca0003f04270 */
[----:B------:R-:W0:Y:S01]  /*49f0*/  S2UR UR5, SR_CTAID.X ;  /* 0x00000000000579c3 */ /* 0x000e220000002500 */
[----:B------:R-:W1:Y:S01]  /*4a00*/  LDCU UR4, c[0x0][0x360] ;  /* 0x00006c00ff0477ac */ /* 0x000e620008000800 */
[----:B------:R-:W-:Y:S01]  /*4a10*/  BSSY.RECONVERGENT B0, `(.L_x_5) ;  /* 0x0000347000007945 */ /* 0x000fe20003800200 */
[----:B------:R-:W2:Y:S05]  /*4a20*/  LDCU UR6, c[0x0][0x3c4] ;  /* 0x00007880ff0677ac */ /* 0x000eaa0008000800 */
[----:B------:R-:W3:Y:S02]  /*4a30*/  @!P0 LDC.64 R2, c[0x0][0x390] ;  /* 0x0000e400ff028b82 */ /* 0x000ee40000000a00 */
[----:B---3--:R-:W-:-:S05]  /*4a40*/  @!P0 IMAD.WIDE.U32 R2, R4, 0x4, R2 ;  /* 0x0000000404028825 */ /* 0x008fca00078e0002 */
[----:B------:R3:W-:Y:S02]  /*4a50*/  @!P0 CCTL.E.PF2 [R2] ;  /* 0x000000000200898f */ /* 0x0007e40000800100 */
[----:B---3--:R-:W1:Y:S01]  /*4a60*/  S2R R2, SR_TID.X ;  /* 0x0000000000027919 */ /* 0x008e620000002100 */
[----:B0-----:R-:W-:-:S05]  /*4a70*/  MOV R3, UR5 ;  /* 0x0000000500037c02 */ /* 0x001fca0008000f00 */
[----:B-1----:R-:W-:-:S05]  /*4a80*/  IMAD R4, R3, UR4, R2 ;  /* 0x0000000403047c24 */ /* 0x002fca000f8e0202 */
[----:B------:R-:W-:-:S04]  /*4a90*/  IADD3 R4, PT, PT, R4, 0x1, -R238 ;  /* 0x0000000104047810 */ /* 0x000fc80007ffe8ee */
[----:B------:R-:W-:-:S13]  /*4aa0*/  ISETP.GE.AND P0, PT, R4, 0x1, PT ;  /* 0x000000010400780c */ /* 0x000fda0003f06270 */
[----:B--2---:R-:W-:Y:S05]  /*4ab0*/  @!P0 BRA `(.L_x_6) ;  /* 0x0000003000f08947 */ /* 0x004fea0003800000 */
[----:B------:R-:W-:Y:S01]  /*4ac0*/  HFMA2 R4, -RZ, RZ, 0, 0 ;  /* 0x00000000ff047431 */ /* 0x000fe200000001ff */
[----:B------:R-:W-:-:S07]  /*4ad0*/  MOV R5, R240 ;  /* 0x000000f000057202 */ /* 0x000fce0000000f00 */
.L_x_9:
[----:B------:R-:W0:Y:S01]  /*4ae0*/  S2UR UR5, SR_CgaCtaId ;  /* 0x00000000000579c3 */ /* 0x000e220000008800 */
[----:B------:R-:W-:Y:S01]  /*4af0*/  UMOV UR4, 0x400 ;  /* 0x0000040000047882 */ /* 0x000fe20000000000 */
[----:B------:R-:W-:Y:S01]  /*4b00*/  BSSY.RECONVERGENT B1, `(.L_x_7) ;  /* 0x0000111000017945 */ /* 0x000fe20003800200 */
[----:B0-----:R-:W-:-:S06]  /*4b10*/  ULEA UR4, UR5, UR4, 0x18 ;  /* 0x0000000405047291 */ /* 0x001fcc000f8ec0ff */
[----:B------:R-:W-:-:S05]  /*4b20*/  LEA R3, R4, UR4, 0x7 ;  /* 0x0000000404037c11 */ /* 0x000fca000f8e38ff */
[----:B------:R-:W-:Y:S04]  /*4b30*/  LDS.U8 R2, [R3+0x7c] ;  /* 0x00007c0003027984 */ /* 0x000fe80000000000 */
[----:B------:R-:W0:Y:S04]  /*4b40*/  LDS.U8 R240, [R3+0x7d] ;  /* 0x00007d0003f07984 */ /* 0x000e280000000000 */
[----:B------:R-:W-:Y:S04]  /*4b50*/  LDS.U8 R241, [R3+0x7e] ;  /* 0x00007e0003f17984 */ /* 0x000fe80000000000 */
[----:B------:R-:W-:Y:S04]  /*4b60*/  LDS.U8 R242, [R3] ;  /* 0x0000000003f27984 */ /* 0x000fe80000000000 */
[----:B------:R-:W-:Y:S01]  /*4b70*/  LDS.U8 R243, [R3+0x4] ;  /* 0x0000040003f37984 */ /* 0x000fe20000000000 */
[----:B0-----:R-:W-:-:S03]  /*4b80*/  PRMT R2, R2, 0x3340, R240 ;  /* 0x0000334002027816 */ /* 0x001fc600000000f0 */
[----:B------:R-:W0:Y:S02]  /*4b90*/  LDS.U8 R240, [R3+0x7f] ;  /* 0x00007f0003f07984 */ /* 0x000e240000000000 */
[----:B0-----:R-:W-:Y:S02]  /*4ba0*/  PRMT R240, R241, 0x3340, R240 ;  /* 0x00003340f1f07816 */ /* 0x001fe400000000f0 */
[----:B------:R-:W-:Y:S02]  /*4bb0*/  LDS.U8 R241, [R3+0x2] ;  /* 0x0000020003f17984 */ /* 0x000fe40000000000 */
[----:B------:R-:W-:Y:S02]  /*4bc0*/  PRMT R2, R2, 0x5410, R240 ;  /* 0x0000541002027816 */ /* 0x000fe400000000f0 */
[----:B------:R-:W0:Y:S02]  /*4bd0*/  LDS.U8 R240, [R3+0x3] ;  /* 0x0000030003f07984 */ /* 0x000e240000000000 */
[----:B0-----:R-:W-:-:S02]  /*4be0*/  PRMT R240, R241, 0x3340, R240 ;  /* 0x00003340f1f07816 */ /* 0x001fc400000000f0 */
[----:B------:R-:W0:Y:S02]  /*4bf0*/  LDS.U8 R241, [R3+0x1] ;  /* 0x0000010003f17984 */ /* 0x000e240000000000 */
[----:B0-----:R-:W-:Y:S02]  /*4c00*/  PRMT R241, R242, 0x3340, R241 ;  /* 0x00003340f2f17816 */ /* 0x001fe400000000f1 */
[----:B------:R-:W-:Y:S02]  /*4c10*/  LDS.U8 R242, [R3+0x6] ;  /* 0x0000060003f27984 */ /* 0x000fe40000000000 */
[----:B------:R-:W-:Y:S02]  /*4c20*/  PRMT R240, R241, 0x5410, R240 ;  /* 0x00005410f1f07816 */ /* 0x000fe400000000f0 */
[----:B------:R-:W0:Y:S03]  /*4c30*/  LDS.U8 R241, [R3+0x7] ;  /* 0x0000070003f17984 */ /* 0x000e260000000000 */
[----:B------:R-:W-:Y:S01]  /*4c40*/  IDP.4A.S8.S8 R240, R206, R240, RZ ;  /* 0x000000f0cef07226 */ /* 0x000fe200000006ff */
[----:B0-----:R-:W-:-:S02]  /*4c50*/  PRMT R241, R242, 0x3340, R241 ;  /* 0x00003340f2f17816 */ /* 0x001fc400000000f1 */
[----:B------:R-:W0:Y:S02]  /*4c60*/  LDS.U8 R242, [R3+0x5] ;  /* 0x0000050003f27984 */ /* 0x000e240000000000 */
[----:B0-----:R-:W-:Y:S02]  /*4c70*/  PRMT R242, R243, 0x3340, R242 ;  /* 0x00003340f3f27816 */ /* 0x001fe400000000f2 */
[----:B------:R-:W-:Y:S02]  /*4c80*/  LDS.U8 R243, [R3+0x8] ;  /* 0x0000080003f37984 */ /* 0x000fe40000000000 */
[----:B------:R-:W-:Y:S02]  /*4c90*/  PRMT R241, R242, 0x5410, R241 ;  /* 0x00005410f2f17816 */ /* 0x000fe400000000f1 */
[----:B------:R-:W-:Y:S03]  /*4ca0*/  LDS.U8 R242, [R3+0xa] ;  /* 0x00000a0003f27984 */ /* 0x000fe60000000000 */
[----:B------:R-:W-:-:S02]  /*4cb0*/  IDP.4A.S8.S8 R240, R207, R241, R240 ;  /* 0x000000f1cff07226 */ /* 0x000fc400000006f0 */
[----:B------:R-:W0:Y:S02]  /*4cc0*/  LDS.U8 R241, [R3+0xb] ;  /* 0x00000b0003f17984 */ /* 0x000e240000000000 */
[----:B0-----:R-:W-:Y:S02]  /*4cd0*/  PRMT R241, R242, 0x3340, R241 ;  /* 0x00003340f2f17816 */ /* 0x001fe400000000f1 */
[----:B------:R-:W0:Y:S02]  /*4ce0*/  LDS.U8 R242, [R3+0x9] ;  /* 0x0000090003f27984 */ /* 0x000e240000000000 */
[----:B0-----:R-:W-:Y:S02]  /*4cf0*/  PRMT R242, R243, 0x3340, R242 ;  /* 0x00003340f3f27816 */ /* 0x001fe400000000f2 */
[----:B------:R-:W-:Y:S02]  /*4d00*/  LDS.U8 R243, [R3+0xc] ;  /* 0x00000c0003f37984 */ /* 0x000fe40000000000 */
[----:B------:R-:W-:-:S02]  /*4d10*/  PRMT R241, R242, 0x5410, R241 ;  /* 0x00005410f2f17816 */ /* 0x000fc400000000f1 */
[----:B------:R-:W-:Y:S03]  /*4d20*/  LDS.U8 R242, [R3+0xe] ;  /* 0x00000e0003f27984 */ /* 0x000fe60000000000 */
[----:B------:R-:W-:Y:S02]  /*4d30*/  IDP.4A.S8.S8 R240, R208, R241, R240 ;  /* 0x000000f1d0f07226 */ /* 0x000fe400000006f0 */
[----:B------:R-:W0:Y:S02]  /*4d40*/  LDS.U8 R241, [R3+0xf] ;  /* 0x00000f0003f17984 */ /* 0x000e240000000000 */
[----:B0-----:R-:W-:Y:S02]  /*4d50*/  PRMT R241, R242, 0x3340, R241 ;  /* 0x00003340f2f17816 */ /* 0x001fe400000000f1 */
[----:B------:R-:W0:Y:S02]  /*4d60*/  LDS.U8 R242, [R3+0xd] ;  /* 0x00000d0003f27984 */ /* 0x000e240000000000 */
[----:B0-----:R-:W-:-:S02]  /*4d70*/  PRMT R242, R243, 0x3340, R242 ;  /* 0x00003340f3f27816 */ /* 0x001fc400000000f2 */
[----:B------:R-:W-:Y:S02]  /*4d80*/  LDS.U8 R243, [R3+0x10] ;  /* 0x0000100003f37984 */ /* 0x000fe40000000000 */
[----:B------:R-:W-:Y:S02]  /*4d90*/  PRMT R241, R242, 0x5410, R241 ;  /* 0x00005410f2f17816 */ /* 0x000fe400000000f1 */
[----:B------:R-:W-:Y:S03]  /*4da0*/  LDS.U8 R242, [R3+0x12] ;  /* 0x0000120003f27984 */ /* 0x000fe60000000000 */
[----:B------:R-:W-:Y:S02]  /*4db0*/  IDP.4A.S8.S8 R240, R209, R241, R240 ;  /* 0x000000f1d1f07226 */ /* 0x000fe400000006f0 */
[----:B------:R-:W0:Y:S02]  /*4dc0*/  LDS.U8 R241, [R3+0x13] ;  /* 0x0000130003f17984 */ /* 0x000e240000000000 */
        /* <DEDUP_REMOVED lines=202> */
[----:B0-----:R-:W-:-:S04]  /*5a70*/  PRMT R242, R243, 0x3340, R242 ;  /* 0x00003340f3f27816 */ /* 0x001fc800000000f2 */
[----:B------:R-:W-:Y:S02]  /*5a80*/  PRMT R241, R242, 0x5410, R241 ;  /* 0x00005410f2f17816 */ /* 0x000fe400000000f1 */
[----:B------:R-:W-:Y:S03]  /*5a90*/  LDS.U8 R242, [R3+0x7a] ;  /* 0x00007a0003f27984 */ /* 0x000fe60000000000 */
[----:B------:R-:W-:Y:S02]  /*5aa0*/  IDP.4A.S8.S8 R240, R235, R241, R240 ;  /* 0x000000f1ebf07226 */ /* 0x000fe400000006f0 */
[----:B------:R-:W0:Y:S02]  /*5ab0*/  LDS.U8 R241, [R3+0x7b] ;  /* 0x00007b0003f17984 */ /* 0x000e240000000000 */
[----:B0-----:R-:W-:Y:S02]  /*5ac0*/  PRMT R241, R242, 0x3340, R241 ;  /* 0x00003340f2f17816 */ /* 0x001fe400000000f1 */
[----:B------:R-:W-:Y:S04]  /*5ad0*/  LDS.U8 R242, [R3+0x79] ;  /* 0x0000790003f27984 */ /* 0x000fe80000000000 */
[----:B------:R-:W0:Y:S02]  /*5ae0*/  LDS.U8 R3, [R3+0x78] ;  /* 0x0000780003037984 */ /* 0x000e240000000000 */
[----:B0-----:R-:W-:-:S04]  /*5af0*/  PRMT R3, R3, 0x3340, R242 ;  /* 0x0000334003037816 */ /* 0x001fc800000000f2 */
[----:B------:R-:W-:-:S05]  /*5b00*/  PRMT R3, R3, 0x5410, R241 ;  /* 0x0000541003037816 */ /* 0x000fca00000000f1 */
[----:B------:R-:W-:Y:S02]  /*5b10*/  IDP.4A.S8.S8 R3, R236, R3, R240 ;  /* 0x00000003ec037226 */ /* 0x000fe400000006f0 */
[----:B------:R-:W0:Y:S02]  /*5b20*/  LDC R240, c[0x0][0x3c8] ;  /* 0x0000f200fff07b82 */ /* 0x000e240000000800 */
[----:B------:R-:W-:-:S05]  /*5b30*/  IDP.4A.S8.S8 R3, R237, R2, R3 ;  /* 0x00000002ed037226 */ /* 0x000fca0000000603 */
[----:B------:R-:W-:-:S05]  /*5b40*/  I2FP.F32.S32 R3, R3 ;  /* 0x0000000300037245 */ /* 0x000fca0000201400 */
[----:B------:R-:W-:Y:S01]  /*5b50*/  FMUL R3, R3, UR6 ;  /* 0x0000000603037c20 */ /* 0x000fe20008400000 */
[----:B0-----:R-:W0:Y:S08]  /*5b60*/  MUFU.RCP R2, R240 ;  /* 0x000000f000027308 */ /* 0x001e300000001000 */
[----:B------:R1:W2:Y:S01]  /*5b70*/  FCHK P0, R3, R240 ;  /* 0x000000f003007302 */ /* 0x0002a20000000000 */
[----:B0-----:R-:W-:-:S04]  /*5b80*/  FFMA R241, R2, -R240, 1 ;  /* 0x3f80000002f17423 */ /* 0x001fc800000008f0 */
[----:B------:R-:W-:-:S04]  /*5b90*/  FFMA R2, R2, R241, R2 ;  /* 0x000000f102027223 */ /* 0x000fc80000000002 */
[----:B------:R-:W-:-:S04]  /*5ba0*/  FFMA R241, R3, R2, RZ ;  /* 0x0000000203f17223 */ /* 0x000fc800000000ff */
[----:B-1----:R-:W-:-:S04]  /*5bb0*/  FFMA R240, R241, -R240, R3 ;  /* 0x800000f0f1f07223 */ /* 0x002fc80000000003 */
[----:B------:R-:W-:Y:S01]  /*5bc0*/  FFMA R2, R2, R240, R241 ;  /* 0x000000f002027223 */ /* 0x000fe200000000f1 */
[----:B--2---:R-:W-:Y:S06]  /*5bd0*/  @!P0 BRA `(.L_x_8) ;  /* 0x00000000000c8947 */ /* 0x004fec0003800000 */
[----:B------:R-:W-:-:S07]  /*5be0*/  MOV R244, 0x5c00 ;  /* 0x00005c0000f47802 */ /* 0x000fce0000000f00 */
[----:B------:R-:W-:Y:S05]  /*5bf0*/  CALL.REL.NOINC `($__internal_1_$__cuda_sm3x_div_rn_noftz_f32_slowpath) ;  /* 0x000000b4009c7944 */ /* 0x000fea0003c00000 */
[----:B------:R-:W-:-:S07]  /*5c00*/  MOV R2, R240 ;  /* 0x000000f000027202 */ /* 0x000fce0000000f00 */
.L_x_8:
[----:B------:R-:W-:Y:S05]  /*5c10*/  BSYNC.RECONVERGENT B1 ;  /* 0x0000000000017941 */ /* 0x000fea0003800200 */
.L_x_7:
[----:B------:R-:W-:Y:S01]  /*5c20*/  HFMA2 R241, -RZ, RZ, 0.96630859375, -0.0022525787353515625 ;  /* 0x3bbb989dfff17431 */ /* 0x000fe200000001ff */
[----:B------:R-:W-:Y:S01]  /*5c30*/  FMNMX R240, R2, R5, !PT ;  /* 0x0000000502f07209 */ /* 0x000fe20007800000 */
[----:B------:R-:W0:Y:S01]  /*5c40*/  S2UR UR5, SR_CgaCtaId ;  /* 0x00000000000579c3 */ /* 0x000e220000008800 */
[----:B------:R-:W-:Y:S01]  /*5c50*/  MOV R3, 0x437c0000 ;  /* 0x437c000000037802 */ /* 0x000fe20000000f00 */
[----:B------:R-:W-:Y:S02]  /*5c60*/  UMOV UR4, 0x400 ;  /* 0x0000040000047882 */ /* 0x000fe40000000000 */
[C---:B------:R-:W-:Y:S01]  /*5c70*/  FADD R242, -R240.reuse, R5 ;  /* 0x00000005f0f27221 */ /* 0x040fe20000000100 */
[----:B------:R-:W-:Y:S01]  /*5c80*/  FADD R5, -R240, R2 ;  /* 0x00000002f0057221 */ /* 0x000fe20000000100 */
[----:B------:R-:W-:Y:S02]  /*5c90*/  UIADD3 UR4, UPT, UPT, UR4, 0x2000, URZ ;  /* 0x0000200004047890 */ /* 0x000fe4000fffe0ff */
[-C--:B------:R-:W-:Y:S01]  /*5ca0*/  FFMA.SAT R2, R242, R241.reuse, 0.5 ;  /* 0x3f000000f2027423 */ /* 0x080fe200000020f1 */
[----:B------:R-:W-:-:S03]  /*5cb0*/  FFMA.SAT R241, R5, R241, 0.5 ;  /* 0x3f00000005f17423 */ /* 0x000fc600000020f1 */
[-C--:B------:R-:W-:Y:S01]  /*5cc0*/  FFMA.RM R2, R2, R3.reuse, 12582913 ;  /* 0x4b40000102027423 */ /* 0x080fe20000004003 */
[----:B------:R-:W-:-:S03]  /*5cd0*/  FFMA.RM R241, R241, R3, 12582913 ;  /* 0x4b400001f1f17423 */ /* 0x000fc60000004003 */
[----:B------:R-:W-:Y:S01]  /*5ce0*/  FADD R243, R2, -12583039 ;  /* 0xcb40007f02f37421 */ /* 0x000fe20000000000 */
[C---:B------:R-:W-:Y:S01]  /*5cf0*/  FADD R3, R241.reuse, -12583039 ;  /* 0xcb40007ff1037421 */ /* 0x040fe20000000000 */
[----:B------:R-:W-:Y:S02]  /*5d00*/  SHF.L.U32 R241, R241, 0x17, RZ ;  /* 0x00000017f1f17819 */ /* 0x000fe400000006ff */
[----:B------:R-:W-:Y:S01]  /*5d10*/  FFMA R243, R242, 1.4426950216293334961, -R243 ;  /* 0x3fb8aa3bf2f37823 */ /* 0x000fe200000008f3 */
[C---:B------:R-:W-:Y:S01]  /*5d20*/  FFMA R3, R5.reuse, 1.4426950216293334961, -R3 ;  /* 0x3fb8aa3b05037823 */ /* 0x040fe20000000803 */
[----:B------:R-:W-:Y:S01]  /*5d30*/  SHF.L.U32 R2, R2, 0x17, RZ ;  /* 0x0000001702027819 */ /* 0x000fe200000006ff */
[----:B0-----:R-:W-:Y:S02]  /*5d40*/  ULEA UR4, UR5, UR4, 0x18 ;  /* 0x0000000405047291 */ /* 0x001fe4000f8ec0ff */
[----:B------:R-:W-:Y:S01]  /*5d50*/  FFMA R5, R5, 1.925963033500011079e-08, R3 ;  /* 0x32a5706005057823 */ /* 0x000fe20000000003 */
[----:B------:R-:W-:Y:S01]  /*5d60*/  FFMA R242, R242, 1.925963033500011079e-08, R243 ;  /* 0x32a57060f2f27823 */ /* 0x000fe200000000f3 */
[----:B------:R-:W0:Y:S04]  /*5d70*/  S2UR UR5, SR_CTAID.X ;  /* 0x00000000000579c3 */ /* 0x000e280000002500 */
[----:B------:R-:W1:Y:S08]  /*5d80*/  MUFU.EX2 R5, R5 ;  /* 0x0000000500057308 */ /* 0x000e700000000800 */
[----:B------:R-:W2:Y:S01]  /*5d90*/  MUFU.EX2 R242, R242 ;  /* 0x000000f200f27308 */ /* 0x000ea20000000800 */
[----:B-1----:R-:W-:Y:S01]  /*5da0*/  FMUL R5, R241, R5 ;  /* 0x00000005f1057220 */ /* 0x002fe20000400000 */
[C---:B------:R-:W-:Y:S01]  /*5db0*/  LEA R241, R4.reuse, UR4, 0x7 ;  /* 0x0000000404f17c11 */ /* 0x040fe2000f8e38ff */
[----:B------:R-:W1:Y:S01]  /*5dc0*/  LDCU UR4, c[0x0][0x360] ;  /* 0x00006c00ff0477ac */ /* 0x000e620008000800 */
[----:B------:R-:W-:-:S03]  /*5dd0*/  IADD3 R4, PT, PT, R4, 0x1, RZ ;  /* 0x0000000104047810 */ /* 0x000fc60007ffe0ff */
[----:B------:R-:W3:Y:S01]  /*5de0*/  LDS.S8 R3, [R241+0x7f] ;  /* 0x00007f00f1037984 */ /* 0x000ee20000000200 */
[----:B------:R-:W-:Y:S01]  /*5df0*/  IADD3 R244, PT, PT, R4, R238, RZ ;  /* 0x000000ee04f47210 */ /* 0x000fe20007ffe0ff */
[----:B--2---:R-:W-:Y:S01]  /*5e00*/  FMUL R242, R2, R242 ;  /* 0x000000f202f27220 */ /* 0x004fe20000400000 */
[----:B------:R-:W-:Y:S01]  /*5e10*/  ISETP.GE.AND P0, PT, R4, R239, PT ;  /* 0x000000ef0400720c */ /* 0x000fe20003f06270 */
[----:B------:R-:W1:Y:S02]  /*5e20*/  S2R R2, SR_TID.X ;  /* 0x0000000000027919 */ /* 0x000e640000002100 */
[----:B------:R-:W-:Y:S01]  /*5e30*/  FFMA R205, R242, R205, R5 ;  /* 0x000000cdf2cd7223 */ /* 0x000fe20000000005 */
[----:B---3--:R-:W2:Y:S02]  /*5e40*/  I2F.S16 R3, R3 ;  /* 0x0000000300037306 */ /* 0x008ea40000101400 */
[----:B--2---:R-:W-:-:S04]  /*5e50*/  FMUL R3, R5, R3 ;  /* 0x0000000305037220 */ /* 0x004fc80000400000 */
[----:B------:R-:W-:Y:S01]  /*5e60*/  FFMA R0, R242, R0, R3 ;  /* 0x00000000f2007223 */ /* 0x000fe20000000003 */
[----:B0-----:R-:W-:-:S05]  /*5e70*/  MOV R3, UR5 ;  /* 0x0000000500037c02 */ /* 0x001fca0008000f00 */
[----:B-1----:R-:W-:-:S05]  /*5e80*/  IMAD R243, R3, UR4, R2 ;  /* 0x0000000403f37c24 */ /* 0x002fca000f8e0202 */
[----:B------:R-:W-:Y:S02]  /*5e90*/  ISETP.LE.AND P1, PT, R244, R243, PT ;  /* 0x000000f3f400720c */ /* 0x000fe40003f23270 */
[----:B------:R-:W0:Y:S02]  /*5ea0*/  LDS.S8 R243, [R241] ;  /* 0x00000000f1f37984 */ /* 0x000e240000000200 */
[----:B0-----:R-:W0:Y:S02]  /*5eb0*/  I2F.S16 R243, R243 ;  /* 0x000000f300f37306 */ /* 0x001e240000101400 */
[----:B0-----:R-:W-:-:S04]  /*5ec0*/  FMUL R243, R5, R243 ;  /* 0x000000f305f37220 */ /* 0x001fc80000400000 */
[----:B------:R-:W-:Y:S02]  /*5ed0*/  FFMA R126, R242, R126, R243 ;  /* 0x0000007ef27e7223 */ /* 0x000fe400000000f3 */
[----:B------:R-:W0:Y:S02]  /*5ee0*/  LDS.S8 R243, [R241+0x1] ;  /* 0x00000100f1f37984 */ /* 0x000e240000000200 */
        /* <DEDUP_REMOVED lines=495> */
[----:B------:R-:W0:Y:S04]  /*7de0*/  LDS.S8 R243, [R241+0x7d] ;  /* 0x00007d00f1f37984 */ /* 0x000e280000000200 */
[----:B------:R-:W1:Y:S01]  /*7df0*/  LDS.S8 R241, [R241+0x7e] ;  /* 0x00007e00f1f17984 */ /* 0x000e620000000200 */
[----:B0-----:R-:W0:Y:S08]  /*7e00*/  I2F.S16 R243, R243 ;  /* 0x000000f300f37306 */ /* 0x001e300000101400 */
[----:B-1----:R-:W1:Y:S01]  /*7e10*/  I2F.S16 R241, R241 ;  /* 0x000000f100f17306 */ /* 0x002e620000101400 */
[----:B0-----:R-:W-:-:S04]  /*7e20*/  FMUL R243, R5, R243 ;  /* 0x000000f305f37220 */ /* 0x001fc80000400000 */
[----:B------:R-:W-:Y:S01]  /*7e30*/  FFMA R109, R242, R109, R243 ;  /* 0x0000006df26d7223 */ /* 0x000fe200000000f3 */
[----:B-1----:R-:W-:Y:S01]  /*7e40*/  FMUL R241, R5, R241 ;  /* 0x000000f105f17220 */ /* 0x002fe20000400000 */
[----:B------:R-:W-:-:S03]  /*7e50*/  MOV R5, R240 ;  /* 0x000000f000057202 */ /* 0x000fc60000000f00 */
[----:B------:R-:W-:Y:S01]  /*7e60*/  FFMA R110, R242, R110, R241 ;  /* 0x0000006ef26e7223 */ /* 0x000fe200000000f1 */
[----:B------:R-:W-:Y:S06]  /*7e70*/  @!P0 BRA P1, `(.L_x_9) ;  /* 0xffffffcc00188947 */ /* 0x000fec000083ffff */
.L_x_6:
[----:B------:R-:W-:Y:S05]  /*7e80*/  BSYNC.RECONVERGENT B0 ;  /* 0x0000000000007941 */ /* 0x000fea0003800200 */
.L_x_5:
[----:B------:R-:W0:Y:S01]  /*7e90*/  LDCU UR4, c[0x0][0x360] ;  /* 0x00006c00ff0477ac */ /* 0x000e220008000800 */
[----:B------:R-:W-:Y:S01]  /*7ea0*/  IADD3 R238, PT, PT, R238, 0x40, RZ ;  /* 0x00000040eeee7810 */ /* 0x000fe20007ffe0ff */
[----:B0-----:R-:W-:-:S05]  /*7eb0*/  IMAD R2, R3, UR4, R2 ;  /* 0x0000000403027c24 */ /* 0x001fca000f8e0202 */
[----:B------:R-:W-:-:S13]  /*7ec0*/  ISETP.GT.AND P0, PT, R238, R2, PT ;  /* 0x00000002ee00720c */ /* 0x000fda0003f04270 */
[----:B------:R-:W-:Y:S05]  /*7ed0*/  @!P0 BRA `(.L_x_10) ;  /* 0xffffffc400008947 */ /* 0x000fea000383ffff */
.L_x_0:
[----:B------:R-:W-:Y:S01]  /*7ee0*/  IADD3 R2, PT, PT, R205, 0x1800000, RZ ;  /* 0x01800000cd027810 */ /* 0x000fe20007ffe0ff */
[----:B------:R-:W-:Y:S03]  /*7ef0*/  BSSY.RECONVERGENT B0, `(.L_x_11) ;  /* 0x000000c000007945 */ /* 0x000fe60003800200 */
[----:B------:R-:W-:-:S04]  /*7f00*/  LOP3.LUT R2, R2, 0x7f800000, RZ, 0xc0, !PT ;  /* 0x7f80000002027812 */ /* 0x000fc800078ec0ff */
[----:B------:R-:W-:-:S13]  /*7f10*/  ISETP.GT.U32.AND P0, PT, R2, 0x1ffffff, PT ;  /* 0x01ffffff0200780c */ /* 0x000fda0003f04070 */
[----:B------:R-:W-:Y:S05]  /*7f20*/  @P0 BRA `(.L_x_12) ;  /* 0x0000000000100947 */ /* 0x000fea0003800000 */
[----:B------:R-:W-:-:S07]  /*7f30*/  MOV R206, 0x7f50 ;  /* 0x00007f5000ce7802 */ /* 0x000fce0000000f00 */
[----:B-----5:R-:W-:Y:S05]  /*7f40*/  CALL.REL.NOINC `($__internal_0_$__cuda_sm20_rcp_rn_f32_slowpath) ;  /* 0x0000008c00f47944 */ /* 0x020fea0003c00000 */
[----:B------:R-:W-:Y:S01]  /*7f50*/  MOV R127, R205 ;  /* 0x000000cd007f7202 */ /* 0x000fe20000000f00 */
[----:B------:R-:W-:Y:S06]  /*7f60*/  BRA `(.L_x_13) ;  /* 0x0000000000107947 */ /* 0x000fec0003800000 */
.L_x_12:
[----:B------:R-:W0:Y:S02]  /*7f70*/  MUFU.RCP R127, R205 ;  /* 0x000000cd007f7308 */ /* 0x000e240000001000 */
[----:B0-----:R-:W-:-:S04]  /*7f80*/  FFMA R205, R127, R205, -1 ;  /* 0xbf8000007fcd7423 */ /* 0x001fc800000000cd */
[----:B------:R-:W-:-:S04]  /*7f90*/  FADD.FTZ R205, -R205, -RZ ;  /* 0x800000ffcdcd7221 */ /* 0x000fc80000010100 */
[----:B------:R-:W-:-:S07]  /*7fa0*/  FFMA R127, R127, R205, R127 ;  /* 0x000000cd7f7f7223 */ /* 0x000fce000000007f */
.L_x_13:
[----:B------:R-:W-:Y:S05]  /*7fb0*/  BSYNC.RECONVERGENT B0 ;  /* 0x0000000000007941 */ /* 0x000fea0003800200 */
.L_x_11:
[C---:B-----5:R-:W-:Y:S01]  /*7fc0*/  FFMA R204, R127.reuse, R126, R204 ;  /* 0x0000007e7fcc7223 */ /* 0x060fe200000000cc */
[C---:B------:R-:W-:Y:S01]  /*7fd0*/  FFMA R196, R127.reuse, R196, R203 ;  /* 0x000000c47fc47223 */ /* 0x040fe200000000cb */
[----:B------:R-:W2:Y:S02]  /*7fe0*/  LDL.LU R215, [R1] ;  /* 0x0000000001d77983 */ /* 0x000ea40000300800 */
[----:B------:R-:W-:Y:S01]  /*7ff0*/  FFMA R2, R204, R204, RZ ;  /* 0x000000cccc027223 */ /* 0x000fe200000000ff */
[C---:B------:R-:W-:Y:S01]  /*8000*/  FFMA R197, R127.reuse, R197, R202 ;  /* 0x000000c57fc57223 */ /* 0x040fe200000000ca */
[C---:B------:R-:W-:Y:S01]  /*8010*/  FFMA R198, R127.reuse, R198, R201 ;  /* 0x000000c67fc67223 */ /* 0x040fe200000000c9 */
[C---:B------:R-:W-:Y:S01]  /*8020*/  FFMA R126, R127.reuse, R199, R200 ;  /* 0x000000c77f7e7223 */ /* 0x040fe200000000c8 */
[----:B------:R-:W-:Y:S01]  /*8030*/  FFMA R2, R196, R196, R2 ;  /* 0x000000c4c4027223 */ /* 0x000fe20000000002 */
[C---:B------:R-:W-:Y:S01]  /*8040*/  FFMA R125, R127.reuse, R125, R195 ;  /* 0x0000007d7f7d7223 */ /* 0x040fe200000000c3 */
[C---:B------:R-:W-:Y:S01]  /*8050*/  FFMA R124, R127.reuse, R124, R194 ;  /* 0x0000007c7f7c7223 */ /* 0x040fe200000000c2 */
[----:B------:R-:W-:Y:S01]  /*8060*/  FFMA R121, R127, R121, R193 ;  /* 0x000000797f797223 */ /* 0x000fe200000000c1 */
[----:B------:R-:W-:Y:S01]  /*8070*/  FFMA R2, R197, R197, R2 ;  /* 0x000000c5c5027223 */ /* 0x000fe20000000002 */
[C---:B------:R-:W-:Y:S01]  /*8080*/  FFMA R6, R127.reuse, R6, R184 ;  /* 0x000000067f067223 */ /* 0x040fe200000000b8 */
[C---:B------:R-:W-:Y:S01]  /*8090*/  FFMA R7, R127.reuse, R7, R183 ;  /* 0x000000077f077223 */ /* 0x040fe200000000b7 */
[C---:B------:R-:W-:Y:S01]  /*80a0*/  FFMA R8, R127.reuse, R8, R182 ;  /* 0x000000087f087223 */ /* 0x040fe200000000b6 */
[----:B------:R-:W-:Y:S01]  /*80b0*/  FFMA R2, R198, R198, R2 ;  /* 0x000000c6c6027223 */ /* 0x000fe20000000002 */
        /* <DEDUP_REMOVED lines=68> */
[----:B------:R-:W-:Y:S01]  /*8500*/  FFMA R119, R127, R119, R136 ;  /* 0x000000777f777223 */ /* 0x000fe20000000088 */
[----:B------:R-:W3:Y:S02]  /*8510*/  LDL.LU R214, [R1+0x4] ;  /* 0x0000040001d67983 */ /* 0x000ee40000300800 */
[----:B------:R-:W-:Y:S01]  /*8520*/  FFMA R175, R15, R15, R176 ;  /* 0x0000000f0faf7223 */ /* 0x000fe200000000b0 */
[----:B------:R-:W-:Y:S01]  /*8530*/  FFMA R118, R127, R135, R118 ;  /* 0x000000877f767223 */ /* 0x000fe20000000076 */
[----:B------:R-:W4:Y:S02]  /*8540*/  LDL.LU R213, [R1+0x8] ;  /* 0x0000080001d57983 */ /* 0x000f240000300800 */
[----:B------:R-:W-:-:S02]  /*8550*/  FFMA R174, R16, R16, R175 ;  /* 0x0000001010ae7223 */ /* 0x000fc400000000af */
[----:B------:R-:W4:Y:S02]  /*8560*/  LDL.LU R212, [R1+0xc] ;  /* 0x00000c0001d47983 */ /* 0x000f240000300800 */
[----:B------:R-:W-:Y:S01]  /*8570*/  FFMA R173, R17, R17, R174 ;  /* 0x0000001111ad7223 */ /* 0x000fe200000000ae */
[----:B------:R-:W-:Y:S01]  /*8580*/  FFMA R117, R127, R117, R134 ;  /* 0x000000757f757223 */ /* 0x000fe20000000086 */
[----:B------:R-:W4:Y:S02]  /*8590*/  LDL.LU R211, [R1+0x10] ;  /* 0x0000100001d37983 */ /* 0x000f240000300800 */
[----:B------:R-:W-:Y:S02]  /*85a0*/  FFMA R172, R18, R18, R173 ;  /* 0x0000001212ac7223 */ /* 0x000fe400000000ad */
[----:B------:R-:W4:Y:S02]  /*85b0*/  LDL.LU R210, [R1+0x14] ;  /* 0x0000140001d27983 */ /* 0x000f240000300800 */
[----:B------:R-:W-:-:S02]  /*85c0*/  FFMA R171, R19, R19, R172 ;  /* 0x0000001313ab7223 */ /* 0x000fc400000000ac */
[----:B------:R-:W4:Y:S02]  /*85d0*/  LDL.LU R209, [R1+0x18] ;  /* 0x0000180001d17983 */ /* 0x000f240000300800 */
[----:B------:R-:W-:Y:S02]  /*85e0*/  FFMA R170, R20, R20, R171 ;  /* 0x0000001414aa7223 */ /* 0x000fe400000000ab */
[----:B------:R-:W4:Y:S02]  /*85f0*/  LDL.LU R208, [R1+0x1c] ;  /* 0x00001c0001d07983 */ /* 0x000f240000300800 */
[----:B------:R-:W-:Y:S01]  /*8600*/  FFMA R169, R21, R21, R170 ;  /* 0x0000001515a97223 */ /* 0x000fe200000000aa */
[----:B------:R-:W-:Y:S01]  /*8610*/  FFMA R116, R127, R133, R116 ;  /* 0x000000857f747223 */ /* 0x000fe20000000074 */
[----:B------:R-:W4:Y:S02]  /*8620*/  LDL.LU R207, [R1+0x20] ;  /* 0x0000200001cf7983 */ /* 0x000f240000300800 */
[----:B------:R-:W-:-:S02]  /*8630*/  FFMA R168, R22, R22, R169 ;  /* 0x0000001616a87223 */ /* 0x000fc400000000a9 */
[----:B------:R-:W4:Y:S02]  /*8640*/  LDL.LU R206, [R1+0x24] ;  /* 0x0000240001ce7983 */ /* 0x000f240000300800 */
[----:B------:R-:W-:Y:S02]  /*8650*/  FFMA R167, R23, R23, R168 ;  /* 0x0000001717a77223 */ /* 0x000fe400000000a8 */
[----:B------:R-:W4:Y:S01]  /*8660*/  LDL.LU R205, [R1+0x28] ;  /* 0x0000280001cd7983 */ /* 0x000f220000300800 */
[C---:B------:R-:W-:Y:S01]  /*8670*/  FFMA R115, R127.reuse, R115, R132 ;  /* 0x000000737f737223 */ /* 0x040fe20000000084 */
[----:B------:R-:W-:Y:S01]  /*8680*/  FFMA R166, R24, R24, R167 ;  /* 0x0000001818a67223 */ /* 0x000fe200000000a7 */
[C---:B------:R-:W-:Y:S01]  /*8690*/  FFMA R114, R127.reuse, R131, R114 ;  /* 0x000000837f727223 */ /* 0x040fe20000000072 */
[C---:B------:R-:W-:Y:S01]  /*86a0*/  FFMA R113, R127.reuse, R113, R130 ;  /* 0x000000717f717223 */ /* 0x040fe20000000082 */
[----:B------:R-:W-:Y:S01]  /*86b0*/  FFMA R112, R127, R129, R112 ;  /* 0x000000817f707223 */ /* 0x000fe20000000070 */
[----:B------:R-:W-:Y:S01]  /*86c0*/  FFMA R165, R25, R25, R166 ;  /* 0x0000001919a57223 */ /* 0x000fe200000000a6 */
[----:B------:R-:W0:Y:S03]  /*86d0*/  LDC.64 R122, c[0x0][0x3a0] ;  /* 0x0000e800ff7a7b82 */ /* 0x000e260000000a00 */
[----:B------:R-:W-:-:S04]  /*86e0*/  FFMA R164, R26, R26, R165 ;  /* 0x0000001a1aa47223 */ /* 0x000fc800000000a5 */
[----:B------:R-:W-:-:S04]  /*86f0*/  FFMA R163, R27, R27, R164 ;  /* 0x0000001b1ba37223 */ /* 0x000fc800000000a4 */
[----:B------:R-:W-:-:S04]  /*8700*/  FFMA R162, R28, R28, R163 ;  /* 0x0000001c1ca27223 */ /* 0x000fc800000000a3 */
[----:B------:R-:W-:-:S04]  /*8710*/  FFMA R161, R29, R29, R162 ;  /* 0x0000001d1da17223 */ /* 0x000fc800000000a2 */
[----:B------:R-:W-:-:S04]  /*8720*/  FFMA R160, R30, R30, R161 ;  /* 0x0000001e1ea07223 */ /* 0x000fc800000000a1 */
[----:B------:R-:W-:Y:S01]  /*8730*/  FFMA R159, R31, R31, R160 ;  /* 0x0000001f1f9f7223 */ /* 0x000fe200000000a0 */
[----:B0-----:R-:W4:Y:S03]  /*8740*/  LDG.E.CONSTANT R218, desc[UR8][R122.64] ;  /* 0x000000087ada7981 */ /* 0x001f26000c1e9900 */
[----:B------:R-:W-:Y:S01]  /*8750*/  FFMA R158, R32, R32, R159 ;  /* 0x00000020209e7223 */ /* 0x000fe2000000009f */
[----:B------:R-:W4:Y:S03]  /*8760*/  LDG.E.CONSTANT R217, desc[UR8][R122.64+0x4] ;  /* 0x000004087ad97981 */ /* 0x000f26000c1e9900 */
[----:B------:R-:W-:Y:S01]  /*8770*/  FFMA R157, R33, R33, R158 ;  /* 0x00000021219d7223 */ /* 0x000fe2000000009e */
[----:B------:R-:W4:Y:S03]  /*8780*/  LDG.E.CONSTANT R219, desc[UR8][R122.64+0x1fc] ;  /* 0x0001fc087adb7981 */ /* 0x000f26000c1e9900 */
[----:B------:R-:W-:Y:S01]  /*8790*/  FFMA R156, R34, R34, R157 ;  /* 0x00000022229c7223 */ /* 0x000fe2000000009d */
[----:B------:R-:W4:Y:S03]  /*87a0*/  LDG.E.CONSTANT R216, desc[UR8][R122.64+0x8] ;  /* 0x000008087ad87981 */ /* 0x000f26000c1e9900 */
[----:B------:R-:W-:Y:S01]  /*87b0*/  FFMA R155, R35, R35, R156 ;  /* 0x00000023239b7223 */ /* 0x000fe2000000009c */
[----:B------:R-:W-:Y:S01]  /*87c0*/  FFMA R111, R127, R111, R128 ;  /* 0x0000006f7f6f7223 */ /* 0x000fe20000000080 */
[----:B------:R-:W4:Y:S02]  /*87d0*/  LDG.E.CONSTANT R203, desc[UR8][R122.64+0x14] ;  /* 0x000014087acb7981 */ /* 0x000f24000c1e9900 */
[----:B------:R-:W-:-:S02]  /*87e0*/  FFMA R154, R36, R36, R155 ;  /* 0x00000024249a7223 */ /* 0x000fc4000000009b */
[----:B------:R-:W4:Y:S02]  /*87f0*/  LDG.E.CONSTANT R200, desc[UR8][R122.64+0x28] ;  /* 0x000028087ac87981 */ /* 0x000f24000c1e9900 */
[----:B------:R-:W-:Y:S02]  /*8800*/  FFMA R153, R37, R37, R154 ;  /* 0x0000002525997223 */ /* 0x000fe4000000009a */
[----:B------:R-:W4:Y:S02]  /*8810*/  LDG.E.CONSTANT R199, desc[UR8][R122.64+0x24] ;  /* 0x000024087ac77981 */ /* 0x000f24000c1e9900 */
[----:B------:R-:W-:Y:S02]  /*8820*/  FFMA R152, R38, R38, R153 ;  /* 0x0000002626987223 */ /* 0x000fe40000000099 */
        /* <DEDUP_REMOVED lines=34> */
[----:B------:R-:W4:Y:S02]  /*8a50*/  LDL.LU R139, [R1+0x2c] ;  /* 0x00002c00018b7983 */ /* 0x000f240000300800 */
[----:B------:R-:W-:Y:S02]  /*8a60*/  FFMA R135, R119, R119, R136 ;  /* 0x0000007777877223 */ /* 0x000fe40000000088 */
[----:B------:R-:W4:Y:S02]  /*8a70*/  LDG.E.CONSTANT R225, desc[UR8][R122.64+0x174] ;  /* 0x000174087ae17981 */ /* 0x000f24000c1e9900 */
[----:B------:R-:W-:-:S02]  /*8a80*/  FFMA R134, R118, R118, R135 ;  /* 0x0000007676867223 */ /* 0x000fc40000000087 */
[----:B------:R-:W4:Y:S02]  /*8a90*/  LDG.E.CONSTANT R224, desc[UR8][R122.64+0x178] ;  /* 0x000178087ae07981 */ /* 0x000f24000c1e9900 */
[----:B------:R-:W-:Y:S02]  /*8aa0*/  FFMA R133, R117, R117, R134 ;  /* 0x0000007575857223 */ /* 0x000fe40000000086 */
[----:B------:R-:W4:Y:S02]  /*8ab0*/  LDL.LU R134, [R1+0x30] ;  /* 0x0000300001867983 */ /* 0x000f240000300800 */
[----:B------:R-:W-:Y:S02]  /*8ac0*/  FFMA R132, R116, R116, R133 ;  /* 0x0000007474847223 */ /* 0x000fe40000000085 */
[----:B------:R-:W4:Y:S04]  /*8ad0*/  LDL.LU R138, [R1+0x34] ;  /* 0x00003400018a7983 */ /* 0x000f280000300800 */
[----:B------:R-:W4:Y:S01]  /*8ae0*/  LDL.LU R137, [R1+0x38] ;  /* 0x0000380001897983 */ /* 0x000f220000300800 */
[----:B------:R-:W-:-:S03]  /*8af0*/  FFMA R131, R115, R115, R132 ;  /* 0x0000007373837223 */ /* 0x000fc60000000084 */
[----:B------:R-:W4:Y:S04]  /*8b00*/  LDL.LU R136, [R1+0x3c] ;  /* 0x00003c0001887983 */ /* 0x000f280000300800 */
[----:B------:R-:W4:Y:S01]  /*8b10*/  LDL.LU R133, [R1+0x40] ;  /* 0x0000400001857983 */ /* 0x000f220000300800 */
[----:B------:R-:W-:-:S03]  /*8b20*/  FFMA R130, R114, R114, R131 ;  /* 0x0000007272827223 */ /* 0x000fc60000000083 */
[----:B------:R-:W4:Y:S01]  /*8b30*/  LDL.LU R132, [R1+0x44] ;  /* 0x0000440001847983 */ /* 0x000f220000300800 */
[----:B------:R-:W-:-:S03]  /*8b40*/  FFMA R129, R113, R113, R130 ;  /* 0x0000007171817223 */ /* 0x000fc60000000082 */
[----:B------:R-:W4:Y:S04]  /*8b50*/  LDL.LU R131, [R1+0x48] ;  /* 0x0000480001837983 */ /* 0x000f280000300800 */
[----:B------:R-:W4:Y:S04]  /*8b60*/  LDL.LU R135, [R1+0x4c] ;  /* 0x00004c0001877983 */ /* 0x000f280000300800 */
[----:B------:R-:W4:Y:S04]  /*8b70*/  LDL.LU R130, [R1+0x50] ;  /* 0x0000500001827983 */ /* 0x000f280000300800 */
[----:B------:R-:W4:Y:S01]  /*8b80*/  LDG.E.CONSTANT R231, desc[UR8][R122.64+0x17c] ;  /* 0x00017c087ae77981 */ /* 0x000f22000c1e9900 */
[----:B--2---:R-:W-:-:S03]  /*8b90*/  FFMA R55, R127, R55, R215 ;  /* 0x000000377f377223 */ /* 0x004fc600000000d7 */
[----:B------:R-:W2:Y:S04]  /*8ba0*/  LDG.E.CONSTANT R236, desc[UR8][R122.64+0x1a0] ;  /* 0x0001a0087aec7981 */ /* 0x000ea8000c1e9900 */
        /* <DEDUP_REMOVED lines=19> */
[----:B------:R-:W2:Y:S01]  /*8ce0*/  LDG.E.CONSTANT R180, desc[UR8][R122.64+0x74] ;  /* 0x000074087ab47981 */ /* 0x000ea2000c1e9900 */
[----:B---3--:R-:W-:-:S03]  /*8cf0*/  FFMA R56, R127, R56, R214 ;  /* 0x000000387f387223 */ /* 0x008fc600000000d6 */
[----:B------:R-:W3:Y:S01]  /*8d00*/  LDG.E.CONSTANT R181, desc[UR8][R122.64+0x78] ;  /* 0x000078087ab57981 */ /* 0x000ee2000c1e9900 */
[----:B----4-:R-:W-:-:S03]  /*8d10*/  FFMA R57, R127, R57, R213 ;  /* 0x000000397f397223 */ /* 0x010fc600000000d5 */
[----:B------:R-:W4:Y:S01]  /*8d20*/  LDG.E.CONSTANT R174, desc[UR8][R122.64+0x7c] ;  /* 0x00007c087aae7981 */ /* 0x000f22000c1e9900 */
[----:B------:R-:W-:-:S03]  /*8d30*/  FFMA R58, R127, R58, R212 ;  /* 0x0000003a7f3a7223 */ /* 0x000fc600000000d4 */
        /* <DEDUP_REMOVED lines=48> */
[----:B------:R-:W4:Y:S01]  /*9040*/  LDG.E.CONSTANT R251, desc[UR8][R122.64+0x1f0] ;  /* 0x0001f0087afb7981 */ /* 0x000f22000c1e9900 */
[----:B------:R-:W-:-:S03]  /*9050*/  FFMA R67, R127, R67, R134 ;  /* 0x000000437f437223 */ /* 0x000fc60000000086 */
[----:B------:R-:W4:Y:S01]  /*9060*/  LDG.E.CONSTANT R249, desc[UR8][R122.64+0x1f4] ;  /* 0x0001f4087af97981 */ /* 0x000f22000c1e9900 */
[----:B------:R-:W-:-:S03]  /*9070*/  FFMA R68, R127, R68, R138 ;  /* 0x000000447f447223 */ /* 0x000fc6000000008a */
[----:B------:R-:W2:Y:S04]  /*9080*/  LDL.LU R134, [R1+0x54] ;  /* 0x0000540001867983 */ /* 0x000ea80000300800 */
[----:B------:R-:W4:Y:S01]  /*9090*/  LDG.E.CONSTANT R250, desc[UR8][R122.64+0x1f8] ;  /* 0x0001f8087afa7981 */ /* 0x000f22000c1e9900 */
[----:B------:R-:W-:-:S03]  /*90a0*/  FFMA R70, R127, R70, R136 ;  /* 0x000000467f467223 */ /* 0x000fc60000000088 */
[----:B------:R-:W3:Y:S01]  /*90b0*/  LDL.LU R138, [R1+0x58] ;  /* 0x00005800018a7983 */ /* 0x000ee20000300800 */
[----:B------:R-:W-:-:S03]  /*90c0*/  FFMA R71, R127, R71, R133 ;  /* 0x000000477f477223 */ /* 0x000fc60000000085 */
[----:B------:R-:W4:Y:S01]  /*90d0*/  LDL.LU R136, [R1+0x5c] ;  /* 0x00005c0001887983 */ /* 0x000f220000300800 */
[----:B------:R-:W-:-:S03]  /*90e0*/  FFMA R72, R127, R72, R132 ;  /* 0x000000487f487223 */ /* 0x000fc60000000084 */
[----:B------:R-:W3:Y:S01]  /*90f0*/  LDL.LU R133, [R1+0x60] ;  /* 0x0000600001857983 */ /* 0x000ee20000300800 */
[C---:B------:R-:W-:Y:S01]  /*9100*/  FFMA R69, R127.reuse, R69, R137 ;  /* 0x000000457f457223 */ /* 0x040fe20000000089 */
[----:B------:R-:W-:Y:S01]  /*9110*/  FFMA R128, R112, R112, R129 ;  /* 0x0000007070807223 */ /* 0x000fe20000000081 */
[C---:B------:R-:W-:Y:S01]  /*9120*/  FFMA R73, R127.reuse, R73, R131 ;  /* 0x000000497f497223 */ /* 0x040fe20000000083 */
[----:B------:R-:W3:Y:S01]  /*9130*/  LDL.LU R132, [R1+0x64] ;  /* 0x0000640001847983 */ /* 0x000ee20000300800 */
[C---:B------:R-:W-:Y:S01]  /*9140*/  FFMA R66, R127.reuse, R66, R139 ;  /* 0x000000427f427223 */ /* 0x040fe2000000008b */
[----:B------:R-:W0:Y:S02]  /*9150*/  LDC R210, c[0x0][0x3d4] ;  /* 0x0000f500ffd27b82 */ /* 0x000e240000000800 */
[----:B------:R-:W3:Y:S01]  /*9160*/  LDL.LU R131, [R1+0x68] ;  /* 0x0000680001837983 */ /* 0x000ee20000300800 */
[----:B------:R-:W-:-:S03]  /*9170*/  FFMA R75, R127, R75, R130 ;  /* 0x0000004b7f4b7223 */ /* 0x000fc60000000082 */
[----:B------:R-:W3:Y:S04]  /*9180*/  LDL.LU R137, [R1+0x6c] ;  /* 0x00006c0001897983 */ /* 0x000ee80000300800 */
[----:B------:R-:W3:Y:S01]  /*9190*/  LDL.LU R130, [R1+0x70] ;  /* 0x0000700001827983 */ /* 0x000ee20000300800 */
[----:B------:R-:W-:-:S03]  /*91a0*/  FFMA R74, R127, R74, R135 ;  /* 0x0000004a7f4a7223 */ /* 0x000fc60000000087 */
[----:B------:R-:W3:Y:S04]  /*91b0*/  LDL.LU R135, [R1+0x74] ;  /* 0x0000740001877983 */ /* 0x000ee80000300800 */
[----:B------:R-:W3:Y:S04]  /*91c0*/  LDG.E.CONSTANT R209, desc[UR8][R122.64+0xc] ;  /* 0x00000c087ad17981 */ /* 0x000ee8000c1e9900 */
        /* <DEDUP_REMOVED lines=8> */
[----:B------:R-:W3:Y:S01]  /*9250*/  LDG.E.CONSTANT R207, desc[UR8][R122.64+0x20] ;  /* 0x000020087acf7981 */ /* 0x000ee2000c1e9900 */
[C---:B--2---:R-:W-:Y:S01]  /*9260*/  FFMA R76, R127.reuse, R76, R134 ;  /* 0x0000004c7f4c7223 */ /* 0x044fe20000000086 */
[----:B----4-:R-:W-:-:S02]  /*9270*/  FFMA R78, R127, R78, R136 ;  /* 0x0000004e7f4e7223 */ /* 0x010fc40000000088 */
[----:B------:R-:W2:Y:S01]  /*9280*/  LDL.LU R134, [R1+0x78] ;  /* 0x0000780001867983 */ /* 0x000ea20000300800 */
[----:B---3--:R-:W-:-:S03]  /*9290*/  FFMA R79, R127, R79, R133 ;  /* 0x0000004f7f4f7223 */ /* 0x008fc60000000085 */
[----:B------:R-:W3:Y:S04]  /*92a0*/  LDL.LU R136, [R1+0x7c] ;  /* 0x00007c0001887983 */ /* 0x000ee80000300800 */
[----:B------:R-:W4:Y:S01]  /*92b0*/  LDL.LU R133, [R1+0x80] ;  /* 0x0000800001857983 */ /* 0x000f220000300800 */
[----:B------:R-:W-:-:S03]  /*92c0*/  FFMA R80, R127, R80, R132 ;  /* 0x000000507f507223 */ /* 0x000fc60000000084 */
[----:B------:R-:W4:Y:S01]  /*92d0*/  LDL.LU R132, [R1+0x84] ;  /* 0x0000840001847983 */ /* 0x000f220000300800 */
[----:B------:R-:W-:-:S03]  /*92e0*/  FFMA R81, R127, R81, R131 ;  /* 0x000000517f517223 */ /* 0x000fc60000000083 */
[----:B------:R-:W4:Y:S01]  /*92f0*/  LDL.LU R131, [R1+0x88] ;  /* 0x0000880001837983 */ /* 0x000f220000300800 */
[----:B------:R-:W-:Y:S01]  /*9300*/  FFMA R83, R127, R83, R130 ;  /* 0x000000537f537223 */ /* 0x000fe20000000082 */
[----:B------:R-:W-:Y:S02]  /*9310*/  FFMA R128, R111, R111, R128 ;  /* 0x0000006f6f807223 */ /* 0x000fe40000000080 */
[----:B------:R-:W4:Y:S01]  /*9320*/  LDL.LU R130, [R1+0x8c] ;  /* 0x00008c0001827983 */ /* 0x000f220000300800 */
[----:B------:R-:W-:-:S03]  /*9330*/  FFMA R84, R127, R84, R135 ;  /* 0x000000547f547223 */ /* 0x000fc60000000087 */
[----:B------:R-:W4:Y:S01]  /*9340*/  LDL.LU R135, [R1+0x90] ;  /* 0x0000900001877983 */ /* 0x000f220000300800 */
[----:B------:R-:W-:-:S03]  /*9350*/  FFMA R77, R127, R77, R138 ;  /* 0x0000004d7f4d7223 */ /* 0x000fc6000000008a */
[----:B------:R-:W4:Y:S01]  /*9360*/  LDG.E.CONSTANT R139, desc[UR8][R122.64+0x110] ;  /* 0x000110087a8b7981 */ /* 0x000f22000c1e9900 */
[C---:B--2---:R-:W-:Y:S01]  /*9370*/  FFMA R85, R127.reuse, R85, R134 ;  /* 0x000000557f557223 */ /* 0x044fe20000000086 */
[C---:B---3--:R-:W-:Y:S02]  /*9380*/  FFMA R86, R127.reuse, R86, R136 ;  /* 0x000000567f567223 */ /* 0x048fe40000000088 */
[----:B------:R-:W2:Y:S01]  /*9390*/  LDL.LU R134, [R1+0x94] ;  /* 0x0000940001867983 */ /* 0x000ea20000300800 */
[----:B----4-:R-:W-:-:S03]  /*93a0*/  FFMA R87, R127, R87, R133 ;  /* 0x000000577f577223 */ /* 0x010fc60000000085 */
[----:B------:R-:W3:Y:S04]  /*93b0*/  LDL.LU R136, [R1+0x98] ;  /* 0x0000980001887983 */ /* 0x000ee80000300800 */
[----:B------:R-:W4:Y:S01]  /*93c0*/  LDL.LU R133, [R1+0x9c] ;  /* 0x00009c0001857983 */ /* 0x000f220000300800 */
[----:B------:R-:W-:-:S03]  /*93d0*/  FFMA R88, R127, R88, R132 ;  /* 0x000000587f587223 */ /* 0x000fc60000000084 */
[----:B------:R-:W3:Y:S01]  /*93e0*/  LDL.LU R132, [R1+0xa0] ;  /* 0x0000a00001847983 */ /* 0x000ee20000300800 */
[----:B------:R-:W-:-:S03]  /*93f0*/  FFMA R89, R127, R89, R131 ;  /* 0x000000597f597223 */ /* 0x000fc60000000083 */
[----:B------:R-:W3:Y:S01]  /*9400*/  LDL.LU R131, [R1+0xa4] ;  /* 0x0000a40001837983 */ /* 0x000ee20000300800 */
[----:B------:R-:W-:-:S03]  /*9410*/  FFMA R90, R127, R90, R130 ;  /* 0x0000005a7f5a7223 */ /* 0x000fc60000000082 */
[----:B------:R-:W3:Y:S01]  /*9420*/  LDL.LU R130, [R1+0xa8] ;  /* 0x0000a80001827983 */ /* 0x000ee20000300800 */
[----:B------:R-:W-:-:S03]  /*9430*/  FFMA R91, R127, R91, R135 ;  /* 0x0000005b7f5b7223 */ /* 0x000fc60000000087 */
[----:B------:R-:W3:Y:S01]  /*9440*/  LDL.LU R135, [R1+0xac] ;  /* 0x0000ac0001877983 */ /* 0x000ee20000300800 */
[----:B------:R-:W-:Y:S01]  /*9450*/  FFMA R82, R127, R82, R137 ;  /* 0x000000527f527223 */ /* 0x000fe20000000089 */
[----:B------:R-:W-:Y:S02]  /*9460*/  FFMA R129, R55, R55, R128 ;  /* 0x0000003737817223 */ /* 0x000fe40000000080 */
[----:B------:R-:W3:Y:S01]  /*9470*/  LDG.E.CONSTANT R138, desc[UR8][R122.64+0x10c] ;  /* 0x00010c087a8a7981 */ /* 0x000ee2000c1e9900 */
[----:B--2---:R-:W-:-:S03]  /*9480*/  FFMA R92, R127, R92, R134 ;  /* 0x0000005c7f5c7223 */ /* 0x004fc60000000086 */
[----:B------:R-:W2:Y:S04]  /*9490*/  LDL.LU R134, [R1+0xb0] ;  /* 0x0000b00001867983 */ /* 0x000ea80000300800 */
[----:B------:R-:W2:Y:S01]  /*94a0*/  LDL.LU R137, [R1+0xb4] ;  /* 0x0000b40001897983 */ /* 0x000ea20000300800 */
[----:B----4-:R-:W-:-:S03]  /*94b0*/  FFMA R94, R127, R94, R133 ;  /* 0x0000005e7f5e7223 */ /* 0x010fc60000000085 */
[----:B------:R-:W4:Y:S01]  /*94c0*/  LDL.LU R133, [R1+0xb8] ;  /* 0x0000b80001857983 */ /* 0x000f220000300800 */
[----:B---3--:R-:W-:-:S03]  /*94d0*/  FFMA R95, R127, R95, R132 ;  /* 0x0000005f7f5f7223 */ /* 0x008fc60000000084 */
[----:B------:R-:W3:Y:S01]  /*94e0*/  LDL.LU R132, [R1+0xbc] ;  /* 0x0000bc0001847983 */ /* 0x000ee20000300800 */
        /* <DEDUP_REMOVED lines=8> */
[----:B------:R-:W-:-:S04]  /*9570*/  FFMA R128, R56, R56, R129 ;  /* 0x0000003838807223 */ /* 0x000fc80000000081 */
        /* <DEDUP_REMOVED lines=20> */
[----:B------:R-:W-:Y:S01]  /*96c0*/  FFMA R129, R77, R77, R128 ;  /* 0x0000004d4d817223 */ /* 0x000fe20000000080 */
[C---:B--2---:R-:W-:Y:S02]  /*96d0*/  FFMA R99, R127.reuse, R99, R134 ;  /* 0x000000637f637223 */ /* 0x044fe40000000086 */
        /* <DEDUP_REMOVED lines=30> */
[C---:B------:R-:W-:Y:S01]  /*98c0*/  FFMA R100, R127.reuse, R100, R137 ;  /* 0x000000647f647223 */ /* 0x040fe20000000089 */
[C---:B------:R-:W-:Y:S01]  /*98d0*/  FFMA R105, R127.reuse, R105, R136 ;  /* 0x000000697f697223 */ /* 0x040fe20000000088 */
[----:B------:R-:W-:Y:S01]  /*98e0*/  FFMA R106, R127, R106, R135 ;  /* 0x0000006a7f6a7223 */ /* 0x000fe20000000087 */
[----:B------:R-:W-:Y:S01]  /*98f0*/  FFMA R129, R99, R99, R128 ;  /* 0x0000006363817223 */ /* 0x000fe20000000080 */
[----:B------:R-:W3:Y:S03]  /*9900*/  LDG.E.CONSTANT R135, desc[UR8][R122.64+0x120] ;  /* 0x000120087a877981 */ /* 0x000ee6000c1e9900 */
[----:B------:R-:W-:Y:S01]  /*9910*/  FFMA R128, R100, R100, R129 ;  /* 0x0000006464807223 */ /* 0x000fe20000000081 */
[----:B------:R-:W3:Y:S03]  /*9920*/  LDG.E.CONSTANT R136, desc[UR8][R122.64+0x124] ;  /* 0x000124087a887981 */ /* 0x000ee6000c1e9900 */
[----:B------:R-:W-:Y:S01]  /*9930*/  FFMA R129, R101, R101, R128 ;  /* 0x0000006565817223 */ /* 0x000fe20000000080 */
[----:B------:R-:W3:Y:S03]  /*9940*/  LDG.E.CONSTANT R137, desc[UR8][R122.64+0x128] ;  /* 0x000128087a897981 */ /* 0x000ee6000c1e9900 */
[----:B------:R-:W-:-:S04]  /*9950*/  FFMA R128, R102, R102, R129 ;  /* 0x0000006666807223 */ /* 0x000fc80000000081 */
[----:B------:R-:W-:-:S04]  /*9960*/  FFMA R129, R103, R103, R128 ;  /* 0x0000006767817223 */ /* 0x000fc80000000080 */
[----:B------:R-:W-:-:S04]  /*9970*/  FFMA R128, R104, R104, R129 ;  /* 0x0000006868807223 */ /* 0x000fc80000000081 */
[----:B------:R-:W-:-:S04]  /*9980*/  FFMA R129, R105, R105, R128 ;  /* 0x0000006969817223 */ /* 0x000fc80000000080 */
[----:B------:R-:W-:Y:S01]  /*9990*/  FFMA R128, R106, R106, R129 ;  /* 0x0000006a6a807223 */ /* 0x000fe20000000081 */
[----:B--2---:R-:W-:Y:S02]  /*99a0*/  FFMA R107, R127, R107, R134 ;  /* 0x0000006b7f6b7223 */ /* 0x004fe40000000086 */
[----:B------:R-:W2:Y:S02]  /*99b0*/  LDG.E.CONSTANT R134, desc[UR8][R122.64+0x11c] ;  /* 0x00011c087a867981 */ /* 0x000ea4000c1e9900 */
[----:B------:R-:W-:Y:S01]  /*99c0*/  FFMA R129, R107, R107, R128 ;  /* 0x0000006b6b817223 */ /* 0x000fe20000000080 */
[C---:B----4-:R-:W-:Y:S02]  /*99d0*/  FFMA R108, R127.reuse, R108, R133 ;  /* 0x0000006c7f6c7223 */ /* 0x050fe40000000085 */
[----:B------:R-:W4:Y:S01]  /*99e0*/  LDG.E.CONSTANT R133, desc[UR8][R122.64+0x138] ;  /* 0x000138087a857981 */ /* 0x000f22000c1e9900 */
[----:B---3--:R-:W-:Y:S01]  /*99f0*/  FFMA R109, R127, R109, R132 ;  /* 0x0000006d7f6d7223 */ /* 0x008fe20000000084 */
[----:B------:R-:W-:-:S02]  /*9a00*/  FFMA R128, R108, R108, R129 ;  /* 0x0000006c6c807223 */ /* 0x000fc40000000081 */
[----:B------:R-:W3:Y:S01]  /*9a10*/  LDG.E.CONSTANT R132, desc[UR8][R122.64+0x134] ;  /* 0x000134087a847981 */ /* 0x000ee2000c1e9900 */
[----:B------:R-:W-:Y:S01]  /*9a20*/  FFMA R110, R127, R110, R131 ;  /* 0x0000006e7f6e7223 */ /* 0x000fe20000000083 */
[----:B------:R-:W-:Y:S02]  /*9a30*/  FFMA R129, R109, R109, R128 ;  /* 0x0000006d6d817223 */ /* 0x000fe40000000080 */
[----:B------:R-:W4:Y:S01]  /*9a40*/  LDG.E.CONSTANT R131, desc[UR8][R122.64+0x130] ;  /* 0x000130087a837981 */ /* 0x000f22000c1e9900 */
[----:B------:R-:W-:Y:S01]  /*9a50*/  FFMA R0, R127, R0, R130 ;  /* 0x000000007f007223 */ /* 0x000fe20000000082 */
[----:B------:R-:W-:Y:S02]  /*9a60*/  FFMA R129, R110, R110, R129 ;  /* 0x0000006e6e817223 */ /* 0x000fe40000000081 */
[----:B------:R-:W3:Y:S02]  /*9a70*/  LDG.E.CONSTANT R130, desc[UR8][R122.64+0x12c] ;  /* 0x00012c087a827981 */ /* 0x000ee4000c1e9900 */
[----:B------:R-:W-:-:S02]  /*9a80*/  FFMA R129, R0, R0, R129 ;  /* 0x0000000000817223 */ /* 0x000fc40000000081 */
[----:B------:R-:W4:Y:S02]  /*9a90*/  LDG.E.CONSTANT R128, desc[UR8][R122.64+0x144] ;  /* 0x000144087a807981 */ /* 0x000f24000c1e9900 */
[----:B0-----:R-:W-:Y:S02]  /*9aa0*/  FFMA R232, R129, 0.0078125, R210 ;  /* 0x3c00000081e87823 */ /* 0x001fe400000000d2 */
[----:B------:R-:W2:Y:S03]  /*9ab0*/  LDG.E.CONSTANT R210, desc[UR8][R122.64+0x140] ;  /* 0x000140087ad27981 */ /* 0x000ea6000c1e9900 */
[----:B------:R-:W-:Y:S01]  /*9ac0*/  FSETP.GEU.AND P0, PT, |R232|, 1.175494350822287508e-38, PT ;  /* 0x00800000e800780b */ /* 0x000fe20003f0e200 */
[----:B------:R-:W4:-:S12]  /*9ad0*/  LDG.E.CONSTANT R129, desc[UR8][R122.64+0x148] ;  /* 0x000148087a817981 */ /* 0x000f18000c1e9900 */
[----:B------:R-:W-:-:S04]  /*9ae0*/  @!P0 FMUL R232, R232, 16777216 ;  /* 0x4b800000e8e88820 */ /* 0x000fc80000400000 */
[----:B------:R0:W1:Y:S02]  /*9af0*/  MUFU.RSQ R127, R232 ;  /* 0x000000e8007f7308 */ /* 0x0000640000001400 */
[----:B0-----:R-:W4:Y:S01]  /*9b00*/  LDG.E.CONSTANT R232, desc[UR8][R122.64+0x194] ;  /* 0x000194087ae87981 */ /* 0x001f22000c1e9900 */
[----:B-1----:R-:W-:-:S04]  /*9b10*/  @!P0 FMUL R127, R127, 4096 ;  /* 0x458000007f7f8820 */ /* 0x002fc80000400000 */
[C---:B------:R-:W-:Y:S01]  /*9b20*/  FMUL R239, R127.reuse, R218 ;  /* 0x000000da7fef7220 */ /* 0x040fe20000400000 */
[----:B------:R-:W-:-:S03]  /*9b30*/  FMUL R217, R127, R217 ;  /* 0x000000d97fd97220 */ /* 0x000fc60000400000 */
[----:B------:R-:W-:Y:S01]  /*9b40*/  FMUL R238, R204, R239 ;  /* 0x000000efccee7220 */ /* 0x000fe20000400000 */
[----:B------:R-:W-:Y:S01]  /*9b50*/  FMUL R204, R196, R217 ;  /* 0x000000d9c4cc7220 */ /* 0x000fe20000400000 */
[C---:B------:R-:W-:Y:S01]  /*9b60*/  FMUL R235, R127.reuse, R219 ;  /* 0x000000db7feb7220 */ /* 0x040fe20000400000 */
[----:B------:R-:W-:Y:S01]  /*9b70*/  FMUL R218, R127, R216 ;  /* 0x000000d87fda7220 */ /* 0x000fe20000400000 */
[----:B------:R-:W3:Y:S04]  /*9b80*/  LDG.E.CONSTANT R217, desc[UR8][R122.64+0x1ac] ;  /* 0x0001ac087ad97981 */ /* 0x000ee8000c1e9900 */
[----:B------:R-:W-:Y:S01]  /*9b90*/  STL [R1+0x1c], R238 ;  /* 0x00001cee01007387 */ /* 0x000fe20000100800 */
[----:B------:R-:W-:Y:S01]  /*9ba0*/  FMUL R0, R0, R235 ;  /* 0x000000eb00007220 */ /* 0x000fe20000400000 */
[----:B------:R-:W-:-:S02]  /*9bb0*/  FMUL R196, R197, R218 ;  /* 0x000000dac5c47220 */ /* 0x000fc40000400000 */
[----:B------:R0:W-:Y:S04]  /*9bc0*/  STL [R1+0x18], R204 ;  /* 0x000018cc01007387 */ /* 0x0001e80000100800 */
[----:B------:R-:W4:Y:S04]  /*9bd0*/  LDG.E.CONSTANT R235, desc[UR8][R122.64+0x1a4] ;  /* 0x0001a4087aeb7981 */ /* 0x000f28000c1e9900 */
[----:B------:R-:W4:Y:S04]  /*9be0*/  LDG.E.CONSTANT R216, desc[UR8][R122.64+0x1a8] ;  /* 0x0001a8087ad87981 */ /* 0x000f28000c1e9900 */
[----:B0-----:R-:W4:Y:S04]  /*9bf0*/  LDG.E.CONSTANT R204, desc[UR8][R122.64+0x1b0] ;  /* 0x0001b0087acc7981 */ /* 0x001f28000c1e9900 */
[----:B------:R-:W4:Y:S04]  /*9c00*/  LDG.E.CONSTANT R218, desc[UR8][R122.64+0x1c8] ;  /* 0x0001c8087ada7981 */ /* 0x000f28000c1e9900 */
[----:B------:R0:W-:Y:S04]  /*9c10*/  STL [R1+0x14], R196 ;  /* 0x000014c401007387 */ /* 0x0001e80000100800 */
[----:B------:R-:W4:Y:S04]  /*9c20*/  LDG.E.CONSTANT R219, desc[UR8][R122.64+0x198] ;  /* 0x000198087adb7981 */ /* 0x000f28000c1e9900 */
[----:B------:R-:W4:Y:S04]  /*9c30*/  LDG.E.CONSTANT R197, desc[UR8][R122.64+0x1b4] ;  /* 0x0001b4087ac57981 */ /* 0x000f28000c1e9900 */
[----:B0-----:R-:W4:Y:S04]  /*9c40*/  LDG.E.CONSTANT R196, desc[UR8][R122.64+0x1b8] ;  /* 0x0001b8087ac47981 */ /* 0x001f28000c1e9900 */
[----:B------:R-:W4:Y:S04]  /*9c50*/  LDG.E.CONSTANT R239, desc[UR8][R122.64+0x1c0] ;  /* 0x0001c0087aef7981 */ /* 0x000f28000c1e9900 */
[----:B------:R0:W4:Y:S01]  /*9c60*/  LDG.E.CONSTANT R238, desc[UR8][R122.64+0x1c4] ;  /* 0x0001c4087aee7981 */ /* 0x000122000c1e9900 */
[C---:B------:R-:W-:Y:S01]  /*9c70*/  FMUL R209, R127.reuse, R209 ;  /* 0x000000d17fd17220 */ /* 0x040fe20000400000 */
[C---:B------:R-:W-:Y:S01]  /*9c80*/  FMUL R208, R127.reuse, R208 ;  /* 0x000000d07fd07220 */ /* 0x040fe20000400000 */
[C---:B------:R-:W-:Y:S01]  /*9c90*/  FMUL R203, R127.reuse, R203 ;  /* 0x000000cb7fcb7220 */ /* 0x040fe20000400000 */
[C---:B------:R-:W-:Y:S01]  /*9ca0*/  FMUL R205, R127.reuse, R205 ;  /* 0x000000cd7fcd7220 */ /* 0x040fe20000400000 */
[----:B------:R-:W-:Y:S01]  /*9cb0*/  FMUL R206, R127, R206 ;  /* 0x000000ce7fce7220 */ /* 0x000fe20000400000 */
[----:B0-----:R-:W-:Y:S01]  /*9cc0*/  FMUL R123, R198, R209 ;  /* 0x000000d1c67b7220 */ /* 0x001fe20000400000 */
[----:B------:R-:W-:-:S02]  /*9cd0*/  FMUL R122, R126, R208 ;  /* 0x000000d07e7a7220 */ /* 0x000fc40000400000 */
[----:B------:R-:W-:Y:S02]  /*9ce0*/  FMUL R121, R121, R206 ;  /* 0x000000ce79797220 */ /* 0x000fe40000400000 */
[----:B------:R0:W-:Y:S04]  /*9cf0*/  STL [R1+0x10], R123 ;  /* 0x0000107b01007387 */ /* 0x0001e80000100800 */
[----:B------:R1:W-:Y:S01]  /*9d00*/  STL [R1+0xc], R122 ;  /* 0x00000c7a01007387 */ /* 0x0003e20000100800 */
[----:B0-----:R-:W-:Y:S01]  /*9d10*/  FMUL R123, R125, R203 ;  /* 0x000000cb7d7b7220 */ /* 0x001fe20000400000 */
[----:B-1----:R-:W-:-:S04]  /*9d20*/  FMUL R122, R124, R205 ;  /* 0x000000cd7c7a7220 */ /* 0x002fc80000400000 */
[----:B------:R-:W-:Y:S04]  /*9d30*/  STL [R1+0x8], R123 ;  /* 0x0000087b01007387 */ /* 0x000fe80000100800 */
[----:B------:R0:W-:Y:S04]  /*9d40*/  STL [R1+0x4], R122 ;  /* 0x0000047a01007387 */ /* 0x0001e80000100800 */
[----:B------:R1:W-:Y:S01]  /*9d50*/  STL [R1], R121 ;  /* 0x0000007901007387 */ /* 0x0003e20000100800 */
[C---:B0-----:R-:W-:Y:S01]  /*9d60*/  FMUL R122, R127.reuse, R199 ;  /* 0x000000c77f7a7220 */ /* 0x041fe20000400000 */
[----:B-1----:R-:W-:-:S03]  /*9d70*/  FMUL R121, R127, R200 ;  /* 0x000000c87f797220 */ /* 0x002fc60000400000 */
[----:B------:R-:W-:Y:S01]  /*9d80*/  FMUL R3, R3, R122 ;  /* 0x0000007a03037220 */ /* 0x000fe20000400000 */
[C---:B------:R-:W-:Y:S01]  /*9d90*/  FMUL R122, R127.reuse, R201 ;  /* 0x000000c97f7a7220 */ /* 0x040fe20000400000 */
[----:B------:R-:W-:Y:S01]  /*9da0*/  FMUL R4, R4, R121 ;  /* 0x0000007904047220 */ /* 0x000fe20000400000 */
[----:B------:R-:W-:Y:S02]  /*9db0*/  FMUL R121, R127, R202 ;  /* 0x000000ca7f797220 */ /* 0x000fe40000400000 */
[----:B------:R-:W-:Y:S01]  /*9dc0*/  FMUL R5, R5, R122 ;  /* 0x0000007a05057220 */ /* 0x000fe20000400000 */
[C---:B------:R-:W-:Y:S01]  /*9dd0*/  FMUL R122, R127.reuse, R149 ;  /* 0x000000957f7a7220 */ /* 0x040fe20000400000 */
[----:B------:R-:W-:Y:S01]  /*9de0*/  FMUL R6, R6, R121 ;  /* 0x0000007906067220 */ /* 0x000fe20000400000 */
[----:B------:R-:W-:-:S04]  /*9df0*/  FMUL R121, R127, R148 ;  /* 0x000000947f797220 */ /* 0x000fc80000400000 */
[----:B------:R-:W-:Y:S01]  /*9e00*/  FMUL R120, R120, R121 ;  /* 0x0000007978787220 */ /* 0x000fe20000400000 */
[----:B------:R-:W-:Y:S01]  /*9e10*/  FMUL R121, R119, R122 ;  /* 0x0000007a77797220 */ /* 0x000fe20000400000 */
[----:B------:R-:W-:-:S03]  /*9e20*/  FMUL R119, R127, R142 ;  /* 0x0000008e7f777220 */ /* 0x000fc60000400000 */
[----:B------:R0:W-:Y:S01]  /*9e30*/  STL [R1+0x44], R120 ;  /* 0x0000447801007387 */ /* 0x0001e20000100800 */
[----:B------:R-:W-:-:S03]  /*9e40*/  FMUL R122, R127, R145 ;  /* 0x000000917f7a7220 */ /* 0x000fc60000400000 */
[----:B------:R1:W-:Y:S01]  /*9e50*/  STL [R1+0x40], R121 ;  /* 0x0000407901007387 */ /* 0x0003e20000100800 */
[----:B------:R-:W-:Y:S01]  /*9e60*/  FMUL R119, R118, R119 ;  /* 0x0000007776777220 */ /* 0x000fe20000400000 */
[C---:B0-----:R-:W-:Y:S01]  /*9e70*/  FMUL R120, R127.reuse, R143 ;  /* 0x0000008f7f787220 */ /* 0x041fe20000400000 */
[----:B-1----:R-:W-:-:S03]  /*9e80*/  FMUL R121, R127, R144 ;  /* 0x000000907f797220 */ /* 0x002fc60000400000 */
[----:B------:R-:W-:Y:S01]  /*9e90*/  FMUL R118, R117, R120 ;  /* 0x0000007875767220 */ /* 0x000fe20000400000 */
[----:B------:R-:W-:Y:S01]  /*9ea0*/  FMUL R117, R115, R122 ;  /* 0x0000007a73757220 */ /* 0x000fe20000400000 */
[----:B------:R-:W-:Y:S01]  /*9eb0*/  FMUL R116, R116, R121 ;  /* 0x0000007974747220 */ /* 0x000fe20000400000 */
[----:B------:R-:W-:Y:S01]  /*9ec0*/  STL [R1+0x3c], R119 ;  /* 0x00003c7701007387 */ /* 0x000fe20000100800 */
[----:B------:R-:W-:-:S03]  /*9ed0*/  FMUL R115, R127, R138 ;  /* 0x0000008a7f737220 */ /* 0x000fc60000400000 */
[----:B------:R0:W-:Y:S04]  /*9ee0*/  STL [R1+0x38], R118 ;  /* 0x0000387601007387 */ /* 0x0001e80000100800 */
[----:B------:R1:W-:Y:S01]  /*9ef0*/  STL [R1+0x34], R116 ;  /* 0x0000347401007387 */ /* 0x0003e20000100800 */
[----:B------:R-:W-:-:S03]  /*9f00*/  FMUL R114, R114, R115 ;  /* 0x0000007372727220 */ /* 0x000fc60000400000 */
[----:B------:R1:W-:Y:S01]  /*9f10*/  STL [R1+0x30], R117 ;  /* 0x0000307501007387 */ /* 0x0003e20000100800 */
[C---:B0-----:R-:W-:Y:S01]  /*9f20*/  FMUL R118, R127.reuse, R141 ;  /* 0x0000008d7f767220 */ /* 0x041fe20000400000 */
[C---:B-1----:R-:W-:Y:S01]  /*9f30*/  FMUL R116, R127.reuse, R139 ;  /* 0x0000008b7f747220 */ /* 0x042fe20000400000 */
[----:B------:R-:W-:-:S03]  /*9f40*/  FMUL R117, R127, R140 ;  /* 0x0000008c7f757220 */ /* 0x000fc60000400000 */
[----:B------:R-:W-:Y:S01]  /*9f50*/  FMUL R113, R113, R116 ;  /* 0x0000007471717220 */ /* 0x000fe20000400000 */
[----:B------:R-:W-:Y:S01]  /*9f60*/  FMUL R111, R111, R118 ;  /* 0x000000766f6f7220 */ /* 0x000fe20000400000 */
[----:B------:R-:W-:Y:S01]  /*9f70*/  FMUL R112, R112, R117 ;  /* 0x0000007570707220 */ /* 0x000fe20000400000 */
[----:B------:R-:W-:Y:S04]  /*9f80*/  STL [R1+0x2c], R114 ;  /* 0x00002c7201007387 */ /* 0x000fe80000100800 */
[----:B------:R-:W-:Y:S04]  /*9f90*/  STL [R1+0x28], R113 ;  /* 0x0000287101007387 */ /* 0x000fe80000100800 */
[----:B------:R0:W-:Y:S04]  /*9fa0*/  STL [R1+0x24], R112 ;  /* 0x0000247001007387 */ /* 0x0001e80000100800 */
[----:B------:R2:W-:Y:S01]  /*9fb0*/  STL [R1+0x20], R111 ;  /* 0x0000206f01007387 */ /* 0x0005e20000100800 */
[----:B0-----:R-:W-:-:S04]  /*9fc0*/  FMUL R112, R127, R211 ;  /* 0x000000d37f707220 */ /* 0x001fc80000400000 */
[----:B------:R-:W-:Y:S01]  /*9fd0*/  FMUL R63, R63, R112 ;  /* 0x000000703f3f7220 */ /* 0x000fe20000400000 */
[C---:B------:R-:W-:Y:S01]  /*9fe0*/  FMUL R112, R127.reuse, R215 ;  /* 0x000000d77f707220 */ /* 0x040fe20000400000 */
[C---:B------:R-:W-:Y:S01]  /*9ff0*/  FMUL R114, R127.reuse, R213 ;  /* 0x000000d57f727220 */ /* 0x040fe20000400000 */
[----:B------:R-:W-:Y:S02]  /*a000*/  FMUL R113, R127, R212 ;  /* 0x000000d47f717220 */ /* 0x000fe40000400000 */
[----:B------:R-:W-:Y:S01]  /*a010*/  FMUL R67, R67, R112 ;  /* 0x0000007043437220 */ /* 0x000fe20000400000 */
[----:B------:R-:W-:Y:S01]  /*a020*/  FMUL R112, R127, R223 ;  /* 0x000000df7f707220 */ /* 0x000fe20000400000 */
[----:B------:R-:W-:Y:S01]  /*a030*/  FMUL R69, R69, R114 ;  /* 0x0000007245457220 */ /* 0x000fe20000400000 */
[----:B------:R-:W-:Y:S01]  /*a040*/  FMUL R70, R70, R113 ;  /* 0x0000007146467220 */ /* 0x000fe20000400000 */
[----:B------:R-:W-:Y:S01]  /*a050*/  FMUL R114, R127, R221 ;  /* 0x000000dd7f727220 */ /* 0x000fe20000400000 */
[----:B------:R-:W-:Y:S01]  /*a060*/  FMUL R71, R71, R112 ;  /* 0x0000007047477220 */ /* 0x000fe20000400000 */
[C---:B------:R-:W-:Y:S01]  /*a070*/  FMUL R113, R127.reuse, R220 ;  /* 0x000000dc7f717220 */ /* 0x040fe20000400000 */
        /* <DEDUP_REMOVED lines=13> */
[----:B------:R-:W-:-:S02]  /*a150*/  FMUL R81, R81, R114 ;  /* 0x0000007251517220 */ /* 0x000fc40000400000 */
[----:B------:R-:W-:Y:S01]  /*a160*/  FMUL R82, R82, R113 ;  /* 0x0000007152527220 */ /* 0x000fe20000400000 */
[----:B------:R-:W-:Y:S01]  /*a170*/  FMUL R87, R87, R112 ;  /* 0x0000007057577220 */ /* 0x000fe20000400000 */
[C---:B------:R-:W-:Y:S01]  /*a180*/  FMUL R207, R127.reuse, R207 ;  /* 0x000000cf7fcf7220 */ /* 0x040fe20000400000 */
[C---:B------:R-:W-:Y:S01]  /*a190*/  FMUL R186, R127.reuse, R186 ;  /* 0x000000ba7fba7220 */ /* 0x040fe20000400000 */
[C---:B------:R-:W-:Y:S01]  /*a1a0*/  FMUL R187, R127.reuse, R187 ;  /* 0x000000bb7fbb7220 */ /* 0x040fe20000400000 */
[----:B--2---:R-:W-:-:S04]  /*a1b0*/  FMUL R111, R127, R210 ;  /* 0x000000d27f6f7220 */ /* 0x004fc80000400000 */
[----:B------:R-:W-:Y:S01]  /*a1c0*/  FMUL R64, R64, R111 ;  /* 0x0000006f40407220 */ /* 0x000fe20000400000 */
[----:B------:R-:W-:-:S04]  /*a1d0*/  FMUL R111, R127, R214 ;  /* 0x000000d67f6f7220 */ /* 0x000fc80000400000 */
        /* <DEDUP_REMOVED lines=9> */
[C---:B------:R-:W-:Y:S01]  /*a270*/  FMUL R188, R127.reuse, R188 ;  /* 0x000000bc7fbc7220 */ /* 0x040fe20000400000 */
        /* <DEDUP_REMOVED lines=14> */
[C---:B---3--:R-:W-:Y:S01]  /*a360*/  FMUL R112, R127.reuse, R217 ;  /* 0x000000d97f707220 */ /* 0x048fe20000400000 */
[C---:B------:R-:W-:Y:S01]  /*a370*/  FMUL R181, R127.reuse, R181 ;  /* 0x000000b57fb57220 */ /* 0x040fe20000400000 */
[C---:B------:R-:W-:Y:S01]  /*a380*/  FMUL R174, R127.reuse, R174 ;  /* 0x000000ae7fae7220 */ /* 0x040fe20000400000 */
[----:B------:R-:W-:Y:S01]  /*a390*/  FMUL R175, R127, R175 ;  /* 0x000000af7faf7220 */ /* 0x000fe20000400000 */
[----:B------:R-:W-:Y:S01]  /*a3a0*/  FMUL R91, R91, R112 ;  /* 0x000000705b5b7220 */ /* 0x000fe20000400000 */
[C---:B------:R-:W-:Y:S01]  /*a3b0*/  FMUL R176, R127.reuse, R176 ;  /* 0x000000b07fb07220 */ /* 0x040fe20000400000 */
[C---:B------:R-:W-:Y:S01]  /*a3c0*/  FMUL R177, R127.reuse, R177 ;  /* 0x000000b17fb17220 */ /* 0x040fe20000400000 */
[C---:B------:R-:W-:Y:S01]  /*a3d0*/  FMUL R170, R127.reuse, R170 ;  /* 0x000000aa7faa7220 */ /* 0x040fe20000400000 */
[C---:B----4-:R-:W-:Y:S01]  /*a3e0*/  FMUL R114, R127.reuse, R235 ;  /* 0x000000eb7f727220 */ /* 0x050fe20000400000 */
[C---:B------:R-:W-:Y:S01]  /*a3f0*/  FMUL R113, R127.reuse, R216 ;  /* 0x000000d87f717220 */ /* 0x040fe20000400000 */
[----:B------:R-:W-:-:S02]  /*a400*/  FMUL R111, R127, R204 ;  /* 0x000000cc7f6f7220 */ /* 0x000fc40000400000 */
[----:B------:R-:W-:Y:S01]  /*a410*/  FMUL R89, R89, R114 ;  /* 0x0000007259597220 */ /* 0x000fe20000400000 */
[----:B------:R-:W-:Y:S01]  /*a420*/  FMUL R90, R90, R113 ;  /* 0x000000715a5a7220 */ /* 0x000fe20000400000 */
        /* <DEDUP_REMOVED lines=57> */
[----:B------:R-:W-:Y:S01]  /*a7c0*/  FMUL R127, R127, R250 ;  /* 0x000000fa7f7f7220 */ /* 0x000fe20000400000 */
[----:B------:R-:W-:Y:S01]  /*a7d0*/  FMUL R98, R98, R111 ;  /* 0x0000006f62627220 */ /* 0x000fe20000400000 */
[----:B------:R-:W-:Y:S01]  /*a7e0*/  HFMA2 R111, -RZ, RZ, 0, 0 ;  /* 0x00000000ff6f7431 */ /* 0x000fe200000001ff */
[----:B------:R-:W-:Y:S01]  /*a7f0*/  BSSY.RECONVERGENT B0, `(.L_x_14) ;  /* 0x00002cf000007945 */ /* 0x000fe20003800200 */
[----:B------:R-:W-:Y:S01]  /*a800*/  FMUL R2, R2, R207 ;  /* 0x000000cf02027220 */ /* 0x000fe20000400000 */
        /* <DEDUP_REMOVED lines=142> */
[----:B------:R-:W-:-:S07]  /*b0f0*/  CS2R R112, SRZ ;  /* 0x0000000000707805 */ /* 0x000fce000001ff00 */
.L_x_15:
[----:B------:R-:W0:Y:S01]  /*b100*/  LDC.64 R126, c[0x0][0x390] ;  /* 0x0000e400ff7e7b82 */ /* 0x000e220000000a00 */
[----:B------:R1:W-:Y:S04]  /*b110*/  STL [R1+0x100], R120 ;  /* 0x0001007801007387 */ /* 0x0003e80000100800 */
[----:B-1----:R-:W2:Y:S04]  /*b120*/  LDL R120, [R1+0x1c] ;  /* 0x00001c0001787983 */ /* 0x002ea80000100800 */
[----:B------:R1:W-:Y:S04]  /*b130*/  STL [R1+0xfc], R119 ;  /* 0x0000fc7701007387 */ /* 0x0003e80000100800 */
[----:B------:R-:W3:Y:S01]  /*b140*/  LDL R252, [R1] ;  /* 0x0000000001fc7983 */ /* 0x000ee20000100800 */
[----:B0-----:R-:W-:-:S03]  /*b150*/  IMAD.WIDE.U32 R126, R118, 0x4, R126 ;  /* 0x00000004767e7825 */ /* 0x001fc600078e007e */
[----:B-1----:R-:W4:Y:S04]  /*b160*/  LDL R119, [R1+0x18] ;  /* 0x0000180001777983 */ /* 0x002f280000100800 */
[----:B------:R-:W2:Y:S04]  /*b170*/  LDG.E R251, desc[UR8][R126.64] ;  /* 0x000000087efb7981 */ /* 0x000ea8000c1e1900 */
[----:B------:R0:W-:Y:S04]  /*b180*/  STL [R1+0xf8], R111 ;  /* 0x0000f86f01007387 */ /* 0x0001e80000100800 */
[----:B------:R-:W4:Y:S04]  /*b190*/  LDG.E R250, desc[UR8][R126.64+0x800] ;  /* 0x000800087efa7981 */ /* 0x000f28000c1e1900 */
[----:B------:R-:W5:Y:S04]  /*b1a0*/  LDG.E R249, desc[UR8][R126.64+0x1000] ;  /* 0x001000087ef97981 */ /* 0x000f68000c1e1900 */
[----:B0-----:R-:W3:Y:S04]  /*b1b0*/  LDL R111, [R1+0x4] ;  /* 0x00000400016f7983 */ /* 0x001ee80000100800 */
[----:B------:R0:W-:Y:S04]  /*b1c0*/  STL [R1+0xf4], R117 ;  /* 0x0000f47501007387 */ /* 0x0001e80000100800 */
[----:B------:R-:W3:Y:S04]  /*b1d0*/  LDG.E R248, desc[UR8][R126.64+0x1800] ;  /* 0x001800087ef87981 */ /* 0x000ee8000c1e1900 */
[----:B------:R-:W3:Y:S04]  /*b1e0*/  LDG.E R247, desc[UR8][R126.64+0x2000] ;  /* 0x002000087ef77981 */ /* 0x000ee8000c1e1900 */
[----:B0-----:R-:W3:Y:S04]  /*b1f0*/  LDL R117, [R1+0x8] ;  /* 0x0000080001757983 */ /* 0x001ee80000100800 */
[----:B------:R0:W-:Y:S04]  /*b200*/  STL [R1+0xf0], R116 ;  /* 0x0000f07401007387 */ /* 0x0001e80000100800 */
[----:B------:R-:W3:Y:S04]  /*b210*/  LDG.E R246, desc[UR8][R126.64+0x2800] ;  /* 0x002800087ef67981 */ /* 0x000ee8000c1e1900 */
[----:B------:R-:W3:Y:S04]  /*b220*/  LDG.E R245, desc[UR8][R126.64+0x3000] ;  /* 0x003000087ef57981 */ /* 0x000ee8000c1e1900 */
[----:B0-----:R-:W3:Y:S04]  /*b230*/  LDL R116, [R1+0xc] ;  /* 0x00000c0001747983 */ /* 0x001ee80000100800 */
[----:B------:R0:W-:Y:S04]  /*b240*/  STL.64 [R1+0xe8], R114 ;  /* 0x0000e87201007387 */ /* 0x0001e80000100a00 */
[----:B------:R-:W3:Y:S04]  /*b250*/  LDG.E R244, desc[UR8][R126.64+0x3800] ;  /* 0x003800087ef47981 */ /* 0x000ee8000c1e1900 */
[----:B------:R-:W3:Y:S04]  /*b260*/  LDG.E R243, desc[UR8][R126.64+0x4000] ;  /* 0x004000087ef37981 */ /* 0x000ee8000c1e1900 */
[----:B0-----:R-:W5:Y:S04]  /*b270*/  LDL R114, [R1+0x14] ;  /* 0x0000140001727983 */ /* 0x001f680000100800 */
[----:B------:R-:W3:Y:S04]  /*b280*/  LDL R115, [R1+0x10] ;  /* 0x0000100001737983 */ /* 0x000ee80000100800 */
[----:B------:R-:W3:Y:S01]  /*b290*/  LDG.E R242, desc[UR8][R126.64+0x4800] ;  /* 0x004800087ef27981 */ /* 0x000ee2000c1e1900 */
[----:B--2---:R-:W-:-:S03]  /*b2a0*/  FFMA R251, R120, R251, RZ ;  /* 0x000000fb78fb7223 */ /* 0x004fc600000000ff */
[----:B------:R-:W2:Y:S01]  /*b2b0*/  LDL.LU R120, [R1+0x100] ;  /* 0x0001000001787983 */ /* 0x000ea20000300800 */
[----:B----4-:R-:W-:-:S03]  /*b2c0*/  FFMA R250, R119, R250, R251 ;  /* 0x000000fa77fa7223 */ /* 0x010fc600000000fb */
[----:B------:R-:W4:Y:S01]  /*b2d0*/  LDL.LU R119, [R1+0xfc] ;  /* 0x0000fc0001777983 */ /* 0x000f220000300800 */
[----:B-----5:R-:W-:-:S03]  /*b2e0*/  FFMA R249, R114, R249, R250 ;  /* 0x000000f972f97223 */ /* 0x020fc600000000fa */
[----:B------:R-:W5:Y:S01]  /*b2f0*/  LDG.E R250, desc[UR8][R126.64+0x8000] ;  /* 0x008000087efa7981 */ /* 0x000f62000c1e1900 */
[----:B---3--:R-:W-:-:S03]  /*b300*/  FFMA R248, R115, R248, R249 ;  /* 0x000000f873f87223 */ /* 0x008fc600000000f9 */
[----:B------:R-:W3:Y:S01]  /*b310*/  LDG.E R249, desc[UR8][R126.64+0x7800] ;  /* 0x007800087ef97981 */ /* 0x000ee2000c1e1900 */
[----:B------:R-:W-:-:S03]  /*b320*/  FFMA R247, R116, R247, R248 ;  /* 0x000000f774f77223 */ /* 0x000fc600000000f8 */
[----:B------:R-:W2:Y:S01]  /*b330*/  LDG.E R248, desc[UR8][R126.64+0x7000] ;  /* 0x007000087ef87981 */ /* 0x000ea2000c1e1900 */
[----:B------:R-:W-:-:S03]  /*b340*/  FFMA R246, R117, R246, R247 ;  /* 0x000000f675f67223 */ /* 0x000fc600000000f7 */
[----:B------:R-:W4:Y:S01]  /*b350*/  LDG.E R247, desc[UR8][R126.64+0x6800] ;  /* 0x006800087ef77981 */ /* 0x000f22000c1e1900 */
[----:B------:R-:W-:-:S03]  /*b360*/  FFMA R245, R111, R245, R246 ;  /* 0x000000f56ff57223 */ /* 0x000fc600000000f6 */
[----:B------:R-:W5:Y:S01]  /*b370*/  LDG.E R246, desc[UR8][R126.64+0x6000] ;  /* 0x006000087ef67981 */ /* 0x000f62000c1e1900 */
[----:B------:R-:W-:-:S03]  /*b380*/  FFMA R251, R252, R244, R245 ;  /* 0x000000f4fcfb7223 */ /* 0x000fc600000000f5 */
[----:B------:R-:W3:Y:S04]  /*b390*/  LDG.E R244, desc[UR8][R126.64+0x5000] ;  /* 0x005000087ef47981 */ /* 0x000ee8000c1e1900 */
[----:B------:R-:W2:Y:S01]  /*b3a0*/  LDG.E R245, desc[UR8][R126.64+0x5800] ;  /* 0x005800087ef57981 */ /* 0x000ea2000c1e1900 */
[----:B------:R-:W-:-:S03]  /*b3b0*/  FFMA R251, R2, R243, R251 ;  /* 0x000000f302fb7223 */ /* 0x000fc600000000fb */
[----:B------:R-:W4:Y:S01]  /*b3c0*/  LDG.E R243, desc[UR8][R126.64+0x8800] ;  /* 0x008800087ef37981 */ /* 0x000f22000c1e1900 */
[----:B------:R-:W-:-:S03]  /*b3d0*/  FFMA R251, R3, R242, R251 ;  /* 0x000000f203fb7223 */ /* 0x000fc600000000fb */
[----:B------:R-:W4:Y:S04]  /*b3e0*/  LDG.E R242, desc[UR8][R126.64+0x9000] ;  /* 0x009000087ef27981 */ /* 0x000f28000c1e1900 */
[----:B------:R-:W4:Y:S04]  /*b3f0*/  LDL R115, [R1+0x44] ;  /* 0x0000440001737983 */ /* 0x000f280000100800 */
[----:B------:R-:W4:Y:S04]  /*b400*/  LDL R114, [R1+0x40] ;  /* 0x0000400001727983 */ /* 0x000f280000100800 */
[----:B------:R-:W4:Y:S04]  /*b410*/  LDL R111, [R1+0x38] ;  /* 0x00003800016f7983 */ /* 0x000f280000100800 */
[----:B------:R-:W4:Y:S04]  /*b420*/  LDL R117, [R1+0x34] ;  /* 0x0000340001757983 */ /* 0x000f280000100800 */
[----:B------:R-:W4:Y:S04]  /*b430*/  LDL R116, [R1+0x30] ;  /* 0x0000300001747983 */ /* 0x000f280000100800 */
[----:B------:R-:W4:Y:S01]  /*b440*/  LDL R252, [R1+0x28] ;  /* 0x0000280001fc7983 */ /* 0x000f220000100800 */
[----:B---3--:R-:W-:-:S04]  /*b450*/  FFMA R244, R4, R244, R251 ;  /* 0x000000f404f47223 */ /* 0x008fc800000000fb */
[----:B--2---:R-:W-:Y:S02]  /*b460*/  FFMA R244, R5, R245, R244 ;  /* 0x000000f505f47223 */ /* 0x004fe400000000f4 */
[----:B------:R-:W2:Y:S02]  /*b470*/  LDG.E R245, desc[UR8][R126.64+0xa000] ;  /* 0x00a000087ef57981 */ /* 0x000ea4000c1e1900 */
[----:B-----5:R-:W-:Y:S02]  /*b480*/  FFMA R244, R6, R246, R244 ;  /* 0x000000f606f47223 */ /* 0x020fe400000000f4 */
[----:B------:R-:W3:Y:S02]  /*b490*/  LDG.E R246, desc[UR8][R126.64+0xa800] ;  /* 0x00a800087ef67981 */ /* 0x000ee4000c1e1900 */
[----:B----4-:R-:W-:Y:S02]  /*b4a0*/  FFMA R244, R7, R247, R244 ;  /* 0x000000f707f47223 */ /* 0x010fe400000000f4 */
[----:B------:R-:W4:Y:S02]  /*b4b0*/  LDG.E R247, desc[UR8][R126.64+0xb000] ;  /* 0x00b000087ef77981 */ /* 0x000f24000c1e1900 */
[----:B------:R-:W-:-:S02]  /*b4c0*/  FFMA R244, R8, R248, R244 ;  /* 0x000000f808f47223 */ /* 0x000fc400000000f4 */
[----:B------:R-:W5:Y:S02]  /*b4d0*/  LDG.E R248, desc[UR8][R126.64+0xb800] ;  /* 0x00b800087ef87981 */ /* 0x000f64000c1e1900 */
[----:B------:R-:W-:Y:S02]  /*b4e0*/  FFMA R244, R9, R249, R244 ;  /* 0x000000f909f47223 */ /* 0x000fe400000000f4 */
[----:B------:R-:W5:Y:S02]  /*b4f0*/  LDG.E R249, desc[UR8][R126.64+0xc000] ;  /* 0x00c000087ef97981 */ /* 0x000f64000c1e1900 */
[----:B------:R-:W-:Y:S02]  /*b500*/  FFMA R251, R10, R250, R244 ;  /* 0x000000fa0afb7223 */ /* 0x000fe400000000f4 */
[----:B------:R-:W2:Y:S04]  /*b510*/  LDG.E R244, desc[UR8][R126.64+0x9800] ;  /* 0x009800087ef47981 */ /* 0x000ea8000c1e1900 */
[----:B------:R-:W5:Y:S01]  /*b520*/  LDG.E R250, desc[UR8][R126.64+0xc800] ;  /* 0x00c800087efa7981 */ /* 0x000f62000c1e1900 */
[----:B------:R-:W-:-:S03]  /*b530*/  FFMA R251, R11, R243, R251 ;  /* 0x000000f30bfb7223 */ /* 0x000fc600000000fb */
[----:B------:R-:W5:Y:S01]  /*b540*/  LDG.E R243, desc[UR8][R126.64+0xd000] ;  /* 0x00d000087ef37981 */ /* 0x000f62000c1e1900 */
[----:B------:R-:W-:-:S03]  /*b550*/  FFMA R251, R12, R242, R251 ;  /* 0x000000f20cfb7223 */ /* 0x000fc600000000fb */
[----:B------:R-:W5:Y:S01]  /*b560*/  LDG.E R242, desc[UR8][R126.64+0xd800] ;  /* 0x00d800087ef27981 */ /* 0x000f62000c1e1900 */
[----:B--2---:R-:W-:-:S04]  /*b570*/  FFMA R244, R13, R244, R251 ;  /* 0x000000f40df47223 */ /* 0x004fc800000000fb */
[----:B------:R-:W-:Y:S02]  /*b580*/  FFMA R244, R14, R245, R244 ;  /* 0x000000f50ef47223 */ /* 0x000fe400000000f4 */
[----:B------:R-:W2:Y:S02]  /*b590*/  LDG.E R245, desc[UR8][R126.64+0xe800] ;  /* 0x00e800087ef57981 */ /* 0x000ea4000c1e1900 */
[----:B---3--:R-:W-:Y:S02]  /*b5a0*/  FFMA R244, R15, R246, R244 ;  /* 0x000000f60ff47223 */ /* 0x008fe400000000f4 */
[----:B------:R-:W3:Y:S02]  /*b5b0*/  LDG.E R246, desc[UR8][R126.64+0xf000] ;  /* 0x00f000087ef67981 */ /* 0x000ee4000c1e1900 */
[----:B----4-:R-:W-:Y:S02]  /*b5c0*/  FFMA R244, R16, R247, R244 ;  /* 0x000000f710f47223 */ /* 0x010fe400000000f4 */
[----:B------:R-:W4:Y:S02]  /*b5d0*/  LDG.E R247, desc[UR8][R126.64+0xf800] ;  /* 0x00f800087ef77981 */ /* 0x000f24000c1e1900 */
[----:B-----5:R-:W-:-:S02]  /*b5e0*/  FFMA R244, R17, R248, R244 ;  /* 0x000000f811f47223 */ /* 0x020fc400000000f4 */
        /* <DEDUP_REMOVED lines=20> */
[----:B------:R-:W2:Y:S02]  /*b730*/  LDG.E R249, desc[UR8][R126.64+0x14000] ;  /* 0x014000087ef97981 */ /* 0x000ea4000c1e1900 */
[----:B------:R-:W-:Y:S02]  /*b740*/  FFMA R251, R28, R250, R244 ;  /* 0x000000fa1cfb7223 */ /* 0x000fe400000000f4 */
[----:B------:R-:W2:Y:S02]  /*b750*/  LDG.E R250, desc[UR8][R126.64+0x14800] ;  /* 0x014800087efa7981 */ /* 0x000ea4000c1e1900 */
[----:B------:R-:W-:-:S02]  /*b760*/  FFMA R251, R29, R243, R251 ;  /* 0x000000f31dfb7223 */ /* 0x000fc400000000fb */
[----:B------:R-:W2:Y:S04]  /*b770*/  LDG.E R243, desc[UR8][R126.64+0x15000] ;  /* 0x015000087ef37981 */ /* 0x000ea8000c1e1900 */
[----:B------:R-:W2:Y:S01]  /*b780*/  LDG.E R244, desc[UR8][R126.64+0x15800] ;  /* 0x015800087ef47981 */ /* 0x000ea2000c1e1900 */
[----:B------:R-:W-:-:S03]  /*b790*/  FFMA R251, R30, R242, R251 ;  /* 0x000000f21efb7223 */ /* 0x000fc600000000fb */
[----:B------:R-:W2:Y:S01]  /*b7a0*/  LDG.E R242, desc[UR8][R126.64+0x16800] ;  /* 0x016800087ef27981 */ /* 0x000ea2000c1e1900 */
[----:B---3--:R-:W-:-:S04]  /*b7b0*/  FFMA R246, R31, R246, R251 ;  /* 0x000000f61ff67223 */ /* 0x008fc800000000fb */
[----:B----4-:R-:W-:Y:S02]  /*b7c0*/  FFMA R246, R32, R247, R246 ;  /* 0x000000f720f67223 */ /* 0x010fe400000000f6 */
[----:B------:R-:W3:Y:S02]  /*b7d0*/  LDG.E R247, desc[UR8][R126.64+0x1b000] ;  /* 0x01b000087ef77981 */ /* 0x000ee4000c1e1900 */
[----:B-----5:R-:W-:Y:S02]  /*b7e0*/  FFMA R246, R33, R248, R246 ;  /* 0x000000f821f67223 */ /* 0x020fe400000000f6 */
[----:B------:R-:W4:Y:S02]  /*b7f0*/  LDG.E R248, desc[UR8][R126.64+0x17800] ;  /* 0x017800087ef87981 */ /* 0x000f24000c1e1900 */
[----:B--2---:R-:W-:Y:S02]  /*b800*/  FFMA R246, R34, R249, R246 ;  /* 0x000000f922f67223 */ /* 0x004fe400000000f6 */
[----:B------:R-:W2:Y:S02]  /*b810*/  LDG.E R249, desc[UR8][R126.64+0x17000] ;  /* 0x017000087ef97981 */ /* 0x000ea4000c1e1900 */
[----:B------:R-:W-:-:S02]  /*b820*/  FFMA R246, R35, R250, R246 ;  /* 0x000000fa23f67223 */ /* 0x000fc400000000f6 */
[----:B------:R-:W5:Y:S02]  /*b830*/  LDG.E R250, desc[UR8][R126.64+0x18000] ;  /* 0x018000087efa7981 */ /* 0x000f64000c1e1900 */
[----:B------:R-:W-:Y:S02]  /*b840*/  FFMA R243, R36, R243, R246 ;  /* 0x000000f324f37223 */ /* 0x000fe400000000f6 */
[----:B------:R-:W3:Y:S02]  /*b850*/  LDG.E R246, desc[UR8][R126.64+0x1a800] ;  /* 0x01a800087ef67981 */ /* 0x000ee4000c1e1900 */
[----:B------:R-:W-:Y:S02]  /*b860*/  FFMA R243, R37, R244, R243 ;  /* 0x000000f425f37223 */ /* 0x000fe400000000f3 */
[----:B------:R-:W3:Y:S02]  /*b870*/  LDG.E R244, desc[UR8][R126.64+0x19800] ;  /* 0x019800087ef47981 */ /* 0x000ee4000c1e1900 */
[----:B------:R-:W-:-:S02]  /*b880*/  FFMA R245, R38, R245, R243 ;  /* 0x000000f526f57223 */ /* 0x000fc400000000f3 */
[----:B------:R-:W3:Y:S02]  /*b890*/  LDG.E R243, desc[UR8][R126.64+0x19000] ;  /* 0x019000087ef37981 */ /* 0x000ee4000c1e1900 */
[----:B------:R-:W-:Y:S02]  /*b8a0*/  FFMA R251, R39, R242, R245 ;  /* 0x000000f227fb7223 */ /* 0x000fe400000000f5 */
[----:B------:R-:W3:Y:S04]  /*b8b0*/  LDG.E R242, desc[UR8][R126.64+0x18800] ;  /* 0x018800087ef27981 */ /* 0x000ee8000c1e1900 */
[----:B------:R-:W3:Y:S01]  /*b8c0*/  LDG.E R245, desc[UR8][R126.64+0x1a000] ;  /* 0x01a000087ef57981 */ /* 0x000ee2000c1e1900 */
[----:B--2---:R-:W-:-:S03]  /*b8d0*/  FFMA R251, R40, R249, R251 ;  /* 0x000000f928fb7223 */ /* 0x004fc600000000fb */
[----:B------:R-:W2:Y:S01]  /*b8e0*/  LDG.E R249, desc[UR8][R126.64+0x1b800] ;  /* 0x01b800087ef97981 */ /* 0x000ea2000c1e1900 */
[----:B----4-:R-:W-:-:S04]  /*b8f0*/  FFMA R248, R41, R248, R251 ;  /* 0x000000f829f87223 */ /* 0x010fc800000000fb */
[----:B-----5:R-:W-:Y:S02]  /*b900*/  FFMA R250, R42, R250, R248 ;  /* 0x000000fa2afa7223 */ /* 0x020fe400000000f8 */
[----:B------:R-:W4:Y:S02]  /*b910*/  LDG.E R248, desc[UR8][R126.64+0x1c000] ;  /* 0x01c000087ef87981 */ /* 0x000f24000c1e1900 */
[----:B---3--:R-:W-:Y:S02]  /*b920*/  FFMA R242, R43, R242, R250 ;  /* 0x000000f22bf27223 */ /* 0x008fe400000000fa */
[----:B------:R-:W3:Y:S02]  /*b930*/  LDG.E R250, desc[UR8][R126.64+0x1f800] ;  /* 0x01f800087efa7981 */ /* 0x000ee4000c1e1900 */
[----:B------:R-:W-:Y:S02]  /*b940*/  FFMA R242, R44, R243, R242 ;  /* 0x000000f32cf27223 */ /* 0x000fe400000000f2 */
[----:B------:R-:W5:Y:S02]  /*b950*/  LDG.E R243, desc[UR8][R126.64+0x1d000] ;  /* 0x01d000087ef37981 */ /* 0x000f64000c1e1900 */
[----:B------:R-:W-:-:S02]  /*b960*/  FFMA R242, R45, R244, R242 ;  /* 0x000000f42df27223 */ /* 0x000fc400000000f2 */
[----:B------:R-:W3:Y:S02]  /*b970*/  LDG.E R244, desc[UR8][R126.64+0x1d800] ;  /* 0x01d800087ef47981 */ /* 0x000ee4000c1e1900 */
[----:B------:R-:W-:Y:S02]  /*b980*/  FFMA R242, R46, R245, R242 ;  /* 0x000000f52ef27223 */ /* 0x000fe400000000f2 */
[----:B------:R-:W3:Y:S02]  /*b990*/  LDG.E R245, desc[UR8][R126.64+0x1e000] ;  /* 0x01e000087ef57981 */ /* 0x000ee4000c1e1900 */
[----:B------:R-:W-:Y:S02]  /*b9a0*/  FFMA R242, R47, R246, R242 ;  /* 0x000000f62ff27223 */ /* 0x000fe400000000f2 */
[----:B------:R-:W3:Y:S02]  /*b9b0*/  LDG.E R246, desc[UR8][R126.64+0x1e800] ;  /* 0x01e800087ef67981 */ /* 0x000ee4000c1e1900 */
[----:B------:R-:W-:-:S02]  /*b9c0*/  FFMA R251, R48, R247, R242 ;  /* 0x000000f730fb7223 */ /* 0x000fc400000000f2 */
[----:B------:R-:W5:Y:S04]  /*b9d0*/  LDG.E R242, desc[UR8][R126.64+0x1c800] ;  /* 0x01c800087ef27981 */ /* 0x000f68000c1e1900 */
[----:B------:R-:W3:Y:S01]  /*b9e0*/  LDG.E R247, desc[UR8][R126.64+0x1f000] ;  /* 0x01f000087ef77981 */ /* 0x000ee2000c1e1900 */
[----:B--2---:R-:W-:-:S03]  /*b9f0*/  FFMA R251, R49, R249, R251 ;  /* 0x000000f931fb7223 */ /* 0x004fc600000000fb */
[----:B------:R-:W2:Y:S01]  /*ba00*/  LDG.E R249, desc[UR8][R126.64+0x20000] ;  /* 0x020000087ef97981 */ /* 0x000ea2000c1e1900 */
[----:B----4-:R-:W-:-:S03]  /*ba10*/  FFMA R251, R50, R248, R251 ;  /* 0x000000f832fb7223 */ /* 0x010fc600000000fb */
[----:B------:R-:W4:Y:S01]  /*ba20*/  LDG.E R248, desc[UR8][R126.64+0x20800] ;  /* 0x020800087ef87981 */ /* 0x000f22000c1e1900 */
[----:B-----5:R-:W-:-:S03]  /*ba30*/  FFMA R242, R51, R242, R251 ;  /* 0x000000f233f27223 */ /* 0x020fc600000000fb */
[----:B------:R-:W5:Y:S01]  /*ba40*/  LDL R251, [R1+0x3c] ;  /* 0x00003c0001fb7983 */ /* 0x000f620000100800 */
[----:B------:R-:W-:-:S03]  /*ba50*/  FFMA R242, R52, R243, R242 ;  /* 0x000000f334f27223 */ /* 0x000fc600000000f2 */
[----:B------:R-:W4:Y:S01]  /*ba60*/  LDG.E R243, desc[UR8][R126.64+0x21800] ;  /* 0x021800087ef37981 */ /* 0x000f22000c1e1900 */
[----:B---3--:R-:W-:-:S03]  /*ba70*/  FFMA R242, R53, R244, R242 ;  /* 0x000000f435f27223 */ /* 0x008fc600000000f2 */
[----:B------:R-:W3:Y:S01]  /*ba80*/  LDG.E R244, desc[UR8][R126.64+0x22000] ;  /* 0x022000087ef47981 */ /* 0x000ee2000c1e1900 */
[----:B------:R-:W-:-:S03]  /*ba90*/  FFMA R242, R54, R245, R242 ;  /* 0x000000f536f27223 */ /* 0x000fc600000000f2 */
[----:B------:R-:W3:Y:S01]  /*baa0*/  LDG.E R245, desc[UR8][R126.64+0x22800] ;  /* 0x022800087ef57981 */ /* 0x000ee2000c1e1900 */
[----:B------:R-:W-:-:S03]  /*bab0*/  FFMA R242, R115, R246, R242 ;  /* 0x000000f673f27223 */ /* 0x000fc600000000f2 */
[----:B------:R-:W3:Y:S01]  /*bac0*/  LDL R115, [R1+0x24] ;  /* 0x0000240001737983 */ /* 0x000ee20000100800 */
[----:B------:R-:W-:-:S03]  /*bad0*/  FFMA R242, R114, R247, R242 ;  /* 0x000000f772f27223 */ /* 0x000fc600000000f2 */
[----:B------:R-:W3:Y:S04]  /*bae0*/  LDL R114, [R1+0x20] ;  /* 0x0000200001727983 */ /* 0x000ee80000100800 */
[----:B------:R-:W3:Y:S04]  /*baf0*/  LDG.E R246, desc[UR8][R126.64+0x23000] ;  /* 0x023000087ef67981 */ /* 0x000ee8000c1e1900 */
[----:B------:R-:W3:Y:S01]  /*bb00*/  LDG.E R247, desc[UR8][R126.64+0x23800] ;  /* 0x023800087ef77981 */ /* 0x000ee2000c1e1900 */
[----:B-----5:R-:W-:-:S03]  /*bb10*/  FFMA R251, R251, R250, R242 ;  /* 0x000000fafbfb7223 */ /* 0x020fc600000000f2 */
[----:B------:R-:W5:Y:S01]  /*bb20*/  LDG.E R242, desc[UR8][R126.64+0x21000] ;  /* 0x021000087ef27981 */ /* 0x000f62000c1e1900 */
[----:B--2---:R-:W-:-:S03]  /*bb30*/  FFMA R251, R111, R249, R251 ;  /* 0x000000f96ffb7223 */ /* 0x004fc600000000fb */
[----:B------:R-:W2:Y:S01]  /*bb40*/  LDL.LU R111, [R1+0xf8] ;  /* 0x0000f800016f7983 */ /* 0x000ea20000300800 */
[----:B----4-:R-:W-:-:S03]  /*bb50*/  FFMA R251, R117, R248, R251 ;  /* 0x000000f875fb7223 */ /* 0x010fc600000000fb */
[----:B------:R-:W4:Y:S04]  /*bb60*/  LDL.LU R117, [R1+0xf4] ;  /* 0x0000f40001757983 */ /* 0x000f280000300800 */
[----:B------:R-:W2:Y:S04]  /*bb70*/  LDG.E R250, desc[UR8][R126.64+0x24000] ;  /* 0x024000087efa7981 */ /* 0x000ea8000c1e1900 */
[----:B------:R-:W4:Y:S04]  /*bb80*/  LDG.E R249, desc[UR8][R126.64+0x24800] ;  /* 0x024800087ef97981 */ /* 0x000f28000c1e1900 */
[----:B------:R-:W4:Y:S01]  /*bb90*/  LDG.E R248, desc[UR8][R126.64+0x25000] ;  /* 0x025000087ef87981 */ /* 0x000f22000c1e1900 */
[----:B-----5:R-:W-:-:S03]  /*bba0*/  FFMA R242, R116, R242, R251 ;  /* 0x000000f274f27223 */ /* 0x020fc600000000fb */
[----:B------:R-:W5:Y:S04]  /*bbb0*/  LDL.LU R116, [R1+0xf0] ;  /* 0x0000f00001747983 */ /* 0x000f680000300800 */
[----:B------:R-:W3:Y:S02]  /*bbc0*/  LDL R251, [R1+0x2c] ;  /* 0x00002c0001fb7983 */ /* 0x000ee40000100800 */
[----:B---3--:R-:W-:Y:S02]  /*bbd0*/  FFMA R242, R251, R243, R242 ;  /* 0x000000f3fbf27223 */ /* 0x008fe400000000f2 */
[----:B------:R-:W3:Y:S02]  /*bbe0*/  LDG.E R243, desc[UR8][R126.64+0x26000] ;  /* 0x026000087ef37981 */ /* 0x000ee4000c1e1900 */
[----:B------:R-:W-:-:S02]  /*bbf0*/  FFMA R242, R252, R244, R242 ;  /* 0x000000f4fcf27223 */ /* 0x000fc400000000f2 */
[----:B------:R-:W5:Y:S02]  /*bc00*/  LDG.E R244, desc[UR8][R126.64+0x26800] ;  /* 0x026800087ef47981 */ /* 0x000f64000c1e1900 */
[----:B------:R-:W-:Y:S02]  /*bc10*/  FFMA R242, R115, R245, R242 ;  /* 0x000000f573f27223 */ /* 0x000fe400000000f2 */
[----:B------:R-:W5:Y:S02]  /*bc20*/  LDG.E R245, desc[UR8][R126.64+0x27000] ;  /* 0x027000087ef57981 */ /* 0x000f64000c1e1900 */
[----:B------:R-:W-:Y:S02]  /*bc30*/  FFMA R242, R114, R246, R242 ;  /* 0x000000f672f27223 */ /* 0x000fe400000000f2 */
[----:B------:R-:W5:Y:S01]  /*bc40*/  LDG.E R246, desc[UR8][R126.64+0x27800] ;  /* 0x027800087ef67981 */ /* 0x000f62000c1e1900 */
[----:B------:R-:W0:Y:S01]  /*bc50*/  LDC.64 R114, c[0x0][0x398] ;  /* 0x0000e600ff727b82 */ /* 0x000e220000000a00 */
[----:B------:R-:W-:-:S02]  /*bc60*/  FFMA R242, R55, R247, R242 ;  /* 0x000000f737f27223 */ /* 0x000fc400000000f2 */
[----:B------:R-:W5:Y:S02]  /*bc70*/  LDG.E R247, desc[UR8][R126.64+0x28000] ;  /* 0x028000087ef77981 */ /* 0x000f64000c1e1900 */
[----:B--2---:R-:W-:Y:S02]  /*bc80*/  FFMA R251, R56, R250, R242 ;  /* 0x000000fa38fb7223 */ /* 0x004fe400000000f2 */
[----:B------:R-:W2:Y:S04]  /*bc90*/  LDG.E R242, desc[UR8][R126.64+0x25800] ;  /* 0x025800087ef27981 */ /* 0x000ea8000c1e1900 */
[----:B------:R-:W5:Y:S01]  /*bca0*/  LDG.E R250, desc[UR8][R126.64+0x28800] ;  /* 0x028800087efa7981 */ /* 0x000f62000c1e1900 */
[----:B----4-:R-:W-:-:S03]  /*bcb0*/  FFMA R251, R57, R249, R251 ;  /* 0x000000f939fb7223 */ /* 0x010fc600000000fb */
[----:B------:R-:W4:Y:S01]  /*bcc0*/  LDG.E R249, desc[UR8][R126.64+0x29000] ;  /* 0x029000087ef97981 */ /* 0x000f22000c1e1900 */
[----:B------:R-:W-:-:S03]  /*bcd0*/  FFMA R251, R58, R248, R251 ;  /* 0x000000f83afb7223 */ /* 0x000fc600000000fb */
[----:B------:R-:W4:Y:S04]  /*bce0*/  LDG.E R248, desc[UR8][R126.64+0x29800] ;  /* 0x029800087ef87981 */ /* 0x000f28000c1e1900 */
[----:B------:R-:W4:Y:S01]  /*bcf0*/  LDG.E R252, desc[UR8][R126.64+0x3f800] ;  /* 0x03f800087efc7981 */ /* 0x000f22000c1e1900 */
[----:B--2---:R-:W-:-:S04]  /*bd00*/  FFMA R242, R59, R242, R251 ;  /* 0x000000f23bf27223 */ /* 0x004fc800000000fb */
[----:B---3--:R-:W-:Y:S02]  /*bd10*/  FFMA R242, R60, R243, R242 ;  /* 0x000000f33cf27223 */ /* 0x008fe400000000f2 */
[----:B------:R-:W2:Y:S02]  /*bd20*/  LDG.E R243, desc[UR8][R126.64+0x2a800] ;  /* 0x02a800087ef37981 */ /* 0x000ea4000c1e1900 */
[----:B-----5:R-:W-:Y:S02]  /*bd30*/  FFMA R242, R61, R244, R242 ;  /* 0x000000f43df27223 */ /* 0x020fe400000000f2 */
[----:B------:R-:W3:Y:S02]  /*bd40*/  LDG.E R244, desc[UR8][R126.64+0x2b000] ;  /* 0x02b000087ef47981 */ /* 0x000ee4000c1e1900 */
[----:B------:R-:W-:Y:S02]  /*bd50*/  FFMA R242, R62, R245, R242 ;  /* 0x000000f53ef27223 */ /* 0x000fe400000000f2 */
[----:B------:R-:W5:Y:S02]  /*bd60*/  LDG.E R245, desc[UR8][R126.64+0x2b800] ;  /* 0x02b800087ef57981 */ /* 0x000f64000c1e1900 */
[----:B------:R-:W-:-:S02]  /*bd70*/  FFMA R242, R63, R246, R242 ;  /* 0x000000f63ff27223 */ /* 0x000fc400000000f2 */
[----:B------:R-:W5:Y:S02]  /*bd80*/  LDG.E R246, desc[UR8][R126.64+0x2c000] ;  /* 0x02c000087ef67981 */ /* 0x000f64000c1e1900 */
[----:B------:R-:W-:Y:S02]  /*bd90*/  FFMA R242, R64, R247, R242 ;  /* 0x000000f740f27223 */ /* 0x000fe400000000f2 */
[----:B------:R-:W5:Y:S02]  /*bda0*/  LDG.E R247, desc[UR8][R126.64+0x2c800] ;  /* 0x02c800087ef77981 */ /* 0x000f64000c1e1900 */
[----:B------:R-:W-:Y:S02]  /*bdb0*/  FFMA R251, R65, R250, R242 ;  /* 0x000000fa41fb7223 */ /* 0x000fe400000000f2 */
[----:B------:R-:W2:Y:S04]  /*bdc0*/  LDG.E R242, desc[UR8][R126.64+0x2a000] ;  /* 0x02a000087ef27981 */ /* 0x000ea8000c1e1900 */
[----:B------:R-:W5:Y:S01]  /*bdd0*/  LDG.E R250, desc[UR8][R126.64+0x2d000] ;  /* 0x02d000087efa7981 */ /* 0x000f62000c1e1900 */
[----:B----4-:R-:W-:-:S03]  /*bde0*/  FFMA R251, R66, R249, R251 ;  /* 0x000000f942fb7223 */ /* 0x010fc600000000fb */
[----:B------:R-:W4:Y:S01]  /*bdf0*/  LDG.E R249, desc[UR8][R126.64+0x2d800] ;  /* 0x02d800087ef97981 */ /* 0x000f22000c1e1900 */
[----:B------:R-:W-:-:S03]  /*be00*/  FFMA R251, R67, R248, R251 ;  /* 0x000000f843fb7223 */ /* 0x000fc600000000fb */
[----:B------:R-:W4:Y:S01]  /*be10*/  LDG.E R248, desc[UR8][R126.64+0x2e000] ;  /* 0x02e000087ef87981 */ /* 0x000f22000c1e1900 */
[----:B--2---:R-:W-:-:S04]  /*be20*/  FFMA R242, R68, R242, R251 ;  /* 0x000000f244f27223 */ /* 0x004fc800000000fb */
[----:B------:R-:W-:Y:S02]  /*be30*/  FFMA R242, R69, R243, R242 ;  /* 0x000000f345f27223 */ /* 0x000fe400000000f2 */
[----:B------:R-:W2:Y:S02]  /*be40*/  LDG.E R243, desc[UR8][R126.64+0x2f000] ;  /* 0x02f000087ef37981 */ /* 0x000ea4000c1e1900 */
[----:B---3--:R-:W-:Y:S02]  /*be50*/  FFMA R242, R70, R244, R242 ;  /* 0x000000f446f27223 */ /* 0x008fe400000000f2 */
[----:B------:R-:W3:Y:S02]  /*be60*/  LDG.E R244, desc[UR8][R126.64+0x2f800] ;  /* 0x02f800087ef47981 */ /* 0x000ee4000c1e1900 */
[----:B-----5:R-:W-:Y:S02]  /*be70*/  FFMA R242, R71, R245, R242 ;  /* 0x000000f547f27223 */ /* 0x020fe400000000f2 */
        /* <DEDUP_REMOVED lines=30> */
[----:B--2---:R-:W-:-:S03]  /*c060*/  FFMA R242, R86, R242, R251 ;  /* 0x000000f256f27223 */ /* 0x004fc600000000fb */
[----:B------:R-:W2:Y:S01]  /*c070*/  LDG.E R251, desc[UR8][R126.64+0x3a800] ;  /* 0x03a800087efb7981 */ /* 0x000ea2000c1e1900 */
[----:B------:R-:W-:-:S03]  /*c080*/  FFMA R242, R87, R243, R242 ;  /* 0x000000f357f27223 */ /* 0x000fc600000000f2 */
[----:B------:R-:W2:Y:S01]  /*c090*/  LDG.E R243, desc[UR8][R126.64+0x38000] ;  /* 0x038000087ef37981 */ /* 0x000ea2000c1e1900 */
[----:B---3--:R-:W-:-:S03]  /*c0a0*/  FFMA R242, R88, R244, R242 ;  /* 0x000000f458f27223 */ /* 0x008fc600000000f2 */
[----:B------:R-:W3:Y:S01]  /*c0b0*/  LDG.E R244, desc[UR8][R126.64+0x38800] ;  /* 0x038800087ef47981 */ /* 0x000ee2000c1e1900 */
[----:B-----5:R-:W-:-:S03]  /*c0c0*/  FFMA R242, R89, R245, R242 ;  /* 0x000000f559f27223 */ /* 0x020fc600000000f2 */
[----:B------:R-:W5:Y:S01]  /*c0d0*/  LDG.E R245, desc[UR8][R126.64+0x39000] ;  /* 0x039000087ef57981 */ /* 0x000f62000c1e1900 */
[----:B------:R-:W-:-:S03]  /*c0e0*/  FFMA R242, R90, R246, R242 ;  /* 0x000000f65af27223 */ /* 0x000fc600000000f2 */
[----:B------:R-:W5:Y:S01]  /*c0f0*/  LDG.E R246, desc[UR8][R126.64+0x39800] ;  /* 0x039800087ef67981 */ /* 0x000f62000c1e1900 */
[----:B------:R-:W-:-:S03]  /*c100*/  FFMA R242, R91, R247, R242 ;  /* 0x000000f75bf27223 */ /* 0x000fc600000000f2 */
[----:B------:R-:W5:Y:S01]  /*c110*/  LDG.E R247, desc[UR8][R126.64+0x3a000] ;  /* 0x03a000087ef77981 */ /* 0x000f62000c1e1900 */
[----:B------:R-:W-:-:S03]  /*c120*/  FFMA R250, R92, R250, R242 ;  /* 0x000000fa5cfa7223 */ /* 0x000fc600000000f2 */
[----:B------:R-:W2:Y:S01]  /*c130*/  LDG.E R242, desc[UR8][R126.64+0x37800] ;  /* 0x037800087ef27981 */ /* 0x000ea2000c1e1900 */
        /* <DEDUP_REMOVED lines=17> */
[----:B------:R1:W2:Y:S01]  /*c250*/  LDG.E R242, desc[UR8][R126.64+0x3c000] ;  /* 0x03c000087ef27981 */ /* 0x0002a2000c1e1900 */
[----:B----4-:R-:W-:Y:S01]  /*c260*/  FFMA R249, R102, R249, R251 ;  /* 0x000000f966f97223 */ /* 0x010fe200000000fb */
[----:B-1----:R-:W-:-:S03]  /*c270*/  SHF.L.U32 R126, R118, 0x7, RZ ;  /* 0x00000007767e7819 */ /* 0x002fc600000006ff */
[----:B------:R-:W-:Y:S02]  /*c280*/  FFMA R250, R103, R250, R249 ;  /* 0x000000fa67fa7223 */ /* 0x000fe400000000f9 */
[----:B0-----:R-:W-:Y:S02]  /*c290*/  IMAD.WIDE.U32 R126, R126, 0x4, R114 ;  /* 0x000000047e7e7825 */ /* 0x001fe400078e0072 */
[----:B------:R-:W4:Y:S04]  /*c2a0*/  LDL.LU.64 R114, [R1+0xe8] ;  /* 0x0000e80001727983 */ /* 0x000f280000300a00 */
[----:B------:R-:W4:Y:S04]  /*c2b0*/  LDG.E R249, desc[UR8][R126.64+0x1fc] ;  /* 0x0001fc087ef97981 */ /* 0x000f28000c1e1900 */
[----:B------:R-:W4:Y:S01]  /*c2c0*/  LDG.E R251, desc[UR8][R126.64+0x20] ;  /* 0x000020087efb7981 */ /* 0x000f22000c1e1900 */
[----:B--2---:R-:W-:-:S03]  /*c2d0*/  FFMA R242, R104, R242, R250 ;  /* 0x000000f268f27223 */ /* 0x004fc600000000fa */
[----:B------:R-:W2:Y:S01]  /*c2e0*/  LDG.E R250, desc[UR8][R126.64+0x1c] ;  /* 0x00001c087efa7981 */ /* 0x000ea2000c1e1900 */
[----:B------:R-:W-:-:S04]  /*c2f0*/  FFMA R242, R105, R243, R242 ;  /* 0x000000f369f27223 */ /* 0x000fc800000000f2 */
[----:B---3--:R-:W-:-:S04]  /*c300*/  FFMA R242, R106, R244, R242 ;  /* 0x000000f46af27223 */ /* 0x008fc800000000f2 */
[----:B-----5:R-:W-:-:S04]  /*c310*/  FFMA R242, R107, R245, R242 ;  /* 0x000000f56bf27223 */ /* 0x020fc800000000f2 */
[----:B------:R-:W-:-:S04]  /*c320*/  FFMA R242, R108, R246, R242 ;  /* 0x000000f66cf27223 */ /* 0x000fc800000000f2 */
[----:B------:R-:W-:Y:S01]  /*c330*/  FFMA R242, R109, R247, R242 ;  /* 0x000000f76df27223 */ /* 0x000fe200000000f2 */
[----:B------:R-:W-:Y:S01]  /*c340*/  MOV R246, 0x3f800000 ;  /* 0x3f80000000f67802 */ /* 0x000fe20000000f00 */
[----:B------:R-:W3:Y:S02]  /*c350*/  LDG.E R247, desc[UR8][R126.64+0x10] ;  /* 0x000010087ef77981 */ /* 0x000ee4000c1e1900 */
[----:B------:R-:W-:Y:S02]  /*c360*/  FFMA R242, R110, R248, R242 ;  /* 0x000000f86ef27223 */ /* 0x000fe400000000f2 */
[----:B------:R-:W5:Y:S02]  /*c370*/  LDG.E R248, desc[UR8][R126.64+0x14] ;  /* 0x000014087ef87981 */ /* 0x000f64000c1e1900 */
[----:B------:R-:W-:-:S04]  /*c380*/  FFMA R252, R0, R252, R242 ;  /* 0x000000fc00fc7223 */ /* 0x000fc800000000f2 */
[----:B------:R-:W-:-:S04]  /*c390*/  FMUL R242, R252, 0.044714998453855514526 ;  /* 0x3d372713fcf27820 */ /* 0x000fc80000400000 */
[----:B------:R-:W-:-:S04]  /*c3a0*/  FMUL R242, R252, R242 ;  /* 0x000000f2fcf27220 */ /* 0x000fc80000400000 */
[----:B------:R-:W-:-:S04]  /*c3b0*/  FFMA R242, R252, R242, R252 ;  /* 0x000000f2fcf27223 */ /* 0x000fc800000000fc */
[----:B------:R-:W-:-:S04]  /*c3c0*/  FMUL R243, R242, 0.79788458347320556641 ;  /* 0x3f4c422af2f37820 */ /* 0x000fc80000400000 */
[----:B------:R-:W-:-:S06]  /*c3d0*/  FMUL R242, |R243|, 2.8853900432586669922 ;  /* 0x4038aa3bf3f27820 */ /* 0x000fcc0000400200 */
[----:B------:R-:W0:Y:S01]  /*c3e0*/  MUFU.EX2 R242, R242 ;  /* 0x000000f200f27308 */ /* 0x000e220000000800 */
[----:B------:R-:W-:Y:S01]  /*c3f0*/  FMUL R244, R243, R243 ;  /* 0x000000f3f3f47220 */ /* 0x000fe20000400000 */
[----:B0-----:R-:W-:-:S06]  /*c400*/  FADD R242, R242, 1 ;  /* 0x3f800000f2f27421 */ /* 0x001fcc0000000000 */
[----:B------:R0:W1:Y:S01]  /*c410*/  MUFU.RCP R245, R242 ;  /* 0x000000f200f57308 */ /* 0x0000620000001000 */
[----:B------:R-:W-:Y:S02]  /*c420*/  FSETP.GE.AND P1, PT, |R243|, 0.60000002384185791016, PT ;  /* 0x3f19999af300780b */ /* 0x000fe40003f26200 */
[----:B0-----:R-:W-:-:S05]  /*c430*/  MOV R242, 0x3c80f082 ;  /* 0x3c80f08200f27802 */ /* 0x001fca0000000f00 */
[----:B------:R-:W-:Y:S01]  /*c440*/  FFMA R242, R244, R242, -0.052303962409496307373 ;  /* 0xbd563caef4f27423 */ /* 0x000fe200000000f2 */
[----:B------:R-:W-:-:S03]  /*c450*/  FSETP.GE.AND P0, PT, |R243|, 9.010913848876953125, PT ;  /* 0x41102cb4f300780b */ /* 0x000fc60003f06200 */
[C---:B------:R-:W-:Y:S01]  /*c460*/  FFMA R242, R244.reuse, R242, 0.1331529766321182251 ;  /* 0x3e085941f4f27423 */ /* 0x040fe200000000f2 */
[----:B-1----:R-:W-:Y:S02]  /*c470*/  FFMA R245, R245, -2, R246 ;  /* 0xc0000000f5f57823 */ /* 0x002fe400000000f6 */
[----:B------:R-:W5:Y:S01]  /*c480*/  LDG.E R246, desc[UR8][R126.64+0xc] ;  /* 0x00000c087ef67981 */ /* 0x000f62000c1e1900 */
[C---:B------:R-:W-:Y:S02]  /*c490*/  FFMA R242, R244.reuse, R242, -0.33332768082618713379 ;  /* 0xbeaaa9edf4f27423 */ /* 0x040fe400000000f2 */
[----:B------:R-:W-:Y:S02]  /*c4a0*/  FSEL R245, R245, 1, !P0 ;  /* 0x3f800000f5f57808 */ /* 0x000fe40004000000 */
[----:B------:R-:W-:Y:S02]  /*c4b0*/  FFMA R242, R244, R242, RZ ;  /* 0x000000f2f4f27223 */ /* 0x000fe400000000ff */
[--C-:B------:R-:W-:Y:S01]  /*c4c0*/  LOP3.LUT R245, R245, 0x80000000, R243.reuse, 0xb8, !PT ;  /* 0x80000000f5f57812 */ /* 0x100fe200078eb8f3 */
[----:B------:R-:W5:Y:S01]  /*c4d0*/  LDG.E R244, desc[UR8][R126.64+0x4] ;  /* 0x000004087ef47981 */ /* 0x000f62000c1e1900 */
[----:B------:R-:W-:Y:S01]  /*c4e0*/  @!P1 FFMA R245, R243, R242, R243 ;  /* 0x000000f2f3f59223 */ /* 0x000fe200000000f3 */
[----:B------:R-:W-:-:S02]  /*c4f0*/  FMUL R242, R252, 0.5 ;  /* 0x3f000000fcf27820 */ /* 0x000fc40000400000 */
[----:B------:R-:W5:Y:S01]  /*c500*/  LDG.E R243, desc[UR8][R126.64] ;  /* 0x000000087ef37981 */ /* 0x000f62000c1e1900 */
[----:B------:R-:W-:-:S04]  /*c510*/  FADD R245, R245, 1 ;  /* 0x3f800000f5f57421 */ /* 0x000fc80000000000 */
[----:B------:R-:W-:Y:S02]  /*c520*/  FMUL R242, R242, R245 ;  /* 0x000000f5f2f27220 */ /* 0x000fe40000400000 */
[----:B------:R-:W5:Y:S02]  /*c530*/  LDG.E R245, desc[UR8][R126.64+0x8] ;  /* 0x000008087ef57981 */ /* 0x000f64000c1e1900 */
[C---:B----4-:R-:W-:Y:S02]  /*c540*/  FFMA R240, R242.reuse, R249, R240 ;  /* 0x000000f9f2f07223 */ /* 0x050fe400000000f0 */
[----:B------:R-:W4:Y:S01]  /*c550*/  LDG.E R249, desc[UR8][R126.64+0x18] ;  /* 0x000018087ef97981 */ /* 0x000f22000c1e1900 */
[----:B------:R-:W-:-:S03]  /*c560*/  FFMA R233, R242, R251, R233 ;  /* 0x000000fbf2e97223 */ /* 0x000fc600000000e9 */
[----:B------:R-:W4:Y:S01]  /*c570*/  LDG.E R251, desc[UR8][R126.64+0x44] ;  /* 0x000044087efb7981 */ /* 0x000f22000c1e1900 */
[----:B--2---:R-:W-:-:S03]  /*c580*/  FFMA R234, R242, R250, R234 ;  /* 0x000000faf2ea7223 */ /* 0x004fc600000000ea */
        /* <DEDUP_REMOVED lines=10> */
[----:B------:R-:W5:Y:S01]  /*c630*/  LDG.E R243, desc[UR8][R126.64+0x24] ;  /* 0x000024087ef37981 */ /* 0x000f62000c1e1900 */
[----:B------:R-:W-:-:S03]  /*c640*/  FFMA R239, R242, R245, R239 ;  /* 0x000000f5f2ef7223 */ /* 0x000fc600000000ef */
[----:B------:R-:W5:Y:S01]  /*c650*/  LDG.E R245, desc[UR8][R126.64+0x2c] ;  /* 0x00002c087ef57981 */ /* 0x000f62000c1e1900 */
[----:B----4-:R-:W-:-:S03]  /*c660*/  FFMA R235, R242, R249, R235 ;  /* 0x000000f9f2eb7223 */ /* 0x010fc600000000eb */
        /* <DEDUP_REMOVED lines=216> */
[----:B------:R-:W4:Y:S04]  /*d3f0*/  LDG.E R249, desc[UR8][R126.64+0x1ec] ;  /* 0x0001ec087ef97981 */ /* 0x000f28000c1e1900 */
[----:B------:R-:W4:Y:S01]  /*d400*/  LDG.E R126, desc[UR8][R126.64+0x1f8] ;  /* 0x0001f8087e7e7981 */ /* 0x000f22000c1e1900 */
[----:B------:R-:W-:-:S04]  /*d410*/  IADD3 R118, PT, PT, R118, 0x1, RZ ;  /* 0x0000000176767810 */ /* 0x000fc80007ffe0ff */
[----:B------:R-:W-:Y:S01]  /*d420*/  ISETP.NE.AND P0, PT, R118, 0x200, PT ;  /* 0x000002007600780c */ /* 0x000fe20003f05270 */
[C---:B------:R-:W-:Y:S01]  /*d430*/  FFMA R115, R242.reuse, R251, R115 ;  /* 0x000000fbf2737223 */ /* 0x040fe20000000073 */
[C---:B--2---:R-:W-:Y:S01]  /*d440*/  FFMA R116, R242.reuse, R250, R116 ;  /* 0x000000faf2747223 */ /* 0x044fe20000000074 */
[C---:B---3--:R-:W-:Y:S01]  /*d450*/  FFMA R119, R242.reuse, R247, R119 ;  /* 0x000000f7f2777223 */ /* 0x048fe20000000077 */
[C---:B-----5:R-:W-:Y:S01]  /*d460*/  FFMA R111, R242.reuse, R248, R111 ;  /* 0x000000f8f26f7223 */ /* 0x060fe2000000006f */
[C---:B------:R-:W-:Y:S01]  /*d470*/  FFMA R120, R242.reuse, R246, R120 ;  /* 0x000000f6f2787223 */ /* 0x040fe20000000078 */
[C---:B------:R-:W-:Y:S01]  /*d480*/  FFMA R122, R242.reuse, R244, R122 ;  /* 0x000000f4f27a7223 */ /* 0x040fe2000000007a */
[C---:B------:R-:W-:Y:S01]  /*d490*/  FFMA R241, R242.reuse, R243, R241 ;  /* 0x000000f3f2f17223 */ /* 0x040fe200000000f1 */
[C---:B------:R-:W-:Y:S01]  /*d4a0*/  FFMA R121, R242.reuse, R245, R121 ;  /* 0x000000f5f2797223 */ /* 0x040fe20000000079 */
[C---:B----4-:R-:W-:Y:S01]  /*d4b0*/  FFMA R117, R242.reuse, R249, R117 ;  /* 0x000000f9f2757223 */ /* 0x050fe20000000075 */
[----:B------:R-:W-:-:S03]  /*d4c0*/  FFMA R114, R242, R126, R114 ;  /* 0x0000007ef2727223 */ /* 0x000fc60000000072 */
[----:B------:R-:W-:Y:S05]  /*d4d0*/  @P0 BRA `(.L_x_15) ;  /* 0xffffffdc00080947 */ /* 0x000fea000383ffff */
[----:B------:R-:W-:Y:S05]  /*d4e0*/  BSYNC.RECONVERGENT B0 ;  /* 0x0000000000007941 */ /* 0x000fea0003800200 */
.L_x_14:
[----:B------:R-:W2:Y:S01]  /*d4f0*/  LDL.LU R248, [R1+0x1c] ;  /* 0x00001c0001f87983 */ /* 0x000ea20000300800 */
[----:B------:R-:W0:Y:S03]  /*d500*/  LDCU UR4, c[0x0][0x3dc] ;  /* 0x00007b80ff0477ac */ /* 0x000e260008000800 */
[----:B------:R-:W3:Y:S04]  /*d510*/  LDL.LU R247, [R1+0x18] ;  /* 0x0000180001f77983 */ /* 0x000ee80000300800 */
[----:B------:R-:W4:Y:S04]  /*d520*/  LDL.LU R246, [R1+0x14] ;  /* 0x0000140001f67983 */ /* 0x000f280000300800 */
[----:B------:R-:W5:Y:S04]  /*d530*/  LDL.LU R245, [R1+0x10] ;  /* 0x0000100001f57983 */ /* 0x000f680000300800 */
[----:B------:R-:W5:Y:S04]  /*d540*/  LDL.LU R244, [R1+0xc] ;  /* 0x00000c0001f47983 */ /* 0x000f680000300800 */
[----:B------:R-:W5:Y:S04]  /*d550*/  LDL.LU R243, [R1+0x8] ;  /* 0x0000080001f37983 */ /* 0x000f680000300800 */
[----:B------:R-:W5:Y:S04]  /*d560*/  LDL.LU R127, [R1+0x4] ;  /* 0x00000400017f7983 */ /* 0x000f680000300800 */
[----:B------:R-:W5:Y:S04]  /*d570*/  LDL.LU R252, [R1] ;  /* 0x0000000001fc7983 */ /* 0x000f680000300800 */
[----:B------:R-:W5:Y:S04]  /*d580*/  LDL.LU R251, [R1+0x44] ;  /* 0x0000440001fb7983 */ /* 0x000f680000300800 */
[----:B------:R-:W5:Y:S04]  /*d590*/  LDL.LU R250, [R1+0x40] ;  /* 0x0000400001fa7983 */ /* 0x000f680000300800 */
[----:B------:R-:W5:Y:S01]  /*d5a0*/  LDL.LU R249, [R1+0x3c] ;  /* 0x00003c0001f97983 */ /* 0x000f620000300800 */
[----:B0-----:R-:W-:Y:S01]  /*d5b0*/  FFMA R233, R233, UR4, R2 ;  /* 0x00000004e9e97c23 */ /* 0x001fe20008000002 */
[----:B------:R-:W-:Y:S01]  /*d5c0*/  FFMA R232, R232, UR4, R3 ;  /* 0x00000004e8e87c23 */ /* 0x000fe20008000003 */
        /* <DEDUP_REMOVED lines=35> */
[----:B--2---:R-:W-:-:S02]  /*d800*/  FFMA R112, R112, UR4, R248 ;  /* 0x0000000470707c23 */ /* 0x004fc400080000f8 */
[----:B------:R-:W2:Y:S01]  /*d810*/  LDL.LU R248, [R1+0x38] ;  /* 0x0000380001f87983 */ /* 0x000ea20000300800 */
[----:B---3--:R-:W-:Y:S01]  /*d820*/  FFMA R113, R113, UR4, R247 ;  /* 0x0000000471717c23 */ /* 0x008fe200080000f7 */
[----:B------:R-:W-:Y:S02]  /*d830*/  FFMA R118, R112, R112, RZ ;  /* 0x0000007070767223 */ /* 0x000fe400000000ff */
[----:B------:R-:W3:Y:S01]  /*d840*/  LDL.LU R247, [R1+0x34] ;  /* 0x0000340001f77983 */ /* 0x000ee20000300800 */
[----:B----4-:R-:W-:Y:S01]  /*d850*/  FFMA R239, R239, UR4, R246 ;  /* 0x00000004efef7c23 */ /* 0x010fe200080000f6 */
[----:B------:R-:W-:Y:S02]  /*d860*/  FFMA R118, R113, R113, R118 ;  /* 0x0000007171767223 */ /* 0x000fe40000000076 */
[----:B------:R-:W4:Y:S01]  /*d870*/  LDL.LU R246, [R1+0x30] ;  /* 0x0000300001f67983 */ /* 0x000f220000300800 */
[----:B-----5:R-:W-:Y:S01]  /*d880*/  FFMA R238, R238, UR4, R245 ;  /* 0x00000004eeee7c23 */ /* 0x020fe200080000f5 */
[----:B------:R-:W-:-:S02]  /*d890*/  FFMA R118, R239, R239, R118 ;  /* 0x000000efef767223 */ /* 0x000fc40000000076 */
[----:B------:R-:W5:Y:S01]  /*d8a0*/  LDL.LU R245, [R1+0x2c] ;  /* 0x00002c0001f57983 */ /* 0x000f620000300800 */
[----:B------:R-:W-:Y:S01]  /*d8b0*/  FFMA R237, R237, UR4, R244 ;  /* 0x00000004eded7c23 */ /* 0x000fe200080000f4 */
[----:B------:R-:W-:Y:S02]  /*d8c0*/  FFMA R118, R238, R238, R118 ;  /* 0x000000eeee767223 */ /* 0x000fe40000000076 */
[----:B------:R-:W5:Y:S01]  /*d8d0*/  LDL.LU R244, [R1+0x28] ;  /* 0x0000280001f47983 */ /* 0x000f620000300800 */
[----:B------:R-:W-:Y:S01]  /*d8e0*/  FFMA R236, R236, UR4, R243 ;  /* 0x00000004ecec7c23 */ /* 0x000fe200080000f3 */
[----:B------:R-:W-:Y:S02]  /*d8f0*/  FFMA R118, R237, R237, R118 ;  /* 0x000000eded767223 */ /* 0x000fe40000000076 */
[----:B------:R-:W5:Y:S01]  /*d900*/  LDL.LU R243, [R1+0x24] ;  /* 0x0000240001f37983 */ /* 0x000f620000300800 */
[----:B------:R-:W-:Y:S01]  /*d910*/  FFMA R235, R235, UR4, R127 ;  /* 0x00000004ebeb7c23 */ /* 0x000fe2000800007f */
[----:B------:R-:W-:Y:S01]  /*d920*/  FFMA R118, R236, R236, R118 ;  /* 0x000000ecec767223 */ /* 0x000fe20000000076 */
[----:B------:R-:W-:-:S02]  /*d930*/  FFMA R234, R234, UR4, R252 ;  /* 0x00000004eaea7c23 */ /* 0x000fc400080000fc */
[----:B------:R-:W5:Y:S01]  /*d940*/  LDL.LU R252, [R1+0x20] ;  /* 0x0000200001fc7983 */ /* 0x000f620000300800 */
        /* <DEDUP_REMOVED lines=38> */
[----:B------:R-:W-:-:S03]  /*dbb0*/  FFMA R39, R196, UR4, R39 ;  /* 0x00000004c4277c23 */ /* 0x000fc60008000027 */
        /* <DEDUP_REMOVED lines=25> */
[----:B------:R-:W-:Y:S01]  /*dd50*/  FFMA R52, R183, UR4, R52 ;  /* 0x00000004b7347c23 */ /* 0x000fe20008000034 */
[----:B------:R-:W-:Y:S01]  /*dd60*/  FFMA R53, R182, UR4, R53 ;  /* 0x00000004b6357c23 */ /* 0x000fe20008000035 */
[----:B------:R-:W-:Y:S01]  /*dd70*/  FFMA R54, R181, UR4, R54 ;  /* 0x00000004b5367c23 */ /* 0x000fe20008000036 */
        /* <DEDUP_REMOVED lines=25> */
[----:B------:R-:W0:Y:S01]  /*df10*/  LDC.64 R2, c[0x0][0x3a8] ;  /* 0x0000ea00ff027b82 */ /* 0x000e220000000a00 */
        /* <DEDUP_REMOVED lines=23> */
[----:B0-----:R-:W5:Y:S01]  /*e090*/  LDG.E.CONSTANT R123, desc[UR8][R2.64+0x14] ;  /* 0x00001408027b7981 */ /* 0x001f62000c1e9900 */
[----:B------:R-:W-:Y:S01]  /*e0a0*/  FFMA R84, R141, UR4, R84 ;  /* 0x000000048d547c23 */ /* 0x000fe20008000054 */
[----:B------:R-:W-:Y:S01]  /*e0b0*/  FFMA R85, R140, UR4, R85 ;  /* 0x000000048c557c23 */ /* 0x000fe20008000055 */
[----:B------:R-:W-:Y:S01]  /*e0c0*/  FFMA R86, R139, UR4, R86 ;  /* 0x000000048b567c23 */ /* 0x000fe20008000056 */
[----:B------:R-:W5:Y:S01]  /*e0d0*/  LDG.E.CONSTANT R121, desc[UR8][R2.64+0x18] ;  /* 0x0000180802797981 */ /* 0x000f62000c1e9900 */
        /* <DEDUP_REMOVED lines=13> */
[----:B--2---:R-:W-:Y:S01]  /*e1b0*/  FFMA R177, R177, UR4, R248 ;  /* 0x00000004b1b17c23 */ /* 0x004fe200080000f8 */
[----:B------:R-:W-:Y:S01]  /*e1c0*/  FFMA R97, R128, UR4, R97 ;  /* 0x0000000480617c23 */ /* 0x000fe20008000061 */
[----:B------:R-:W2:Y:S01]  /*e1d0*/  LDG.E.CONSTANT R124, desc[UR8][R2.64+0x10] ;  /* 0x00001008027c7981 */ /* 0x000ea2000c1e9900 */
[----:B------:R-:W-:Y:S01]  /*e1e0*/  FFMA R101, R241, UR4, R101 ;  /* 0x00000004f1657c23 */ /* 0x000fe20008000065 */
[----:B---3--:R-:W-:Y:S01]  /*e1f0*/  FFMA R176, R176, UR4, R247 ;  /* 0x00000004b0b07c23 */ /* 0x008fe200080000f7 */
[----:B------:R-:W-:Y:S01]  /*e200*/  FFMA R127, R177, R177, R118 ;  /* 0x000000b1b17f7223 */ /* 0x000fe20000000076 */
[----:B----4-:R-:W-:-:S03]  /*e210*/  FFMA R175, R175, UR4, R246 ;  /* 0x00000004afaf7c23 */ /* 0x010fc600080000f6 */
[----:B------:R-:W-:Y:S01]  /*e220*/  FFMA R126, R176, R176, R127 ;  /* 0x000000b0b07e7223 */ /* 0x000fe2000000007f */
[----:B------:R-:W3:Y:S01]  /*e230*/  LDG.E.CONSTANT R118, desc[UR8][R2.64+0x1fc] ;  /* 0x0001fc0802767981 */ /* 0x000ee2000c1e9900 */
[----:B------:R-:W-:Y:S01]  /*e240*/  FFMA R104, R120, UR4, R104 ;  /* 0x0000000478687c23 */ /* 0x000fe20008000068 */
[----:B-----5:R-:W-:Y:S01]  /*e250*/  FFMA R174, R174, UR4, R245 ;  /* 0x00000004aeae7c23 */ /* 0x020fe200080000f5 */
[----:B------:R-:W-:Y:S01]  /*e260*/  FFMA R127, R175, R175, R126 ;  /* 0x000000afaf7f7223 */ /* 0x000fe2000000007e */
[----:B------:R-:W-:-:S03]  /*e270*/  FFMA R173, R173, UR4, R244 ;  /* 0x00000004adad7c23 */ /* 0x000fc600080000f4 */
[----:B------:R-:W-:Y:S01]  /*e280*/  FFMA R182, R174, R174, R127 ;  /* 0x000000aeaeb67223 */ /* 0x000fe2000000007f */
[----:B------:R-:W4:Y:S01]  /*e290*/  LDG.E.CONSTANT R126, desc[UR8][R2.64] ;  /* 0x00000008027e7981 */ /* 0x000f22000c1e9900 */
[----:B------:R-:W0:Y:S01]  /*e2a0*/  LDC R183, c[0x0][0x3d4] ;  /* 0x0000f500ffb77b82 */ /* 0x000e220000000800 */
[----:B------:R-:W-:Y:S01]  /*e2b0*/  FFMA R172, R172, UR4, R243 ;  /* 0x00000004acac7c23 */ /* 0x000fe200080000f3 */
[----:B------:R-:W-:Y:S01]  /*e2c0*/  FFMA R181, R173, R173, R182 ;  /* 0x000000adadb57223 */ /* 0x000fe200000000b6 */
[----:B------:R-:W5:Y:S03]  /*e2d0*/  LDG.E.CONSTANT R127, desc[UR8][R2.64+0x4] ;  /* 0x00000408027f7981 */ /* 0x000f66000c1e9900 */
[----:B------:R-:W-:Y:S01]  /*e2e0*/  FFMA R182, R172, R172, R181 ;  /* 0x000000acacb67223 */ /* 0x000fe200000000b5 */
[----:B------:R-:W-:Y:S01]  /*e2f0*/  FFMA R171, R171, UR4, R252 ;  /* 0x00000004abab7c23 */ /* 0x000fe200080000fc */
[----:B------:R-:W-:Y:S01]  /*e300*/  FFMA R119, R115, UR4, R109 ;  /* 0x0000000473777c23 */ /* 0x000fe2000800006d */
[----:B------:R-:W2:Y:S02]  /*e310*/  LDG.E.CONSTANT R117, desc[UR8][R2.64+0x1c] ;  /* 0x00001c0802757981 */ /* 0x000ea4000c1e9900 */
[----:B------:R-:W-:-:S02]  /*e320*/  FFMA R182, R171, R171, R182 ;  /* 0x000000ababb67223 */ /* 0x000fc400000000b6 */
[----:B------:R-:W2:Y:S02]  /*e330*/  LDG.E.CONSTANT R115, desc[UR8][R2.64+0x20] ;  /* 0x0000200802737981 */ /* 0x000ea4000c1e9900 */
[----:B------:R-:W-:Y:S02]  /*e340*/  FFMA R182, R55, R55, R182 ;  /* 0x0000003737b67223 */ /* 0x000fe400000000b6 */
[----:B------:R-:W2:Y:S02]  /*e350*/  LDG.E.CONSTANT R109, desc[UR8][R2.64+0x28] ;  /* 0x00002808026d7981 */ /* 0x000ea4000c1e9900 */
[----:B------:R-:W-:Y:S02]  /*e360*/  FFMA R57, R169, R169, R182 ;  /* 0x000000a9a9397223 */ /* 0x000fe400000000b6 */
[----:B------:R-:W2:Y:S02]  /*e370*/  LDG.E.CONSTANT R111, desc[UR8][R2.64+0x2c] ;  /* 0x00002c08026f7981 */ /* 0x000ea4000c1e9900 */
[----:B------:R-:W-:Y:S01]  /*e380*/  FFMA R57, R168, R168, R57 ;  /* 0x000000a8a8397223 */ /* 0x000fe20000000039 */
[----:B------:R-:W-:Y:S01]  /*e390*/  FFMA R110, R114, UR4, R110 ;  /* 0x00000004726e7c23 */ /* 0x000fe2000800006e */
[----:B------:R-:W-:Y:S01]  /*e3a0*/  FFMA R240, R240, UR4, R0 ;  /* 0x00000004f0f07c23 */ /* 0x000fe20008000000 */
[----:B------:R-:W2:Y:S01]  /*e3b0*/  LDG.E.CONSTANT R131, desc[UR8][R2.64+0x38] ;  /* 0x0000380802837981 */ /* 0x000ea2000c1e9900 */
[----:B------:R-:W-:-:S03]  /*e3c0*/  FFMA R56, R58, R58, R57 ;  /* 0x0000003a3a387223 */ /* 0x000fc60000000039 */
        /* <DEDUP_REMOVED lines=19> */
[----:B------:R-:W-:Y:S01]  /*e500*/  FFMA R56, R68, R68, R57 ;  /* 0x0000004444387223 */ /* 0x000fe20000000039 */
[----:B------:R-:W1:Y:S03]  /*e510*/  S2R R139, SR_TID.X ;  /* 0x00000000008b7919 */ /* 0x000e660000002100 */
[----:B------:R-:W-:Y:S01]  /*e520*/  FFMA R57, R69, R69, R56 ;  /* 0x0000004545397223 */ /* 0x000fe20000000038 */
[----:B------:R-:W2:Y:S03]  /*e530*/  LDG.E.CONSTANT R207, desc[UR8][R2.64+0x90] ;  /* 0x0000900802cf7981 */ /* 0x000ea6000c1e9900 */
[----:B------:R-:W-:Y:S01]  /*e540*/  FFMA R56, R70, R70, R57 ;  /* 0x0000004646387223 */ /* 0x000fe20000000039 */
[----:B------:R-:W2:Y:S03]  /*e550*/  LDG.E.CONSTANT R203, desc[UR8][R2.64+0xa0] ;  /* 0x0000a00802cb7981 */ /* 0x000ea6000c1e9900 */
[----:B------:R-:W-:Y:S01]  /*e560*/  FFMA R57, R71, R71, R56 ;  /* 0x0000004747397223 */ /* 0x000fe20000000038 */
[----:B------:R-:W2:Y:S03]  /*e570*/  LDG.E.CONSTANT R195, desc[UR8][R2.64+0xb0] ;  /* 0x0000b00802c37981 */ /* 0x000ea6000c1e9900 */
[----:B------:R-:W-:Y:S01]  /*e580*/  FFMA R56, R72, R72, R57 ;  /* 0x0000004848387223 */ /* 0x000fe20000000039 */
[----:B------:R-:W1:Y:S01]  /*e590*/  LDC R138, c[0x0][0x360] ;  /* 0x0000d800ff8a7b82 */ /* 0x000e620000000800 */
[----:B------:R-:W2:Y:S02]  /*e5a0*/  LDG.E.CONSTANT R199, desc[UR8][R2.64+0xa8] ;  /* 0x0000a80802c77981 */ /* 0x000ea4000c1e9900 */
[----:B------:R-:W-:-:S02]  /*e5b0*/  FFMA R57, R73, R73, R56 ;  /* 0x0000004949397223 */ /* 0x000fc40000000038 */
[----:B------:R-:W2:Y:S02]  /*e5c0*/  LDG.E.CONSTANT R197, desc[UR8][R2.64+0xb8] ;  /* 0x0000b80802c57981 */ /* 0x000ea4000c1e9900 */
[----:B------:R-:W-:Y:S02]  /*e5d0*/  FFMA R56, R74, R74, R57 ;  /* 0x0000004a4a387223 */ /* 0x000fe40000000039 */
[----:B------:R-:W2:Y:S02]  /*e5e0*/  LDG.E.CONSTANT R193, desc[UR8][R2.64+0xc8] ;  /* 0x0000c80802c17981 */ /* 0x000ea4000c1e9900 */
[----:B------:R-:W-:Y:S02]  /*e5f0*/  FFMA R57, R75, R75, R56 ;  /* 0x0000004b4b397223 */ /* 0x000fe40000000038 */
        /* <DEDUP_REMOVED lines=73> */
[----:B0-----:R-:W-:Y:S01]  /*ea90*/  FFMA R136, R57, 0.0078125, R183 ;  /* 0x3c00000039887823 */ /* 0x001fe200000000b7 */
[----:B------:R-:W1:Y:S01]  /*eaa0*/  S2UR UR4, SR_CTAID.X ;  /* 0x00000000000479c3 */ /* 0x000e620000002500 */
[----:B------:R-:W2:Y:S03]  /*eab0*/  LDG.E.CONSTANT R183, desc[UR8][R2.64+0xf0] ;  /* 0x0000f00802b77981 */ /* 0x000ea6000c1e9900 */
[C---:B------:R-:W-:Y:S01]  /*eac0*/  FSETP.GEU.AND P0, PT, |R136|.reuse, 1.175494350822287508e-38, PT ;  /* 0x008000008800780b */ /* 0x040fe20003f0e200 */
[----:B------:R-:W2:Y:S03]  /*ead0*/  LDG.E.CONSTANT R186, desc[UR8][R2.64+0xd4] ;  /* 0x0000d40802ba7981 */ /* 0x000ea6000c1e9900 */
[----:B------:R-:W0:Y:S01]  /*eae0*/  LDC.64 R56, c[0x0][0x3b8] ;  /* 0x0000ee00ff387b82 */ /* 0x000e220000000a00 */
[----:B------:R-:W2:Y:S04]  /*eaf0*/  LDG.E.CONSTANT R188, desc[UR8][R2.64+0xdc] ;  /* 0x0000dc0802bc7981 */ /* 0x000ea8000c1e9900 */
[----:B------:R-:W2:Y:S04]  /*eb00*/  LDG.E.CONSTANT R184, desc[UR8][R2.64+0xe4] ;  /* 0x0000e40802b87981 */ /* 0x000ea8000c1e9900 */
[----:B------:R-:W-:Y:S01]  /*eb10*/  @!P0 FMUL R136, R136, 16777216 ;  /* 0x4b80000088888820 */ /* 0x000fe20000400000 */
[----:B------:R-:W2:Y:S03]  /*eb20*/  LDG.E.CONSTANT R170, desc[UR8][R2.64+0xec] ;  /* 0x0000ec0802aa7981 */ /* 0x000ea6000c1e9900 */
[----:B------:R1:W3:Y:S01]  /*eb30*/  MUFU.RSQ R129, R136 ;  /* 0x0000008800817308 */ /* 0x0002e20000001400 */
[----:B------:R-:W2:Y:S01]  /*eb40*/  LDG.E.CONSTANT R166, desc[UR8][R2.64+0x104] ;  /* 0x0001040802a67981 */ /* 0x000ea2000c1e9900 */
[----:B-1----:R-:W-:Y:S01]  /*eb50*/  IMAD R138, R138, UR4, R139 ;  /* 0x000000048a8a7c24 */ /* 0x002fe2000f8e028b */
[----:B------:R-:W1:Y:S02]  /*eb60*/  LDCU UR4, c[0x0][0x3e0] ;  /* 0x00007c00ff0477ac */ /* 0x000e640008000800 */
[----:B------:R-:W2:Y:S04]  /*eb70*/  LDG.E.CONSTANT R139, desc[UR8][R2.64+0x58] ;  /* 0x00005808028b7981 */ /* 0x000ea8000c1e9900 */
[----:B------:R-:W2:Y:S04]  /*eb80*/  LDG.E.CONSTANT R136, desc[UR8][R2.64+0x60] ;  /* 0x0000600802887981 */ /* 0x000ea8000c1e9900 */
[----:B------:R-:W2:Y:S01]  /*eb90*/  LDG.E.CONSTANT R159, desc[UR8][R2.64+0x110] ;  /* 0x00011008029f7981 */ /* 0x000ea2000c1e9900 */
[----:B---3--:R-:W-:-:S03]  /*eba0*/  @!P0 FMUL R129, R129, 4096 ;  /* 0x4580000081818820 */ /* 0x008fc60000400000 */
[----:B------:R-:W3:Y:S01]  /*ebb0*/  LDG.E.CONSTANT R161, desc[UR8][R2.64+0x118] ;  /* 0x0001180802a17981 */ /* 0x000ee2000c1e9900 */
[----:B------:R-:W-:-:S03]  /*ebc0*/  FMUL R143, R112, R129 ;  /* 0x00000081708f7220 */ /* 0x000fc60000400000 */
[----:B------:R-:W3:Y:S04]  /*ebd0*/  LDG.E.CONSTANT R160, desc[UR8][R2.64+0x11c] ;  /* 0x00011c0802a07981 */ /* 0x000ee8000c1e9900 */
[----:B------:R-:W3:Y:S01]  /*ebe0*/  LDG.E.CONSTANT R112, desc[UR8][R2.64+0x68] ;  /* 0x0000680802707981 */ /* 0x000ee2000c1e9900 */
[-C--:B------:R-:W-:Y:S01]  /*ebf0*/  FMUL R140, R113, R129.reuse ;  /* 0x00000081718c7220 */ /* 0x080fe20000400000 */
[-C--:B------:R-:W-:Y:S01]  /*ec00*/  FMUL R223, R20, R129.reuse ;  /* 0x0000008114df7220 */ /* 0x080fe20000400000 */
[----:B------:R-:W-:Y:S01]  /*ec10*/  SHF.L.U32 R141, R138, 0x7, RZ ;  /* 0x000000078a8d7819 */ /* 0x000fe200000006ff */
[-C--:B------:R-:W-:Y:S01]  /*ec20*/  FMUL R20, R175, R129.reuse ;  /* 0x00000081af147220 */ /* 0x080fe20000400000 */
[----:B------:R-:W3:Y:S01]  /*ec30*/  LDG.E.CONSTANT R157, desc[UR8][R2.64+0x120] ;  /* 0x00012008029d7981 */ /* 0x000ee2000c1e9900 */
[----:B----4-:R-:W-:Y:S01]  /*ec40*/  FMUL R126, R143, R126 ;  /* 0x0000007e8f7e7220 */ /* 0x010fe20000400000 */
[-C--:B------:R-:W-:Y:S01]  /*ec50*/  FMUL R236, R236, R129.reuse ;  /* 0x00000081ecec7220 */ /* 0x080fe20000400000 */
[----:B------:R-:W-:Y:S01]  /*ec60*/  FMUL R218, R235, R129 ;  /* 0x00000081ebda7220 */ /* 0x000fe20000400000 */
[----:B------:R-:W4:Y:S01]  /*ec70*/  LDG.E.CONSTANT R143, desc[UR8][R2.64+0x150] ;  /* 0x00015008028f7981 */ /* 0x000f22000c1e9900 */
[----:B-----5:R-:W-:Y:S01]  /*ec80*/  FMUL R215, R140, R127 ;  /* 0x0000007f8cd77220 */ /* 0x020fe20000400000 */
[----:B------:R-:W-:-:S02]  /*ec90*/  FMUL R175, R174, R129 ;  /* 0x00000081aeaf7220 */ /* 0x000fc40000400000 */
[----:B------:R-:W5:Y:S01]  /*eca0*/  LDG.E.CONSTANT R127, desc[UR8][R2.64+0x160] ;  /* 0x00016008027f7981 */ /* 0x000f62000c1e9900 */
[-C--:B------:R-:W-:Y:S01]  /*ecb0*/  FMUL R216, R239, R129.reuse ;  /* 0x00000081efd87220 */ /* 0x080fe20000400000 */
[-C--:B------:R-:W-:Y:S01]  /*ecc0*/  FMUL R174, R173, R129.reuse ;  /* 0x00000081adae7220 */ /* 0x080fe20000400000 */
[-C--:B------:R-:W-:Y:S01]  /*ecd0*/  FMUL R222, R5, R129.reuse ;  /* 0x0000008105de7220 */ /* 0x080fe20000400000 */
[-C--:B------:R-:W-:Y:S01]  /*ece0*/  FMUL R173, R172, R129.reuse ;  /* 0x00000081acad7220 */ /* 0x080fe20000400000 */
[-C--:B------:R-:W-:Y:S01]  /*ecf0*/  FMUL R137, R240, R129.reuse ;  /* 0x00000081f0897220 */ /* 0x080fe20000400000 */
[-C--:B------:R-:W-:Y:S01]  /*ed00*/  FMUL R5, R6, R129.reuse ;  /* 0x0000008106057220 */ /* 0x080fe20000400000 */
[----:B------:R-:W-:Y:S01]  /*ed10*/  FMUL R172, R171, R129 ;  /* 0x00000081abac7220 */ /* 0x000fe20000400000 */
[----:B0-----:R-:W-:-:S04]  /*ed20*/  IMAD.WIDE R56, R141, 0x4, R56 ;  /* 0x000000048d387825 */ /* 0x001fc800078e0238 */
[----:B------:R-:W-:Y:S01]  /*ed30*/  FMUL R6, R17, R129 ;  /* 0x0000008111067220 */ /* 0x000fe20000400000 */
[----:B-1----:R-:W-:Y:S01]  /*ed40*/  FMUL R171, R126, UR4 ;  /* 0x000000047eab7c20 */ /* 0x002fe20008400000 */
[----:B------:R-:W-:Y:S01]  /*ed50*/  FMUL R236, R236, R123 ;  /* 0x0000007becec7220 */ /* 0x000fe20000400000 */
[----:B------:R-:W-:Y:S01]  /*ed60*/  FMUL R218, R218, R121 ;  /* 0x00000079dada7220 */ /* 0x000fe20000400000 */
[----:B------:R-:W5:Y:S01]  /*ed70*/  LDG.E.CONSTANT R141, desc[UR8][R2.64+0x168] ;  /* 0x00016808028d7981 */ /* 0x000f62000c1e9900 */
[----:B------:R-:W-:Y:S01]  /*ed80*/  FMUL R17, R18, R129 ;  /* 0x0000008112117220 */ /* 0x000fe20000400000 */
[----:B------:R-:W-:Y:S01]  /*ed90*/  FMUL R125, R216, R125 ;  /* 0x0000007dd87d7220 */ /* 0x000fe20000400000 */
[-C--:B------:R-:W-:Y:S01]  /*eda0*/  FMUL R18, R177, R129.reuse ;  /* 0x00000081b1127220 */ /* 0x080fe20000400000 */
[----:B------:R-:W5:Y:S01]  /*edb0*/  LDG.E.CONSTANT R121, desc[UR8][R2.64+0x178] ;  /* 0x0001780802797981 */ /* 0x000f62000c1e9900 */
[----:B------:R-:W-:Y:S01]  /*edc0*/  FMUL R118, R137, R118 ;  /* 0x0000007689767220 */ /* 0x000fe20000400000 */
[----:B------:R-:W-:-:S02]  /*edd0*/  FMUL R177, R176, R129 ;  /* 0x00000081b0b17220 */ /* 0x000fc40000400000 */
[----:B------:R-:W5:Y:S01]  /*ede0*/  LDG.E.CONSTANT R123, desc[UR8][R2.64+0x180] ;  /* 0x00018008027b7981 */ /* 0x000f62000c1e9900 */
[-C--:B------:R-:W-:Y:S01]  /*edf0*/  FMUL R221, R10, R129.reuse ;  /* 0x000000810add7220 */ /* 0x080fe20000400000 */
[-C--:B------:R-:W-:Y:S01]  /*ee00*/  FMUL R176, R169, R129.reuse ;  /* 0x00000081a9b07220 */ /* 0x080fe20000400000 */
[-C--:B------:R-:W-:Y:S01]  /*ee10*/  FMUL R217, R238, R129.reuse ;  /* 0x00000081eed97220 */ /* 0x080fe20000400000 */
[-C--:B------:R-:W-:Y:S01]  /*ee20*/  FMUL R10, R179, R129.reuse ;  /* 0x00000081b30a7220 */ /* 0x080fe20000400000 */
[-C--:B------:R-:W-:Y:S01]  /*ee30*/  FMUL R169, R168, R129.reuse ;  /* 0x00000081a8a97220 */ /* 0x080fe20000400000 */
[----:B------:R0:W-:Y:S01]  /*ee40*/  STG.E desc[UR8][R56.64], R171 ;  /* 0x000000ab38007986 */ /* 0x0001e2000c101908 */
[-C--:B------:R-:W-:Y:S01]  /*ee50*/  FMUL R237, R237, R129.reuse ;  /* 0x00000081eded7220 */ /* 0x080fe20000400000 */
        /* <DEDUP_REMOVED lines=103> */
[----:B------:R-:W-:Y:S01]  /*f4d0*/  FMUL R110, R110, R129 ;  /* 0x000000816e6e7220 */ /* 0x000fe20000400000 */
[----:B0-----:R-:W-:Y:S01]  /*f4e0*/  FMUL R171, R125, UR4 ;  /* 0x000000047dab7c20 */ /* 0x001fe20008400000 */
[----:B------:R-:W-:Y:S01]  /*f4f0*/  FMUL R227, R118, UR4 ;  /* 0x0000000476e37c20 */ /* 0x000fe20008400000 */
[----:B------:R-:W-:Y:S01]  /*f500*/  FMUL R229, R218, UR4 ;  /* 0x00000004dae57c20 */ /* 0x000fe20008400000 */
[----:B------:R-:W5:Y:S01]  /*f510*/  LDG.E.CONSTANT R125, desc[UR8][R2.64+0x188] ;  /* 0x00018808027d7981 */ /* 0x000f62000c1e9900 */
[----:B------:R-:W-:-:S03]  /*f520*/  FMUL R217, R217, R122 ;  /* 0x0000007ad9d97220 */ /* 0x000fc60000400000 */
[----:B------:R-:W5:Y:S04]  /*f530*/  LDG.E.CONSTANT R129, desc[UR8][R2.64+0x190] ;  /* 0x0001900802817981 */ /* 0x000f68000c1e9900 */
[----:B------:R-:W5:Y:S01]  /*f540*/  LDG.E.CONSTANT R233, desc[UR8][R2.64+0x198] ;  /* 0x0001980802e97981 */ /* 0x000f62000c1e9900 */
[----:B------:R-:W-:Y:S01]  /*f550*/  FMUL R238, R219, R116 ;  /* 0x00000074dbee7220 */ /* 0x000fe20000400000 */
[----:B------:R-:W-:Y:S01]  /*f560*/  FMUL R215, R215, UR4 ;  /* 0x00000004d7d77c20 */ /* 0x000fe20008400000 */
[----:B------:R-:W-:Y:S01]  /*f570*/  FMUL R217, R217, UR4 ;  /* 0x00000004d9d97c20 */ /* 0x000fe20008400000 */
[----:B------:R0:W-:Y:S01]  /*f580*/  STG.E desc[UR8][R56.64+0x1fc], R227 ;  /* 0x0001fce338007986 */ /* 0x0001e2000c101908 */
[----:B--2---:R-:W-:-:S03]  /*f590*/  FMUL R124, R237, R124 ;  /* 0x0000007ced7c7220 */ /* 0x004fc60000400000 */
[----:B------:R1:W-:Y:S04]  /*f5a0*/  STG.E desc[UR8][R56.64+0x18], R229 ;  /* 0x000018e538007986 */ /* 0x0003e8000c101908 */
[----:B------:R-:W2:Y:S01]  /*f5b0*/  LDG.E.CONSTANT R219, desc[UR8][R2.64+0x1b0] ;  /* 0x0001b00802db7981 */ /* 0x000ea2000c1e9900 */
[----:B0-----:R-:W-:-:S03]  /*f5c0*/  FMUL R227, R236, UR4 ;  /* 0x00000004ece37c20 */ /* 0x001fc60008400000 */
[----:B------:R-:W-:Y:S04]  /*f5d0*/  STG.E desc[UR8][R56.64+0x8], R171 ;  /* 0x000008ab38007986 */ /* 0x000fe8000c101908 */
[----:B-1----:R-:W2:Y:S04]  /*f5e0*/  LDG.E.CONSTANT R229, desc[UR8][R2.64+0x1a0] ;  /* 0x0001a00802e57981 */ /* 0x002ea8000c1e9900 */
[----:B------:R0:W-:Y:S04]  /*f5f0*/  STG.E desc[UR8][R56.64+0x4], R215 ;  /* 0x000004d738007986 */ /* 0x0001e8000c101908 */
[----:B------:R1:W-:Y:S04]  /*f600*/  STG.E desc[UR8][R56.64+0xc], R217 ;  /* 0x00000cd938007986 */ /* 0x0003e8000c101908 */
[----:B------:R1:W-:Y:S04]  /*f610*/  STG.E desc[UR8][R56.64+0x14], R227 ;  /* 0x000014e338007986 */ /* 0x0003e8000c101908 */
[----:B------:R-:W2:Y:S01]  /*f620*/  LDG.E.CONSTANT R137, desc[UR8][R2.64+0x5c] ;  /* 0x00005c0802897981 */ /* 0x000ea2000c1e9900 */
[----:B0-----:R-:W-:-:S03]  /*f630*/  FMUL R215, R124, UR4 ;  /* 0x000000047cd77c20 */ /* 0x001fc60008400000 */
[----:B-1----:R-:W2:Y:S04]  /*f640*/  LDG.E.CONSTANT R217, desc[UR8][R2.64+0x1c0] ;  /* 0x0001c00802d97981 */ /* 0x002ea8000c1e9900 */
[----:B------:R-:W2:Y:S04]  /*f650*/  LDG.E.CONSTANT R227, desc[UR8][R2.64+0x1b8] ;  /* 0x0001b80802e37981 */ /* 0x000ea8000c1e9900 */
[----:B------:R-:W2:Y:S01]  /*f660*/  LDG.E.CONSTANT R171, desc[UR8][R2.64+0x1c8] ;  /* 0x0001c80802ab7981 */ /* 0x000ea2000c1e9900 */
[----:B------:R-:W-:Y:S01]  /*f670*/  FMUL R234, R234, R117 ;  /* 0x00000075eaea7220 */ /* 0x000fe20000400000 */
[----:B------:R-:W-:-:S02]  /*f680*/  FMUL R236, R220, R115 ;  /* 0x00000073dcec7220 */ /* 0x000fc40000400000 */
[----:B------:R0:W-:Y:S04]  /*f690*/  STG.E desc[UR8][R56.64+0x10], R215 ;  /* 0x000010d738007986 */ /* 0x0001e8000c101908 */
[----:B------:R-:W2:Y:S04]  /*f6a0*/  LDG.E.CONSTANT R115, desc[UR8][R2.64+0x1d8] ;  /* 0x0001d80802737981 */ /* 0x000ea8000c1e9900 */
[----:B------:R-:W2:Y:S04]  /*f6b0*/  LDG.E.CONSTANT R117, desc[UR8][R2.64+0x1e0] ;  /* 0x0001e00802757981 */ /* 0x000ea8000c1e9900 */
[----:B0-----:R-:W2:Y:S01]  /*f6c0*/  LDG.E.CONSTANT R215, desc[UR8][R2.64+0x1d0] ;  /* 0x0001d00802d77981 */ /* 0x001ea2000c1e9900 */
[----:B------:R-:W-:Y:S01]  /*f6d0*/  FMUL R240, R4, R109 ;  /* 0x0000006d04f07220 */ /* 0x000fe20000400000 */
[----:B------:R-:W-:-:S02]  /*f6e0*/  FMUL R242, R222, R111 ;  /* 0x0000006fdef27220 */ /* 0x000fc40000400000 */
        /* <DEDUP_REMOVED lines=30> */
[----:B------:R0:W2:Y:S01]  /*f8d0*/  LDG.E.CONSTANT R235, desc[UR8][R2.64+0x1f8] ;  /* 0x0001f80802eb7981 */ /* 0x0000a2000c1e9900 */
[----:B------:R-:W-:Y:S01]  /*f8e0*/  FMUL R8, R8, R131 ;  /* 0x0000008308087220 */ /* 0x000fe20000400000 */
[----:B------:R-:W-:Y:S01]  /*f8f0*/  FMUL R5, R5, R114 ;  /* 0x0000007205057220 */ /* 0x000fe20000400000 */
[----:B------:R-:W-:-:S02]  /*f900*/  FMUL R14, R14, R133 ;  /* 0x000000850e0e7220 */ /* 0x000fc40000400000 */
[----:B0-----:R-:W-:Y:S01]  /*f910*/  FMUL R3, R8, UR4 ;  /* 0x0000000408037c20 */ /* 0x001fe20008400000 */
[----:B------:R-:W-:Y:S01]  /*f920*/  FMUL R5, R5, UR4 ;  /* 0x0000000405057c20 */ /* 0x000fe20008400000 */
[----:B------:R-:W-:-:S03]  /*f930*/  FMUL R7, R7, R130 ;  /* 0x0000008207077220 */ /* 0x000fc60000400000 */
[----:B------:R0:W-:Y:S01]  /*f940*/  STG.E desc[UR8][R56.64+0x38], R3 ;  /* 0x0000380338007986 */ /* 0x0001e2000c101908 */
[----:B------:R-:W-:Y:S01]  /*f950*/  FMUL R12, R12, R135 ;  /* 0x000000870c0c7220 */ /* 0x000fe20000400000 */
[----:B---3--:R-:W-:Y:S01]  /*f960*/  FMUL R112, R223, R112 ;  /* 0x00000070df707220 */ /* 0x008fe20000400000 */
[----:B------:R-:W-:Y:S01]  /*f970*/  FMUL R7, R7, UR4 ;  /* 0x0000000407077c20 */ /* 0x000fe20008400000 */
[----:B------:R1:W-:Y:S01]  /*f980*/  STG.E desc[UR8][R56.64+0x30], R5 ;  /* 0x0000300538007986 */ /* 0x0003e2000c101908 */
[----:B0-----:R-:W-:Y:S01]  /*f990*/  FMUL R3, R14, UR4 ;  /* 0x000000040e037c20 */ /* 0x001fe20008400000 */
[----:B------:R-:W-:Y:S01]  /*f9a0*/  FMUL R0, R13, R0 ;  /* 0x000000000d007220 */ /* 0x000fe20000400000 */
[----:B------:R-:W-:Y:S01]  /*f9b0*/  FMUL R22, R22, R211 ;  /* 0x000000d316167220 */ /* 0x000fe20000400000 */
[----:B-1----:R-:W-:Y:S02]  /*f9c0*/  FMUL R5, R12, UR4 ;  /* 0x000000040c057c20 */ /* 0x002fe40008400000 */
[----:B------:R0:W-:Y:S01]  /*f9d0*/  STG.E desc[UR8][R56.64+0x50], R3 ;  /* 0x0000500338007986 */ /* 0x0001e2000c101908 */
[----:B------:R-:W-:-:S03]  /*f9e0*/  FMUL R26, R26, R209 ;  /* 0x000000d11a1a7220 */ /* 0x000fc60000400000 */
[----:B------:R1:W-:Y:S01]  /*f9f0*/  STG.E desc[UR8][R56.64+0x34], R7 ;  /* 0x0000340738007986 */ /* 0x0003e2000c101908 */
[----:B0-----:R-:W-:-:S03]  /*fa00*/  FMUL R3, R112, UR4 ;  /* 0x0000000470037c20 */ /* 0x001fc60008400000 */
[----:B------:R0:W-:Y:S01]  /*fa10*/  STG.E desc[UR8][R56.64+0x48], R5 ;  /* 0x0000480538007986 */ /* 0x0001e2000c101908 */
[----:B------:R-:W-:Y:S01]  /*fa20*/  FMUL R24, R24, R213 ;  /* 0x000000d518187220 */ /* 0x000fe20000400000 */
[----:B-1----:R-:W-:Y:S02]  /*fa30*/  FMUL R7, R0, UR4 ;  /* 0x0000000400077c20 */ /* 0x002fe40008400000 */
[----:B------:R1:W-:Y:S01]  /*fa40*/  STG.E desc[UR8][R56.64+0x68], R3 ;  /* 0x0000680338007986 */ /* 0x0003e2000c101908 */
[----:B------:R-:W-:Y:S01]  /*fa50*/  FMUL R28, R28, R205 ;  /* 0x000000cd1c1c7220 */ /* 0x000fe20000400000 */
[----:B------:R-:W-:Y:S01]  /*fa60*/  FMUL R32, R32, R201 ;  /* 0x000000c920207220 */ /* 0x000fe20000400000 */
[----:B0-----:R-:W-:Y:S01]  /*fa70*/  FMUL R5, R22, UR4 ;  /* 0x0000000416057c20 */ /* 0x001fe20008400000 */
[----:B-1----:R-:W-:Y:S01]  /*fa80*/  FMUL R3, R26, UR4 ;  /* 0x000000041a037c20 */ /* 0x002fe20008400000 */
[----:B------:R0:W-:Y:S01]  /*fa90*/  STG.E desc[UR8][R56.64+0x4c], R7 ;  /* 0x00004c0738007986 */ /* 0x0001e2000c101908 */
[----:B------:R-:W-:-:S03]  /*faa0*/  FMUL R30, R30, R207 ;  /* 0x000000cf1e1e7220 */ /* 0x000fc60000400000 */
[----:B------:R1:W-:Y:S01]  /*fab0*/  STG.E desc[UR8][R56.64+0x70], R5 ;  /* 0x0000700538007986 */ /* 0x0003e2000c101908 */
[----:B------:R-:W-:-:S03]  /*fac0*/  FMUL R34, R34, R203 ;  /* 0x000000cb22227220 */ /* 0x000fc60000400000 */
[----:B------:R3:W-:Y:S01]  /*fad0*/  STG.E desc[UR8][R56.64+0x80], R3 ;  /* 0x0000800338007986 */ /* 0x0007e2000c101908 */
[----:B------:R-:W-:Y:S01]  /*fae0*/  FMUL R38, R38, R195 ;  /* 0x000000c326267220 */ /* 0x000fe20000400000 */
[----:B0-----:R-:W-:Y:S01]  /*faf0*/  FMUL R7, R24, UR4 ;  /* 0x0000000418077c20 */ /* 0x001fe20008400000 */
[----:B-1----:R-:W-:Y:S01]  /*fb00*/  FMUL R5, R28, UR4 ;  /* 0x000000041c057c20 */ /* 0x002fe20008400000 */
[----:B---3--:R-:W-:-:S03]  /*fb10*/  FMUL R3, R32, UR4 ;  /* 0x0000000420037c20 */ /* 0x008fc60008400000 */
        /* <DEDUP_REMOVED lines=55> */
[----:B----4-:R-:W-:-:S03]  /*fe90*/  FMUL R68, R68, R143 ;  /* 0x0000008f44447220 */ /* 0x010fc60000400000 */
[----:B------:R1:W-:Y:S01]  /*fea0*/  STG.E desc[UR8][R56.64+0x124], R5 ;  /* 0x0001240538007986 */ /* 0x0003e2000c101908 */
[----:B------:R-:W-:-:S03]  /*feb0*/  FMUL R70, R70, R145 ;  /* 0x0000009146467220 */ /* 0x000fc60000400000 */
[----:B------:R3:W-:Y:S01]  /*fec0*/  STG.E desc[UR8][R56.64+0x130], R3 ;  /* 0x0001300338007986 */ /* 0x0007e2000c101908 */
[----:B-----5:R-:W-:Y:S01]  /*fed0*/  FMUL R72, R72, R127 ;  /* 0x0000007f48487220 */ /* 0x020fe20000400000 */
        /* <DEDUP_REMOVED lines=9> */
[----:B------:R-:W-:Y:S01]  /*ff70*/  FMUL R80, R80, R123 ;  /* 0x0000007b50507220 */ /* 0x000fe20000400000 */
[----:B0-----:R-:W-:Y:S01]  /*ff80*/  FMUL R7, R68, UR4 ;  /* 0x0000000444077c20 */ /* 0x001fe20008400000 */
[----:B-1----:R-:W-:Y:S01]  /*ff90*/  FMUL R5, R70, UR4 ;  /* 0x0000000446057c20 */ /* 0x002fe20008400000 */
[----:B---3--:R-:W-:-:S03]  /*ffa0*/  FMUL R3, R72, UR4 ;  /* 0x0000000448037c20 */ /* 0x008fc60008400000 */
[----:B------:R0:W-:Y:S01]  /*ffb0*/  STG.E desc[UR8][R56.64+0x150], R7 ;  /* 0x0001500738007986 */ /* 0x0001e2000c101908 */
[----:B------:R-:W-:-:S03]  /*ffc0*/  FMUL R9, R9, UR4 ;  /* 0x0000000409097c20 */ /* 0x000fc60008400000 */
[----:B------:R1:W-:Y:S01]  /*ffd0*/  STG.E desc[UR8][R56.64+0x158], R5 ;  /* 0x0001580538007986 */ /* 0x0003e2000c101908 */
[----:B------:R-:W-:-:S03]  /*ffe0*/  FMUL R16, R16, R139 ;  /* 0x0000008b10107220 */ /* 0x000fc60000400000 */
[----:B------:R3:W-:Y:S01]  /*fff0*/  STG.E desc[UR8][R56.64+0x160], R3 ;  /* 0x0001600338007986 */ /* 0x0007e2000c101908 */
[----:B------:R-:W-:Y:S01]  /*10000*/  FMUL R82, R82, R125 ;  /* 0x0000007d52527220 */ /* 0x000fe20000400000 */
[----:B------:R-:W-:Y:S01]  /*10010*/  FMUL R84, R84, R129 ;  /* 0x0000008154547220 */ /* 0x000fe20000400000 */
[----:B0-----:R-:W-:Y:S01]  /*10020*/  FMUL R7, R74, UR4 ;  /* 0x000000044a077c20 */ /* 0x001fe20008400000 */
[----:B------:R-:W-:Y:S01]  /*10030*/  FMUL R86, R86, R233 ;  /* 0x000000e956567220 */ /* 0x000fe20000400000 */
[----:B-1----:R-:W-:Y:S01]  /*10040*/  FMUL R5, R80, UR4 ;  /* 0x0000000450057c20 */ /* 0x002fe20008400000 */
[----:B---3--:R-:W-:Y:S01]  /*10050*/  FMUL R3, R78, UR4 ;  /* 0x000000044e037c20 */ /* 0x008fe20008400000 */
[----:B------:R0:W-:Y:S01]  /*10060*/  STG.E desc[UR8][R56.64+0x3c], R9 ;  /* 0x00003c0938007986 */ /* 0x0001e2000c101908 */
[----:B------:R-:W-:-:S03]  /*10070*/  FMUL R11, R11, R132 ;  /* 0x000000840b0b7220 */ /* 0x000fc60000400000 */
[----:B------:R1:W-:Y:S01]  /*10080*/  STG.E desc[UR8][R56.64+0x168], R7 ;  /* 0x0001680738007986 */ /* 0x0003e2000c101908 */
[----:B------:R-:W-:-:S03]  /*10090*/  FMUL R182, R225, R182 ;  /* 0x000000b6e1b67220 */ /* 0x000fc60000400000 */
[----:B------:R3:W-:Y:S01]  /*100a0*/  STG.E desc[UR8][R56.64+0x178], R3 ;  /* 0x0001780338007986 */ /* 0x0007e2000c101908 */
[----:B--2---:R-:W-:-:S03]  /*100b0*/  FMUL R88, R88, R229 ;  /* 0x000000e558587220 */ /* 0x004fc60000400000 */
[----:B------:R2:W-:Y:S01]  /*100c0*/  STG.E desc[UR8][R56.64+0x180], R5 ;  /* 0x0001800538007986 */ /* 0x0005e2000c101908 */
[----:B0-----:R-:W-:Y:S01]  /*100d0*/  FMUL R9, R16, UR4 ;  /* 0x0000000410097c20 */ /* 0x001fe20008400000 */
[----:B------:R-:W-:Y:S01]  /*100e0*/  FMUL R90, R90, R231 ;  /* 0x000000e75a5a7220 */ /* 0x000fe20000400000 */
[----:B-1----:R-:W-:Y:S01]  /*100f0*/  FMUL R7, R82, UR4 ;  /* 0x0000000452077c20 */ /* 0x002fe20008400000 */
[----:B------:R-:W-:Y:S01]  /*10100*/  FMUL R92, R92, R219 ;  /* 0x000000db5c5c7220 */ /* 0x000fe20000400000 */
[----:B---3--:R-:W-:Y:S01]  /*10110*/  FMUL R3, R84, UR4 ;  /* 0x0000000454037c20 */ /* 0x008fe20008400000 */
[----:B--2---:R-:W-:Y:S01]  /*10120*/  FMUL R5, R86, UR4 ;  /* 0x0000000456057c20 */ /* 0x004fe20008400000 */
[----:B------:R0:W-:Y:S01]  /*10130*/  STG.E desc[UR8][R56.64+0x58], R9 ;  /* 0x0000580938007986 */ /* 0x0001e2000c101908 */
[----:B------:R-:W-:-:S03]  /*10140*/  FMUL R11, R11, UR4 ;  /* 0x000000040b0b7c20 */ /* 0x000fc60008400000 */
[----:B------:R1:W-:Y:S01]  /*10150*/  STG.E desc[UR8][R56.64+0x188], R7 ;  /* 0x0001880738007986 */ /* 0x0003e2000c101908 */
[----:B------:R-:W-:-:S03]  /*10160*/  FMUL R6, R6, R137 ;  /* 0x0000008906067220 */ /* 0x000fc60000400000 */
[----:B------:R2:W-:Y:S01]  /*10170*/  STG.E desc[UR8][R56.64+0x190], R3 ;  /* 0x0001900338007986 */ /* 0x0005e2000c101908 */
[----:B------:R-:W-:-:S03]  /*10180*/  FMUL R162, R175, R162 ;  /* 0x000000a2afa27220 */ /* 0x000fc60000400000 */
[----:B------:R3:W-:Y:S01]  /*10190*/  STG.E desc[UR8][R56.64+0x198], R5 ;  /* 0x0001980538007986 */ /* 0x0007e2000c101908 */
[----:B0-----:R-:W-:Y:S01]  /*101a0*/  FMUL R9, R182, UR4 ;  /* 0x00000004b6097c20 */ /* 0x001fe20008400000 */
[----:B------:R-:W-:Y:S01]  /*101b0*/  FMUL R94, R94, R227 ;  /* 0x000000e35e5e7220 */ /* 0x000fe20000400000 */
[----:B-1----:R-:W-:Y:S01]  /*101c0*/  FMUL R7, R88, UR4 ;  /* 0x0000000458077c20 */ /* 0x002fe20008400000 */
[----:B------:R-:W-:Y:S01]  /*101d0*/  FMUL R96, R96, R217 ;  /* 0x000000d960607220 */ /* 0x000fe20000400000 */
[----:B------:R-:W-:Y:S01]  /*101e0*/  FMUL R98, R98, R171 ;  /* 0x000000ab62627220 */ /* 0x000fe20000400000 */
[----:B--2---:R-:W-:Y:S01]  /*101f0*/  FMUL R3, R90, UR4 ;  /* 0x000000045a037c20 */ /* 0x004fe20008400000 */
[----:B---3--:R-:W-:Y:S01]  /*10200*/  FMUL R5, R92, UR4 ;  /* 0x000000045c057c20 */ /* 0x008fe20008400000 */
[----:B------:R0:W-:Y:S01]  /*10210*/  STG.E desc[UR8][R56.64+0x44], R11 ;  /* 0x0000440b38007986 */ /* 0x0001e2000c101908 */
[----:B------:R-:W-:-:S03]  /*10220*/  FMUL R164, R179, R164 ;  /* 0x000000a4b3a47220 */ /* 0x000fc60000400000 */
[----:B------:R1:W-:Y:S01]  /*10230*/  STG.E desc[UR8][R56.64+0xf4], R9 ;  /* 0x0000f40938007986 */ /* 0x0003e2000c101908 */
[----:B------:R-:W-:-:S03]  /*10240*/  FMUL R62, R62, R149 ;  /* 0x000000953e3e7220 */ /* 0x000fc60000400000 */
[----:B------:R2:W-:Y:S01]  /*10250*/  STG.E desc[UR8][R56.64+0x1a0], R7 ;  /* 0x0001a00738007986 */ /* 0x0005e2000c101908 */
[----:B------:R-:W-:-:S03]  /*10260*/  FMUL R100, R100, R215 ;  /* 0x000000d764647220 */ /* 0x000fc60000400000 */
[----:B------:R3:W-:Y:S01]  /*10270*/  STG.E desc[UR8][R56.64+0x1a8], R3 ;  /* 0x0001a80338007986 */ /* 0x0007e2000c101908 */
[----:B0-----:R-:W-:-:S03]  /*10280*/  FMUL R11, R6, UR4 ;  /* 0x00000004060b7c20 */ /* 0x001fc60008400000 */
[----:B------:R0:W-:Y:S01]  /*10290*/  STG.E desc[UR8][R56.64+0x1b0], R5 ;  /* 0x0001b00538007986 */ /* 0x0001e2000c101908 */
[----:B-1----:R-:W-:Y:S01]  /*102a0*/  FMUL R9, R162, UR4 ;  /* 0x00000004a2097c20 */ /* 0x002fe20008400000 */
[----:B------:R-:W-:Y:S01]  /*102b0*/  FMUL R102, R102, R115 ;  /* 0x0000007366667220 */ /* 0x000fe20000400000 */
[----:B--2---:R-:W-:Y:S01]  /*102c0*/  FMUL R7, R94, UR4 ;  /* 0x000000045e077c20 */ /* 0x004fe20008400000 */
[----:B------:R-:W-:Y:S01]  /*102d0*/  FMUL R104, R104, R117 ;  /* 0x0000007568687220 */ /* 0x000fe20000400000 */
[----:B---3--:R-:W-:Y:S01]  /*102e0*/  FMUL R3, R96, UR4 ;  /* 0x0000000460037c20 */ /* 0x008fe20008400000 */
[----:B0-----:R-:W-:Y:S01]  /*102f0*/  FMUL R5, R98, UR4 ;  /* 0x0000000462057c20 */ /* 0x001fe20008400000 */
        /* <DEDUP_REMOVED lines=13> */
[----:B------:R-:W-:Y:S01]  /*103d0*/  FMUL R23, R23, R210 ;  /* 0x000000d217177220 */ /* 0x000fe20000400000 */
[----:B---3--:R-:W-:Y:S01]  /*103e0*/  FMUL R3, R102, UR4 ;  /* 0x0000000466037c20 */ /* 0x008fe20008400000 */
[----:B------:R-:W-:Y:S01]  /*103f0*/  FMUL R25, R25, R212 ;  /* 0x000000d419197220 */ /* 0x000fe20000400000 */
[----:B------:R-:W-:Y:S01]  /*10400*/  FMUL R27, R27, R206 ;  /* 0x000000ce1b1b7220 */ /* 0x000fe20000400000 */
[----:B0-----:R-:W-:Y:S01]  /*10410*/  FMUL R5, R104, UR4 ;  /* 0x0000000468057c20 */ /* 0x001fe20008400000 */
        /* <DEDUP_REMOVED lines=48> */
[----:B------:R-:W-:Y:S01]  /*10720*/  STG.E desc[UR8][R56.64+0xfc], R11 ;  /* 0x0000fc0b38007986 */ /* 0x000fe2000c101908 */
[----:B------:R-:W-:Y:S01]  /*10730*/  FMUL R237, R234, UR4 ;  /* 0x00000004eaed7c20 */ /* 0x000fe20008400000 */
[----:B------:R-:W-:Y:S01]  /*10740*/  FMUL R239, R236, UR4 ;  /* 0x00000004ecef7c20 */ /* 0x000fe20008400000 */
[----:B------:R-:W-:Y:S01]  /*10750*/  FMUL R241, R238, UR4 ;  /* 0x00000004eef17c20 */ /* 0x000fe20008400000 */
[----:B------:R-:W-:Y:S01]  /*10760*/  STG.E desc[UR8][R56.64+0x138], R9 ;  /* 0x0001380938007986 */ /* 0x000fe2000c101908 */
[----:B------:R-:W-:Y:S01]  /*10770*/  FMUL R243, R240, UR4 ;  /* 0x00000004f0f37c20 */ /* 0x000fe20008400000 */
[----:B------:R-:W-:Y:S01]  /*10780*/  FMUL R245, R242, UR4 ;  /* 0x00000004f2f57c20 */ /* 0x000fe20008400000 */
[----:B------:R-:W-:Y:S01]  /*10790*/  FMUL R131, R128, UR4 ;  /* 0x0000000480837c20 */ /* 0x000fe20008400000 */
[----:B------:R0:W-:Y:S01]  /*107a0*/  STG.E desc[UR8][R56.64+0x1d0], R7 ;  /* 0x0001d00738007986 */ /* 0x0001e2000c101908 */
        /* <DEDUP_REMOVED lines=52> */
[----:B0-----:R-:W-:Y:S01]  /*10af0*/  FMUL R7, R106, UR4 ;  /* 0x000000046a077c20 */ /* 0x001fe20008400000 */
[----:B------:R-:W-:Y:S01]  /*10b00*/  FMUL R9, R4, UR4 ;  /* 0x0000000404097c20 */ /* 0x000fe20008400000 */
[----:B-1----:R-:W-:Y:S01]  /*10b10*/  FMUL R3, R108, UR4 ;  /* 0x000000046c037c20 */ /* 0x002fe20008400000 */
[----:B------:R-:W-:Y:S01]  /*10b20*/  FMUL R11, R116, UR4 ;  /* 0x00000004740b7c20 */ /* 0x000fe20008400000 */
[----:B--2---:R-:W-:Y:S01]  /*10b30*/  FMUL R5, R110, UR4 ;  /* 0x000000046e057c20 */ /* 0x004fe20008400000 */
[----:B------:R-:W-:Y:S04]  /*10b40*/  STG.E desc[UR8][R56.64+0x1c], R237 ;  /* 0x00001ced38007986 */ /* 0x000fe8000c101908 */
        /* <DEDUP_REMOVED lines=59> */
[----:B------:R-:W-:Y:S01]  /*10f00*/  STG.E desc[UR8][R56.64+0x1f8], R5 ;  /* 0x0001f80538007986 */ /* 0x000fe2000c101908 */
[----:B------:R-:W-:Y:S05]  /*10f10*/  EXIT ;  /* 0x000000000000794d */ /* 0x000fea0003800000 */
        .weak           $__internal_0_$__cuda_sm20_rcp_rn_f32_slowpath
        .type           $__internal_0_$__cuda_sm20_rcp_rn_f32_slowpath,@function
        .size           $__internal_0_$__cuda_sm20_rcp_rn_f32_slowpath,($__internal_1_$__cuda_sm3x_div_rn_noftz_f32_slowpath - $__internal_0_$__cuda_sm20_rcp_rn_f32_slowpath)
$__internal_0_$__cuda_sm20_rcp_rn_f32_slowpath:
[----:B------:R-:W-:Y:S01]  /*10f20*/  SHF.L.U32 R5, R205, 0x1, RZ ;  /* 0x00000001cd057819 */ /* 0x000fe200000006ff */
[----:B------:R-:W-:Y:S03]  /*10f30*/  BSSY.RECONVERGENT B1, `(.L_x_16) ;  /* 0x0000030000017945 */ /* 0x000fe60003800200 */
[----:B------:R-:W-:-:S04]  /*10f40*/  SHF.R.U32.HI R5, RZ, 0x18, R5 ;  /* 0x00000018ff057819 */ /* 0x000fc80000011605 */
[----:B------:R-:W-:-:S13]  /*10f50*/  ISETP.NE.U32.AND P0, PT, R5, RZ, PT ;  /* 0x000000ff0500720c */ /* 0x000fda0003f05070 */
[----:B------:R-:W-:Y:S05]  /*10f60*/  @P0 BRA `(.L_x_17) ;  /* 0x0000000000280947 */ /* 0x000fea0003800000 */
[----:B------:R-:W-:-:S04]  /*10f70*/  SHF.L.U32 R2, R205, 0x1, RZ ;  /* 0x00000001cd027819 */ /* 0x000fc800000006ff */
[----:B------:R-:W-:-:S13]  /*10f80*/  ISETP.NE.AND P0, PT, R2, RZ, PT ;  /* 0x000000ff0200720c */ /* 0x000fda0003f05270 */
[----:B------:R-:W-:Y:S02]  /*10f90*/  @P0 FFMA R2, R205, 1.84467440737095516160e+19, RZ ;  /* 0x5f800000cd020823 */ /* 0x000fe400000000ff */
[----:B------:R-:W-:Y:S08]  /*10fa0*/  @!P0 MUFU.RCP R205, R205 ;  /* 0x000000cd00cd8308 */ /* 0x000ff00000001000 */
[----:B------:R-:W0:Y:S02]  /*10fb0*/  @P0 MUFU.RCP R3, R2 ;  /* 0x0000000200030308 */ /* 0x000e240000001000 */
[----:B0-----:R-:W-:-:S04]  /*10fc0*/  @P0 FFMA R2, R2, R3, -1 ;  /* 0xbf80000002020423 */ /* 0x001fc80000000003 */
[----:B------:R-:W-:-:S04]  /*10fd0*/  @P0 FADD.FTZ R2, -R2, -RZ ;  /* 0x800000ff02020221 */ /* 0x000fc80000010100 */
[----:B------:R-:W-:-:S04]  /*10fe0*/  @P0 FFMA R2, R3, R2, R3 ;  /* 0x0000000203020223 */ /* 0x000fc80000000003 */
[----:B------:R-:W-:Y:S01]  /*10ff0*/  @P0 FFMA R205, R2, 1.84467440737095516160e+19, RZ ;  /* 0x5f80000002cd0823 */ /* 0x000fe200000000ff */
[----:B------:R-:W-:Y:S06]  /*11000*/  BRA `(.L_x_18) ;  /* 0x0000000000887947 */ /* 0x000fec0003800000 */
.L_x_17:
[----:B------:R-:W-:-:S04]  /*11010*/  IADD3 R4, PT, PT, R5, -0xfd, RZ ;  /* 0xffffff0305047810 */ /* 0x000fc80007ffe0ff */
[----:B------:R-:W-:-:S13]  /*11020*/  ISETP.GT.U32.AND P0, PT, R4, 0x1, PT ;  /* 0x000000010400780c */ /* 0x000fda0003f04070 */
[----:B------:R-:W-:Y:S05]  /*11030*/  @P0 BRA `(.L_x_19) ;  /* 0x0000000000780947 */ /* 0x000fea0003800000 */
[----:B------:R-:W-:Y:S02]  /*11040*/  LOP3.LUT R3, R205, 0x7fffff, RZ, 0xc0, !PT ;  /* 0x007fffffcd037812 */ /* 0x000fe400078ec0ff */
[----:B------:R-:W-:Y:S02]  /*11050*/  IADD3 R5, PT, PT, R5, -0xfc, RZ ;  /* 0xffffff0405057810 */ /* 0x000fe40007ffe0ff */
[----:B------:R-:W-:-:S04]  /*11060*/  LOP3.LUT R3, R3, 0x3f800000, RZ, 0xfc, !PT ;  /* 0x3f80000003037812 */ /* 0x000fc800078efcff */
[----:B------:R-:W0:Y:S02]  /*11070*/  MUFU.RCP R2, R3 ;  /* 0x0000000300027308 */ /* 0x000e240000001000 */
[----:B0-----:R-:W-:-:S04]  /*11080*/  FFMA R3, R3, R2, -1 ;  /* 0xbf80000003037423 */ /* 0x001fc80000000002 */
[----:B------:R-:W-:-:S04]  /*11090*/  FADD.FTZ R3, -R3, -RZ ;  /* 0x800000ff03037221 */ /* 0x000fc80000010100 */
[CCC-:B------:R-:W-:Y:S01]  /*110a0*/  FFMA.RM R127, R2.reuse, R3.reuse, R2.reuse ;  /* 0x00000003027f7223 */ /* 0x1c0fe20000004002 */
[----:B------:R-:W-:Y:S01]  /*110b0*/  FFMA.RP R2, R2, R3, R2 ;  /* 0x0000000302027223 */ /* 0x000fe20000008002 */
[----:B------:R-:W-:-:S04]  /*110c0*/  HFMA2 R3, -RZ, RZ, 0, 1.78813934326171875e-07 ;  /* 0x00000003ff037431 */ /* 0x000fc800000001ff */
[C---:B------:R-:W-:Y:S02]  /*110d0*/  FSETP.NEU.FTZ.AND P0, PT, R127.reuse, R2, PT ;  /* 0x000000027f00720b */ /* 0x040fe40003f1d000 */
[----:B------:R-:W-:Y:S02]  /*110e0*/  LOP3.LUT R2, R127, 0x7fffff, RZ, 0xc0, !PT ;  /* 0x007fffff7f027812 */ /* 0x000fe400078ec0ff */
[----:B------:R-:W-:Y:S02]  /*110f0*/  SEL R127, RZ, 0xffffffff, !P0 ;  /* 0xffffffffff7f7807 */ /* 0x000fe40004000000 */
[----:B------:R-:W-:Y:S02]  /*11100*/  SHF.L.U32 R3, R3, R4, RZ ;  /* 0x0000000403037219 */ /* 0x000fe400000006ff */
[----:B------:R-:W-:Y:S02]  /*11110*/  LOP3.LUT R2, R2, 0x800000, RZ, 0xfc, !PT ;  /* 0x0080000002027812 */ /* 0x000fe400078efcff */
[----:B------:R-:W-:-:S02]  /*11120*/  IADD3 R127, PT, PT, -R127, RZ, RZ ;  /* 0x000000ff7f7f7210 */ /* 0x000fc40007ffe1ff */
[----:B------:R-:W-:Y:S02]  /*11130*/  LOP3.LUT R3, R3, R2, RZ, 0xc0, !PT ;  /* 0x0000000203037212 */ /* 0x000fe400078ec0ff */
[-CC-:B------:R-:W-:Y:S02]  /*11140*/  LOP3.LUT P1, RZ, R127, R4.reuse, R2.reuse, 0xf8, !PT ;  /* 0x000000047fff7212 */ /* 0x180fe4000782f802 */
[----:B------:R-:W-:Y:S02]  /*11150*/  SHF.R.U32.HI R3, RZ, R4, R3 ;  /* 0x00000004ff037219 */ /* 0x000fe40000011603 */
[----:B------:R-:W-:Y:S02]  /*11160*/  SHF.R.U32.HI R5, RZ, R5, R2 ;  /* 0x00000005ff057219 */ /* 0x000fe40000011602 */
[C---:B------:R-:W-:Y:S02]  /*11170*/  LOP3.LUT P0, RZ, R3.reuse, 0x1, RZ, 0xc0, !PT ;  /* 0x0000000103ff7812 */ /* 0x040fe4000780c0ff */
[----:B------:R-:W-:-:S04]  /*11180*/  LOP3.LUT P2, RZ, R3, 0x2, RZ, 0xc0, !PT ;  /* 0x0000000203ff7812 */ /* 0x000fc8000784c0ff */
[----:B------:R-:W-:Y:S02]  /*11190*/  PLOP3.LUT P0, PT, P0, P1, P2, 0xe0, 0x0 ;  /* 0x000000000000781c */ /* 0x000fe40000703c20 */
[----:B------:R-:W-:Y:S02]  /*111a0*/  LOP3.LUT P1, RZ, R205, 0x7fffff, RZ, 0xc0, !PT ;  /* 0x007fffffcdff7812 */ /* 0x000fe4000782c0ff */
[----:B------:R-:W-:-:S04]  /*111b0*/  SEL R2, RZ, 0x1, !P0 ;  /* 0x00000001ff027807 */ /* 0x000fc80004000000 */
[----:B------:R-:W-:-:S04]  /*111c0*/  IADD3 R2, PT, PT, -R2, RZ, RZ ;  /* 0x000000ff02027210 */ /* 0x000fc80007ffe1ff */
[----:B------:R-:W-:-:S13]  /*111d0*/  ISETP.GE.AND P0, PT, R2, RZ, PT ;  /* 0x000000ff0200720c */ /* 0x000fda0003f06270 */
[----:B------:R-:W-:-:S04]  /*111e0*/  @!P0 IADD3 R5, PT, PT, R5, 0x1, RZ ;  /* 0x0000000105058810 */ /* 0x000fc80007ffe0ff */
[----:B------:R-:W-:-:S04]  /*111f0*/  @!P1 SHF.L.U32 R5, R5, 0x1, RZ ;  /* 0x0000000105059819 */ /* 0x000fc800000006ff */
[----:B------:R-:W-:Y:S01]  /*11200*/  LOP3.LUT R205, R5, 0x80000000, R205, 0xf8, !PT ;  /* 0x8000000005cd7812 */ /* 0x000fe200078ef8cd */
[----:B------:R-:W-:Y:S06]  /*11210*/  BRA `(.L_x_18) ;  /* 0x0000000000047947 */ /* 0x000fec0003800000 */
.L_x_19:
[----:B------:R-:W0:Y:S02]  /*11220*/  MUFU.RCP R205, R205 ;  /* 0x000000cd00cd7308 */ /* 0x000e240000001000 */
.L_x_18:
[----:B------:R-:W-:Y:S05]  /*11230*/  BSYNC.RECONVERGENT B1 ;  /* 0x0000000000017941 */ /* 0x000fea0003800200 */
.L_x_16:
[----:B------:R-:W-:Y:S01]  /*11240*/  HFMA2 R3, -RZ, RZ, 0, 0 ;  /* 0x00000000ff037431 */ /* 0x000fe200000001ff */
[----:B------:R-:W-:-:S04]  /*11250*/  MOV R2, R206 ;  /* 0x000000ce00027202 */ /* 0x000fc80000000f00 */
[----:B0-----:R-:W-:Y:S05]  /*11260*/  RET.REL.NODEC R2 `(_Z16waller_ssw_fusedPKaS0_PKfS2_S2_S2_S2_Pfi10TuningFork) ;  /* 0xfffffeec02647950 */ /* 0x001fea0003c3ffff */
        .weak           $__internal_1_$__cuda_sm3x_div_rn_noftz_f32_slowpath
        .type           $__internal_1_$__cuda_sm3x_div_rn_noftz_f32_slowpath,@function
        .size           $__internal_1_$__cuda_sm3x_div_rn_noftz_f32_slowpath,(.L_x_33 - $__internal_1_$__cuda_sm3x_div_rn_noftz_f32_slowpath)
$__internal_1_$__cuda_sm3x_div_rn_noftz_f32_slowpath:
[----:B------:R-:W0:Y:S01]  /*11270*/  LDC R2, c[0x0][0x3c8] ;  /* 0x0000f200ff027b82 */ /* 0x000e220000000800 */
[----:B------:R-:W-:Y:S01]  /*11280*/  SHF.R.U32.HI R242, RZ, 0x17, R3 ;  /* 0x00000017fff27819 */ /* 0x000fe20000011603 */
[----:B------:R-:W1:Y:S01]  /*11290*/  LDCU UR4, c[0x0][0x3c8] ;  /* 0x00007900ff0477ac */ /* 0x000e620008000800 */
[----:B------:R-:W-:Y:S02]  /*112a0*/  BSSY.RECONVERGENT B2, `(.L_x_20) ;  /* 0x0000064000027945 */ /* 0x000fe40003800200 */
[----:B------:R-:W-:-:S04]  /*112b0*/  LOP3.LUT R242, R242, 0xff, RZ, 0xc0, !PT ;  /* 0x000000fff2f27812 */ /* 0x000fc800078ec0ff */
[----:B------:R-:W-:Y:S02]  /*112c0*/  IADD3 R240, PT, PT, R242, -0x1, RZ ;  /* 0xfffffffff2f07810 */ /* 0x000fe40007ffe0ff */
[----:B-1----:R-:W-:Y:S02]  /*112d0*/  MOV R245, UR4 ;  /* 0x0000000400f57c02 */ /* 0x002fe40008000f00 */
[----:B0-----:R-:W-:-:S04]  /*112e0*/  SHF.R.U32.HI R243, RZ, 0x17, R2 ;  /* 0x00000017fff37819 */ /* 0x001fc80000011602 */
[----:B------:R-:W-:-:S04]  /*112f0*/  LOP3.LUT R243, R243, 0xff, RZ, 0xc0, !PT ;  /* 0x000000fff3f37812 */ /* 0x000fc800078ec0ff */
[----:B------:R-:W-:-:S04]  /*11300*/  IADD3 R241, PT, PT, R243, -0x1, RZ ;  /* 0xfffffffff3f17810 */ /* 0x000fc80007ffe0ff */
[----:B------:R-:W-:-:S04]  /*11310*/  ISETP.GT.U32.AND P0, PT, R241, 0xfd, PT ;  /* 0x000000fdf100780c */ /* 0x000fc80003f04070 */
[----:B------:R-:W-:-:S13]  /*11320*/  ISETP.GT.U32.OR P0, PT, R240, 0xfd, P0 ;  /* 0x000000fdf000780c */ /* 0x000fda0000704470 */
[----:B------:R-:W-:Y:S01]  /*11330*/  @!P0 MOV R246, RZ ;  /* 0x000000ff00f68202 */ /* 0x000fe20000000f00 */
[----:B------:R-:W-:Y:S06]  /*11340*/  @!P0 BRA `(.L_x_21) ;  /* 0x0000000000608947 */ /* 0x000fec0003800000 */
[----:B------:R-:W-:Y:S02]  /*11350*/  FSETP.GTU.FTZ.AND P1, PT, |R2|, +INF , PT ;  /* 0x7f8000000200780b */ /* 0x000fe40003f3c200 */
[----:B------:R-:W-:Y:S02]  /*11360*/  FSETP.GTU.FTZ.AND P0, PT, |R3|, +INF , PT ;  /* 0x7f8000000300780b */ /* 0x000fe40003f1c200 */
[----:B------:R-:W-:Y:S02]  /*11370*/  MOV R246, R3 ;  /* 0x0000000300f67202 */ /* 0x000fe40000000f00 */
[----:B------:R-:W-:-:S13]  /*11380*/  PLOP3.LUT P0, PT, P0, P1, PT, 0xf8, 0x8f ;  /* 0x00000000008f781c */ /* 0x000fda0000703f70 */
[----:B------:R-:W-:Y:S05]  /*11390*/  @P0 BRA `(.L_x_22) ;  /* 0x00000004004c0947 */ /* 0x000fea0003800000 */
[----:B------:R-:W-:-:S13]  /*113a0*/  LOP3.LUT P0, RZ, R245, 0x7fffffff, R3, 0xc8, !PT ;  /* 0x7ffffffff5ff7812 */ /* 0x000fda000780c803 */
[----:B------:R-:W-:Y:S05]  /*113b0*/  @!P0 BRA `(.L_x_23) ;  /* 0x00000004003c8947 */ /* 0x000fea0003800000 */
[----:B------:R-:W-:Y:S02]  /*113c0*/  FSETP.NEU.FTZ.AND P2, PT, |R246|, +INF , PT ;  /* 0x7f800000f600780b */ /* 0x000fe40003f5d200 */
[----:B------:R-:W-:Y:S02]  /*113d0*/  FSETP.NEU.FTZ.AND P1, PT, |R2|, +INF , PT ;  /* 0x7f8000000200780b */ /* 0x000fe40003f3d200 */
[----:B------:R-:W-:-:S11]  /*113e0*/  FSETP.NEU.FTZ.AND P0, PT, |R246|, +INF , PT ;  /* 0x7f800000f600780b */ /* 0x000fd60003f1d200 */
[----:B------:R-:W-:Y:S05]  /*113f0*/  @!P1 BRA !P2, `(.L_x_23) ;  /* 0x00000004002c9947 */ /* 0x000fea0005000000 */
[----:B------:R-:W-:-:S04]  /*11400*/  LOP3.LUT P2, RZ, R3, 0x7fffffff, RZ, 0xc0, !PT ;  /* 0x7fffffff03ff7812 */ /* 0x000fc8000784c0ff */
[----:B------:R-:W-:-:S13]  /*11410*/  PLOP3.LUT P1, PT, P1, P2, PT, 0x2f, 0xf2 ;  /* 0x0000000000f2781c */ /* 0x000fda0000f24577 */
[----:B------:R-:W-:Y:S05]  /*11420*/  @P1 BRA `(.L_x_24) ;  /* 0x0000000400181947 */ /* 0x000fea0003800000 */
[----:B------:R-:W-:-:S04]  /*11430*/  LOP3.LUT P1, RZ, R245, 0x7fffffff, RZ, 0xc0, !PT ;  /* 0x7ffffffff5ff7812 */ /* 0x000fc8000782c0ff */
[----:B------:R-:W-:-:S13]  /*11440*/  PLOP3.LUT P0, PT, P0, P1, PT, 0x2f, 0xf2 ;  /* 0x0000000000f2781c */ /* 0x000fda0000702577 */
[----:B------:R-:W-:Y:S05]  /*11450*/  @P0 BRA `(.L_x_25) ;  /* 0x0000000400000947 */ /* 0x000fea0003800000 */
[----:B------:R-:W-:Y:S02]  /*11460*/  ISETP.GE.AND P0, PT, R240, RZ, PT ;  /* 0x000000fff000720c */ /* 0x000fe40003f06270 */
[----:B------:R-:W-:-:S11]  /*11470*/  ISETP.GE.AND P1, PT, R241, RZ, PT ;  /* 0x000000fff100720c */ /* 0x000fd60003f26270 */
[----:B------:R-:W-:Y:S01]  /*11480*/  @!P0 FFMA R3, R246, 1.84467440737095516160e+19, RZ ;  /* 0x5f800000f6038823 */ /* 0x000fe200000000ff */
[----:B------:R-:W-:Y:S01]  /*11490*/  @P0 MOV R246, RZ ;  /* 0x000000ff00f60202 */ /* 0x000fe20000000f00 */
[----:B------:R-:W-:Y:S01]  /*114a0*/  @!P1 FFMA R245, R2, 1.84467440737095516160e+19, RZ ;  /* 0x5f80000002f59823 */ /* 0x000fe200000000ff */
[----:B------:R-:W-:-:S04]  /*114b0*/  @!P0 MOV R246, 0xffffffc0 ;  /* 0xffffffc000f68802 */ /* 0x000fc80000000f00 */
[----:B------:R-:W-:-:S07]  /*114c0*/  @!P1 IADD3 R246, PT, PT, R246, 0x40, RZ ;  /* 0x00000040f6f69810 */ /* 0x000fce0007ffe0ff */
.L_x_21:
[----:B------:R-:W-:Y:S01]  /*114d0*/  LEA R2, R243, 0xc0800000, 0x17 ;  /* 0xc0800000f3027811 */ /* 0x000fe200078eb8ff */
[----:B------:R-:W-:Y:S01]  /*114e0*/  BSSY.RECONVERGENT B3, `(.L_x_26) ;  /* 0x0000036000037945 */ /* 0x000fe20003800200 */
[----:B------:R-:W-:Y:S02]  /*114f0*/  IADD3 R242, PT, PT, R242, -0x7f, RZ ;  /* 0xffffff81f2f27810 */ /* 0x000fe40007ffe0ff */
[----:B------:R-:W-:-:S03]  /*11500*/  IADD3 R245, PT, PT, -R2, R245, RZ ;  /* 0x000000f502f57210 */ /* 0x000fc60007ffe1ff */
[C---:B------:R-:W-:Y:S01]  /*11510*/  IMAD R3, R242.reuse, -0x800000, R3 ;  /* 0xff800000f2037824 */ /* 0x040fe200078e0203 */
[----:B------:R-:W0:Y:S01]  /*11520*/  MUFU.RCP R2, R245 ;  /* 0x000000f500027308 */ /* 0x000e220000001000 */
[----:B------:R-:W-:-:S04]  /*11530*/  IADD3 R242, PT, PT, R242, 0x7f, -R243 ;  /* 0x0000007ff2f27810 */ /* 0x000fc80007ffe8f3 */
[----:B------:R-:W-:Y:S01]  /*11540*/  IADD3 R246, PT, PT, R242, R246, RZ ;  /* 0x000000f6f2f67210 */ /* 0x000fe20007ffe0ff */
[----:B------:R-:W-:-:S04]  /*11550*/  FADD.FTZ R242, -R245, -RZ ;  /* 0x800000fff5f27221 */ /* 0x000fc80000010100 */
[----:B0-----:R-:W-:-:S04]  /*11560*/  FFMA R240, R2, R242, 1 ;  /* 0x3f80000002f07423 */ /* 0x001fc800000000f2 */
[----:B------:R-:W-:-:S04]  /*11570*/  FFMA R2, R2, R240, R2 ;  /* 0x000000f002027223 */ /* 0x000fc80000000002 */
[----:B------:R-:W-:-:S04]  /*11580*/  FFMA R240, R3, R2, RZ ;  /* 0x0000000203f07223 */ /* 0x000fc800000000ff */
[----:B------:R-:W-:-:S04]  /*11590*/  FFMA R241, R242, R240, R3 ;  /* 0x000000f0f2f17223 */ /* 0x000fc80000000003 */
[----:B------:R-:W-:-:S04]  /*115a0*/  FFMA R240, R2, R241, R240 ;  /* 0x000000f102f07223 */ /* 0x000fc800000000f0 */
[----:B------:R-:W-:-:S04]  /*115b0*/  FFMA R242, R242, R240, R3 ;  /* 0x000000f0f2f27223 */ /* 0x000fc80000000003 */
[----:B------:R-:W-:-:S05]  /*115c0*/  FFMA R3, R2, R242, R240 ;  /* 0x000000f202037223 */ /* 0x000fca00000000f0 */
[----:B------:R-:W-:-:S04]  /*115d0*/  SHF.R.U32.HI R241, RZ, 0x17, R3 ;  /* 0x00000017fff17819 */ /* 0x000fc80000011603 */
[----:B------:R-:W-:-:S04]  /*115e0*/  LOP3.LUT R241, R241, 0xff, RZ, 0xc0, !PT ;  /* 0x000000fff1f17812 */ /* 0x000fc800078ec0ff */
[----:B------:R-:W-:-:S04]  /*115f0*/  IADD3 R241, PT, PT, R241, R246, RZ ;  /* 0x000000f6f1f17210 */ /* 0x000fc80007ffe0ff */
[----:B------:R-:W-:-:S04]  /*11600*/  IADD3 R243, PT, PT, R241, -0x1, RZ ;  /* 0xfffffffff1f37810 */ /* 0x000fc80007ffe0ff */
[----:B------:R-:W-:-:S13]  /*11610*/  ISETP.GE.U32.AND P0, PT, R243, 0xfe, PT ;  /* 0x000000fef300780c */ /* 0x000fda0003f06070 */
[----:B------:R-:W-:Y:S05]  /*11620*/  @!P0 BRA `(.L_x_27) ;  /* 0x0000000000808947 */ /* 0x000fea0003800000 */
[----:B------:R-:W-:-:S13]  /*11630*/  ISETP.GT.AND P0, PT, R241, 0xfe, PT ;  /* 0x000000fef100780c */ /* 0x000fda0003f04270 */
[----:B------:R-:W-:Y:S05]  /*11640*/  @P0 BRA `(.L_x_28) ;  /* 0x00000000006c0947 */ /* 0x000fea0003800000 */
[----:B------:R-:W-:-:S13]  /*11650*/  ISETP.GE.AND P0, PT, R241, 0x1, PT ;  /* 0x00000001f100780c */ /* 0x000fda0003f06270 */
[----:B------:R-:W-:Y:S05]  /*11660*/  @P0 BRA `(.L_x_29) ;  /* 0x0000000000740947 */ /* 0x000fea0003800000 */
[----:B------:R-:W-:Y:S02]  /*11670*/  ISETP.GE.AND P0, PT, R241, -0x18, PT ;  /* 0xffffffe8f100780c */ /* 0x000fe40003f06270 */
[----:B------:R-:W-:-:S11]  /*11680*/  LOP3.LUT R3, R3, 0x80000000, RZ, 0xc0, !PT ;  /* 0x8000000003037812 */ /* 0x000fd600078ec0ff */
[----:B------:R-:W-:Y:S05]  /*11690*/  @!P0 BRA `(.L_x_29) ;  /* 0x0000000000688947 */ /* 0x000fea0003800000 */
[CCC-:B------:R-:W-:Y:S01]  /*116a0*/  FFMA.RP R243, R2.reuse, R242.reuse, R240.reuse ;  /* 0x000000f202f37223 */ /* 0x1c0fe200000080f0 */
[CCC-:B------:R-:W-:Y:S01]  /*116b0*/  FFMA.RM R245, R2.reuse, R242.reuse, R240.reuse ;  /* 0x000000f202f57223 */ /* 0x1c0fe200000040f0 */
[----:B------:R-:W-:Y:S01]  /*116c0*/  FFMA.RZ R2, R2, R242, R240 ;  /* 0x000000f202027223 */ /* 0x000fe2000000c0f0 */
[C---:B------:R-:W-:Y:S02]  /*116d0*/  IADD3 R240, PT, PT, R241.reuse, 0x20, RZ ;  /* 0x00000020f1f07810 */ /* 0x040fe40007ffe0ff */
[C---:B------:R-:W-:Y:S02]  /*116e0*/  ISETP.NE.AND P2, PT, R241.reuse, RZ, PT ;  /* 0x000000fff100720c */ /* 0x040fe40003f45270 */
[----:B------:R-:W-:Y:S02]  /*116f0*/  LOP3.LUT R2, R2, 0x7fffff, RZ, 0xc0, !PT ;  /* 0x007fffff02027812 */ /* 0x000fe400078ec0ff */
[----:B------:R-:W-:Y:S02]  /*11700*/  ISETP.NE.AND P1, PT, R241, RZ, PT ;  /* 0x000000fff100720c */ /* 0x000fe40003f25270 */
[----:B------:R-:W-:-:S02]  /*11710*/  LOP3.LUT R2, R2, 0x800000, RZ, 0xfc, !PT ;  /* 0x0080000002027812 */ /* 0x000fc400078efcff */
[----:B------:R-:W-:Y:S02]  /*11720*/  IADD3 R241, PT, PT, -R241, RZ, RZ ;  /* 0x000000fff1f17210 */ /* 0x000fe40007ffe1ff */
[----:B------:R-:W-:Y:S02]  /*11730*/  SHF.L.U32 R240, R2, R240, RZ ;  /* 0x000000f002f07219 */ /* 0x000fe400000006ff */
[----:B------:R-:W-:Y:S02]  /*11740*/  FSETP.NEU.FTZ.AND P0, PT, R243, R245, PT ;  /* 0x000000f5f300720b */ /* 0x000fe40003f1d000 */
[----:B------:R-:W-:Y:S02]  /*11750*/  ISETP.NE.AND P1, PT, R240, RZ, P1 ;  /* 0x000000fff000720c */ /* 0x000fe40000f25270 */
[----:B------:R-:W-:Y:S02]  /*11760*/  SEL R240, R241, RZ, P2 ;  /* 0x000000fff1f07207 */ /* 0x000fe40001000000 */
[----:B------:R-:W-:-:S02]  /*11770*/  PLOP3.LUT P0, PT, P0, P1, PT, 0xf8, 0x8f ;  /* 0x00000000008f781c */ /* 0x000fc40000703f70 */
[----:B------:R-:W-:Y:S02]  /*11780*/  SHF.R.U32.HI R240, RZ, R240, R2 ;  /* 0x000000f0fff07219 */ /* 0x000fe40000011602 */
[----:B------:R-:W-:Y:S02]  /*11790*/  SEL R241, RZ, 0x1, !P0 ;  /* 0x00000001fff17807 */ /* 0x000fe40004000000 */
[----:B------:R-:W-:-:S04]  /*117a0*/  SHF.R.U32.HI R2, RZ, 0x1, R240 ;  /* 0x00000001ff027819 */ /* 0x000fc800000116f0 */
[----:B------:R-:W-:-:S04]  /*117b0*/  LOP3.LUT R241, R241, 0x1, R2, 0xf8, !PT ;  /* 0x00000001f1f17812 */ /* 0x000fc800078ef802 */
[----:B------:R-:W-:-:S04]  /*117c0*/  LOP3.LUT R241, R241, R240, RZ, 0xc0, !PT ;  /* 0x000000f0f1f17212 */ /* 0x000fc800078ec0ff */
[----:B------:R-:W-:-:S04]  /*117d0*/  IADD3 R241, PT, PT, R2, R241, RZ ;  /* 0x000000f102f17210 */ /* 0x000fc80007ffe0ff */
[----:B------:R-:W-:Y:S01]  /*117e0*/  LOP3.LUT R3, R241, R3, RZ, 0xfc, !PT ;  /* 0x00000003f1037212 */ /* 0x000fe200078efcff */
[----:B------:R-:W-:Y:S06]  /*117f0*/  BRA `(.L_x_29) ;  /* 0x0000000000107947 */ /* 0x000fec0003800000 */
.L_x_28:
[----:B------:R-:W-:-:S04]  /*11800*/  LOP3.LUT R3, R3, 0x80000000, RZ, 0xc0, !PT ;  /* 0x8000000003037812 */ /* 0x000fc800078ec0ff */
[----:B------:R-:W-:Y:S01]  /*11810*/  LOP3.LUT R3, R3, 0x7f800000, RZ, 0xfc, !PT ;  /* 0x7f80000003037812 */ /* 0x000fe200078efcff */
[----:B------:R-:W-:Y:S06]  /*11820*/  BRA `(.L_x_29) ;  /* 0x0000000000047947 */ /* 0x000fec0003800000 */
.L_x_27:
[----:B------:R-:W-:-:S07]  /*11830*/  LEA R3, R246, R3, 0x17 ;  /* 0x00000003f6037211 */ /* 0x000fce00078eb8ff */
.L_x_29:
[----:B------:R-:W-:Y:S05]  /*11840*/  BSYNC.RECONVERGENT B3 ;  /* 0x0000000000037941 */ /* 0x000fea0003800200 */
.L_x_26:
[----:B------:R-:W-:Y:S05]  /*11850*/  BRA `(.L_x_30) ;  /* 0x0000000000207947 */ /* 0x000fea0003800000 */
.L_x_25:
[----:B------:R-:W-:-:S04]  /*11860*/  LOP3.LUT R3, R245, 0x80000000, R3, 0x48, !PT ;  /* 0x80000000f5037812 */ /* 0x000fc800078e4803 */
[----:B------:R-:W-:Y:S01]  /*11870*/  LOP3.LUT R3, R3, 0x7f800000, RZ, 0xfc, !PT ;  /* 0x7f80000003037812 */ /* 0x000fe200078efcff */
[----:B------:R-:W-:Y:S06]  /*11880*/  BRA `(.L_x_30) ;  /* 0x0000000000147947 */ /* 0x000fec0003800000 */
.L_x_24:
[----:B------:R-:W-:Y:S01]  /*11890*/  LOP3.LUT R3, R245, 0x80000000, R3, 0x48, !PT ;  /* 0x80000000f5037812 */ /* 0x000fe200078e4803 */
[----:B------:R-:W-:Y:S06]  /*118a0*/  BRA `(.L_x_30) ;  /* 0x00000000000c7947 */ /* 0x000fec0003800000 */
.L_x_23:
[----:B------:R-:W0:Y:S01]  /*118b0*/  MUFU.RSQ R3, -QNAN ;  /* 0xffc0000000037908 */ /* 0x000e220000001400 */
[----:B------:R-:W-:Y:S05]  /*118c0*/  BRA `(.L_x_30) ;  /* 0x0000000000047947 */ /* 0x000fea0003800000 */
.L_x_22:
[----:B------:R-:W-:-:S07]  /*118d0*/  FADD.FTZ R3, R246, R2 ;  /* 0x00000002f6037221 */ /* 0x000fce0000010000 */
.L_x_30:
[----:B------:R-:W-:Y:S05]  /*118e0*/  BSYNC.RECONVERGENT B2 ;  /* 0x0000000000027941 */ /* 0x000fea0003800200 */
.L_x_20:
[----:B0-----:R-:W-:Y:S01]  /*118f0*/  MOV R240, R3 ;  /* 0x0000000300f07202 */ /* 0x001fe20000000f00 */
[----:B------:R-:W-:Y:S01]  /*11900*/  HFMA2 R3, -RZ, RZ, 0, 0 ;  /* 0x00000000ff037431 */ /* 0x000fe200000001ff */
[----:B------:R-:W-:-:S04]  /*11910*/  MOV R2, R244 ;  /* 0x000000f400027202 */ /* 0x000fc80000000f00 */
[----:B------:R-:W-:Y:S05]  /*11920*/  RET.REL.NODEC R2 `(_Z16waller_ssw_fusedPKaS0_PKfS2_S2_S2_S2_Pfi10TuningFork) ;  /* 0xfffffee402b47950 */ /* 0x000fea0003c3ffff */
.L_x_31:
[----:B------:R-:W-:-:S00]  /*11930*/  BRA `(.L_x_31) ;  /* 0xfffffffc00fc7947 */ /* 0x000fc0000383ffff */
[----:B------:R-:W-:-:S00]  /*11940*/  NOP ;  /* 0x0000000000007918 */ /* 0x000fc00000000000 */
        /* <DEDUP_REMOVED lines=11> */
.L_x_33:


//--------------------- .nv.shared._Z16waller_ssw_fusedPKaS0_PKfS2_S2_S2_S2_Pfi10TuningFork --------------------------
	.section	.nv.shared._Z16waller_ssw_fusedPKaS0_PKfS2_S2_S2_S2_Pfi10TuningFork,"aw",@nobits
	.sectionflags	@""
.nv.shared._Z16waller_ssw_fusedPKaS0_PKfS2_S2_S2_S2_Pfi10TuningFork:
	.zero		17408


//--------------------- .nv.shared.reserved.0     --------------------------
	.section	.nv.shared.reserved.0,"aw",@nobits
	.weak		__nv_reservedSMEM_offset_0_alias
	.size		__nv_reservedSMEM_offset_0_alias, 0, 64
	.other		__nv_reservedSMEM_offset_0_alias,@"STO_CUDA_RESERVED_SHARED STV_DEFAULT"
__nv_reservedSMEM_offset_0_alias:
	.zero		0
	.zero		64


//--------------------- .nv.constant0._Z16waller_ssw_fusedPKaS0_PKfS2_S2_S2_S2_Pfi10TuningFork --------------------------
	.section	.nv.constant0._Z16waller_ssw_fusedPKaS0_PKfS2_S2_S2_S2_Pfi10TuningFork,"a",@progbits
	.sectionflags	@""
	.align	4
.nv.constant0._Z16waller_ssw_fusedPKaS0_PKfS2_S2_S2_S2_Pfi10TuningFork:
	.zero		996


//--------------------- SYMBOLS --------------------------

	.type		.nv.reservedSmem.offset0,@object
	.size		.nv.reservedSmem.offset0,0x4
	.type		.nv.reservedSmem.cap,@object
	.size		.nv.reservedSmem.cap,0x4
